def matmul_kernel(
    a_ptr,
    b_ptr,
    c_ptr,
    M,
    N,
    K,
    stride_am,
    stride_ak,
    stride_bk,
    stride_bn,
    stride_cm,
    stride_cn,
    BLOCK_M: tl.constexpr,
    BLOCK_N: tl.constexpr,
    BLOCK_K: tl.constexpr,
    GROUP_M: tl.constexpr,
):
    pid = tl.program_id(axis=0)
    num_pid_m = tl.cdiv(M, BLOCK_M)
    num_pid_n = tl.cdiv(N, BLOCK_N)
    num_pid_in_group = GROUP_M * num_pid_n
    group_id = pid // num_pid_in_group
    first_pid_m = group_id * GROUP_M
    group_size_m = min(num_pid_m - first_pid_m, GROUP_M)
    pid_m = first_pid_m + ((pid % num_pid_in_group) % group_size_m)
    pid_n = (pid % num_pid_in_group) // group_size_m

    offs_am = (pid_m * BLOCK_M + tl.arange(0, BLOCK_M)) % M
    offs_bn = (pid_n * BLOCK_N + tl.arange(0, BLOCK_N)) % N
    offs_k = tl.arange(0, BLOCK_K)
    a_ptrs = a_ptr + offs_am[:, None] * stride_am + offs_k[None, :] * stride_ak
    b_ptrs = b_ptr + offs_k[:, None] * stride_bk + offs_bn[None, :] * stride_bn

    acc = tl.zeros((BLOCK_M, BLOCK_N), dtype=tl.float32)
    for kk in range(0, tl.cdiv(K, BLOCK_K)):
        a = tl.load(a_ptrs, mask=offs_k[None, :] < K - kk * BLOCK_K, other=0.0)
        b = tl.load(b_ptrs, mask=offs_k[:, None] < K - kk * BLOCK_K, other=0.0)
        acc = tl.dot(a, b, acc)
        a_ptrs += BLOCK_K * stride_ak
        b_ptrs += BLOCK_K * stride_bk

    c = acc.to(c_ptr.dtype.element_ty)
    offs_cm = pid_m * BLOCK_M + tl.arange(0, BLOCK_M)
    offs_cn = pid_n * BLOCK_N + tl.arange(0, BLOCK_N)
    c_ptrs = c_ptr + offs_cm[:, None] * stride_cm + offs_cn[None, :] * stride_cn
    mask = (offs_cm[:, None] < M) & (offs_cn[None, :] < N)
    tl.store(c_ptrs, c, mask=mask)

# config = {"BLOCK_K": 256, "BLOCK_M": 16, "BLOCK_N": 256, "GROUP_M": 8, "arch": "sm_100", "dtype": "bf16", "num_ctas": 1, "num_stages": 3, "num_warps": 4}
# arch = sm_100


// ===== COMPILED SASS (sm_100a) =====

	.target	sm_100a

	.elftype	@"ET_EXEC"


//--------------------- .note.nv.tkinfo           --------------------------
	.section	.note.nv.tkinfo,"",@"SHT_NOTE"
	.sectionflags	@"SHF_NOTE_NV_TKINFO"
	.tkinfo
        /*0018*/ 	.word	0x00000081
        /*0030*/ 	.string	""
        /*0030*/ 	.string	"ptxas-blackwell"
        /*0030*/ 	.string	"Cuda compilation tools, release 12.9, V12.9.86"
        /*0030*/ 	.string	"Build cuda_12.9.r12.9/compiler.36037853_0"
        /*0030*/ 	.string	"-v  -suppress-debug-info  -lineinfo  -arch sm_100a "



//--------------------- .note.nv.cuver            --------------------------
	.section	.note.nv.cuver,"",@"SHT_NOTE"
	.sectionflags	@"SHF_NOTE_NV_CUVER"
        /*0018*/ 	.short	0x0001
        /*001a*/ 	.short	0x0064
        /*001c*/ 	.short	0x0001
        /*001e*/ 	.short	0x0000
        /*0020*/ 	.short	0x0001
        /*0022*/ 	.short	0x0000


//--------------------- .nv.info                  --------------------------
	.section	.nv.info,"",@"SHT_CUDA_INFO"
	.align	4


	//----- nvinfo : EIATTR_REGCOUNT
	.align		4
        /*0000*/ 	.byte	0x04, 0x2f
        /*0002*/ 	.short	(.L_1 - .L_0)
	.align		4
.L_0:
        /*0004*/ 	.word	index@(matmul_kernel)
        /*0008*/ 	.word	0x00000020


	//----- nvinfo : EIATTR_FRAME_SIZE
	.align		4
.L_1:
        /*000c*/ 	.byte	0x04, 0x11
        /*000e*/ 	.short	(.L_3 - .L_2)
	.align		4
.L_2:
        /*0010*/ 	.word	index@(matmul_kernel)
        /*0014*/ 	.word	0x00002818


	//----- nvinfo : EIATTR_MIN_STACK_SIZE
	.align		4
.L_3:
        /*0018*/ 	.byte	0x04, 0x12
        /*001a*/ 	.short	(.L_5 - .L_4)
	.align		4
.L_4:
        /*001c*/ 	.word	index@(matmul_kernel)
        /*0020*/ 	.word	0x00002818
.L_5:


//--------------------- .nv.info.matmul_kernel    --------------------------
	.section	.nv.info.matmul_kernel,"",@"SHT_CUDA_INFO"
	.sectionflags	@""
	.align	4


	//----- nvinfo : EIATTR_CUDA_API_VERSION
	.align		4
        /*0000*/ 	.byte	0x04, 0x37
        /*0002*/ 	.short	(.L_7 - .L_6)
.L_6:
        /*0004*/ 	.word	0x00000081


	//----- nvinfo : EIATTR_KPARAM_INFO
	.align		4
.L_7:
        /*0008*/ 	.byte	0x04, 0x17
        /*000a*/ 	.short	(.L_9 - .L_8)
.L_8:
        /*000c*/ 	.word	0x00000000
        /*0010*/ 	.short	0x000d
        /*0012*/ 	.short	0x0048
        /*0014*/ 	.byte	0x00, 0xf4, 0x21, 0x00


	//----- nvinfo : EIATTR_KPARAM_INFO
	.align		4
.L_9:
        /*0018*/ 	.byte	0x04, 0x17
        /*001a*/ 	.short	(.L_11 - .L_10)
.L_10:
        /*001c*/ 	.word	0x00000000
        /*0020*/ 	.short	0x000c
        /*0022*/ 	.short	0x0040
        /*0024*/ 	.byte	0x00, 0xf4, 0x21, 0x00


	//----- nvinfo : EIATTR_KPARAM_INFO
	.align		4
.L_11:
        /*0028*/ 	.byte	0x04, 0x17
        /*002a*/ 	.short	(.L_13 - .L_12)
.L_12:
        /*002c*/ 	.word	0x00000000
        /*0030*/ 	.short	0x000b
        /*0032*/ 	.short	0x0038
        /*0034*/ 	.byte	0x00, 0xf0, 0x11, 0x00


	//----- nvinfo : EIATTR_KPARAM_INFO
	.align		4
.L_13:
        /*0038*/ 	.byte	0x04, 0x17
        /*003a*/ 	.short	(.L_15 - .L_14)
.L_14:
        /*003c*/ 	.word	0x00000000
        /*0040*/ 	.short	0x000a
        /*0042*/ 	.short	0x0034
        /*0044*/ 	.byte	0x00, 0xf0, 0x11, 0x00


	//----- nvinfo : EIATTR_KPARAM_INFO
	.align		4
.L_15:
        /*0048*/ 	.byte	0x04, 0x17
        /*004a*/ 	.short	(.L_17 - .L_16)
.L_16:
        /*004c*/ 	.word	0x00000000
        /*0050*/ 	.short	0x0009
        /*0052*/ 	.short	0x0030
        /*0054*/ 	.byte	0x00, 0xf0, 0x11, 0x00


	//----- nvinfo : EIATTR_KPARAM_INFO
	.align		4
.L_17:
        /*0058*/ 	.byte	0x04, 0x17
        /*005a*/ 	.short	(.L_19 - .L_18)
.L_18:
        /*005c*/ 	.word	0x00000000
        /*0060*/ 	.short	0x0008
        /*0062*/ 	.short	0x002c
        /*0064*/ 	.byte	0x00, 0xf0, 0x11, 0x00


	//----- nvinfo : EIATTR_KPARAM_INFO
	.align		4
.L_19:
        /*0068*/ 	.byte	0x04, 0x17
        /*006a*/ 	.short	(.L_21 - .L_20)
.L_20:
        /*006c*/ 	.word	0x00000000
        /*0070*/ 	.short	0x0007
        /*0072*/ 	.short	0x0028
        /*0074*/ 	.byte	0x00, 0xf0, 0x11, 0x00


	//----- nvinfo : EIATTR_KPARAM_INFO
	.align		4
.L_21:
        /*0078*/ 	.byte	0x04, 0x17
        /*007a*/ 	.short	(.L_23 - .L_22)
.L_22:
        /*007c*/ 	.word	0x00000000
        /*0080*/ 	.short	0x0006
        /*0082*/ 	.short	0x0024
        /*0084*/ 	.byte	0x00, 0xf0, 0x11, 0x00


	//----- nvinfo : EIATTR_KPARAM_INFO
	.align		4
.L_23:
        /*0088*/ 	.byte	0x04, 0x17
        /*008a*/ 	.short	(.L_25 - .L_24)
.L_24:
        /*008c*/ 	.word	0x00000000
        /*0090*/ 	.short	0x0005
        /*0092*/ 	.short	0x0020
        /*0094*/ 	.byte	0x00, 0xf0, 0x11, 0x00


	//----- nvinfo : EIATTR_KPARAM_INFO
	.align		4
.L_25:
        /*0098*/ 	.byte	0x04, 0x17
        /*009a*/ 	.short	(.L_27 - .L_26)
.L_26:
        /*009c*/ 	.word	0x00000000
        /*00a0*/ 	.short	0x0004
        /*00a2*/ 	.short	0x001c
        /*00a4*/ 	.byte	0x00, 0xf0, 0x11, 0x00


	//----- nvinfo : EIATTR_KPARAM_INFO
	.align		4
.L_27:
        /*00a8*/ 	.byte	0x04, 0x17
        /*00aa*/ 	.short	(.L_29 - .L_28)
.L_28:
        /*00ac*/ 	.word	0x00000000
        /*00b0*/ 	.short	0x0003
        /*00b2*/ 	.short	0x0018
        /*00b4*/ 	.byte	0x00, 0xf0, 0x11, 0x00


	//----- nvinfo : EIATTR_KPARAM_INFO
	.align		4
.L_29:
        /*00b8*/ 	.byte	0x04, 0x17
        /*00ba*/ 	.short	(.L_31 - .L_30)
.L_30:
        /*00bc*/ 	.word	0x00000000
        /*00c0*/ 	.short	0x0002
        /*00c2*/ 	.short	0x0010
        /*00c4*/ 	.byte	0x00, 0xf4, 0x21, 0x00


	//----- nvinfo : EIATTR_KPARAM_INFO
	.align		4
.L_31:
        /*00c8*/ 	.byte	0x04, 0x17
        /*00ca*/ 	.short	(.L_33 - .L_32)
.L_32:
        /*00cc*/ 	.word	0x00000000
        /*00d0*/ 	.short	0x0001
        /*00d2*/ 	.short	0x0008
        /*00d4*/ 	.byte	0x00, 0xf4, 0x21, 0x00


	//----- nvinfo : EIATTR_KPARAM_INFO
	.align		4
.L_33:
        /*00d8*/ 	.byte	0x04, 0x17
        /*00da*/ 	.short	(.L_35 - .L_34)
.L_34:
        /*00dc*/ 	.word	0x00000000
        /*00e0*/ 	.short	0x0000
        /*00e2*/ 	.short	0x0000
        /*00e4*/ 	.byte	0x00, 0xf4, 0x21, 0x00


	//----- nvinfo : EIATTR_SPARSE_MMA_MASK
	.align		4
.L_35:
        /*00e8*/ 	.byte	0x03, 0x50
        /*00ea*/ 	.short	0x0000


	//----- nvinfo : EIATTR_MAXREG_COUNT
	.align		4
        /*00ec*/ 	.byte	0x03, 0x1b
        /*00ee*/ 	.short	0x00ff


	//----- nvinfo : EIATTR_NUM_BARRIERS
	.align		4
        /*00f0*/ 	.byte	0x02, 0x4c
        /*00f2*/ 	.byte	0x01
	.zero		1


	//----- nvinfo : EIATTR_ANNOTATIONS
	.align		4
        /*00f4*/ 	.byte	0x04, 0x55
        /*00f6*/ 	.short	(.L_37 - .L_36)


	//   ....[0]....
.L_36:
        /*00f8*/ 	.word	0x00000001
        /*00fc*/ 	.byte	0x00, 0x05, 0x00, 0x00, 0x01, 0x00, 0x00, 0x00, 0x20, 0x05, 0x00, 0x00, 0x01, 0x00, 0x00, 0x00
        /* <DEDUP_REMOVED lines=347> */
        /*16bc*/ 	.byte	0xb0, 0xfe, 0x00, 0x00


	//----- nvinfo : EIATTR_VRC_CTA_INIT_COUNT
	.align		4
.L_37:
        /*16c0*/ 	.byte	0x02, 0x4a
	.zero		1
	.zero		1


	//----- nvinfo : EIATTR_EXIT_INSTR_OFFSETS
	.align		4
        /*16c4*/ 	.byte	0x04, 0x1c
        /*16c6*/ 	.short	(.L_39 - .L_38)


	//   ....[0]....
.L_38:
        /*16c8*/ 	.word	0x00048ff0


	//   ....[1]....
        /*16cc*/ 	.word	0x00049020


	//----- nvinfo : EIATTR_REQNTID
	.align		4
.L_39:
        /*16d0*/ 	.byte	0x04, 0x10
        /*16d2*/ 	.short	(.L_41 - .L_40)
.L_40:
        /*16d4*/ 	.word	0x00000080
        /*16d8*/ 	.word	0x00000001
        /*16dc*/ 	.word	0x00000001


	//----- nvinfo : EIATTR_CBANK_PARAM_SIZE
	.align		4
.L_41:
        /*16e0*/ 	.byte	0x03, 0x19
        /*16e2*/ 	.short	0x0050


	//----- nvinfo : EIATTR_PARAM_CBANK
	.align		4
        /*16e4*/ 	.byte	0x04, 0x0a
        /*16e6*/ 	.short	(.L_43 - .L_42)
	.align		4
.L_42:
        /*16e8*/ 	.word	index@(.nv.constant0.matmul_kernel)
        /*16ec*/ 	.short	0x0380
        /*16ee*/ 	.short	0x0050


	//----- nvinfo : EIATTR_SW_WAR
	.align		4
.L_43:
        /*16f0*/ 	.byte	0x04, 0x36
        /*16f2*/ 	.short	(.L_45 - .L_44)
.L_44:
        /*16f4*/ 	.word	0x00000008
.L_45:


//--------------------- .nv.compat                --------------------------
	.section	.nv.compat,"",@"SHT_CUDA_COMPAT_INFO"
	.align	4
        /*0000*/ 	.byte	0x02, 0x02, 0x01, 0x00, 0x02, 0x05, 0x05, 0x00, 0x02, 0x03, 0x00, 0x00, 0x02, 0x06, 0x01, 0x00


//--------------------- .nv.callgraph             --------------------------
	.section	.nv.callgraph,"",@"SHT_CUDA_CALLGRAPH"
	.align	4
	.sectionentsize	8
	.align		4
        /*0000*/ 	.word	0x00000000
	.align		4
        /*0004*/ 	.word	0xffffffff
	.align		4
        /*0008*/ 	.word	0x00000000
	.align		4
        /*000c*/ 	.word	0xfffffffe
	.align		4
        /*0010*/ 	.word	0x00000000
	.align		4
        /*0014*/ 	.word	0xfffffffd
	.align		4
        /*0018*/ 	.word	0x00000000
	.align		4
        /*001c*/ 	.word	0xfffffffc


//--------------------- .text.matmul_kernel       --------------------------
	.section	.text.matmul_kernel,"ax",@progbits
	.align	128
        .global         matmul_kernel
        .type           matmul_kernel,@function
        .size           matmul_kernel,(.L_x_4 - matmul_kernel)
        .other          matmul_kernel,@"STO_CUDA_ENTRY STV_DEFAULT"
matmul_kernel:
.text.matmul_kernel:
[----:B------:R-:W0:Y:S08]  /*0000*/  LDC R1, c[0x0][0x37c] ;  /* 0x0000df00ff017b82 */ /* 0x000e300000000800 */
[----:B------:R-:W1:Y:S01]  /*0010*/  LDC.64 R2, c[0x0][0x398] ;  /* 0x0000e600ff027b82 */ /* 0x000e620000000a00 */
[----:B------:R-:W2:Y:S01]  /*0020*/  S2R R14, SR_TID.X ;  /* 0x00000000000e7919 */ /* 0x000ea20000002100 */
[----:B------:R-:W3:Y:S01]  /*0030*/  LDCU UR4, c[0x0][0x3a0] ;  /* 0x00007400ff0477ac */ /* 0x000ee20008000800 */
[----:B0-----:R-:W-:Y:S01]  /*0040*/  VIADD R1, R1, 0xffffd7e8 ;  /* 0xffffd7e801017836 */ /* 0x001fe20000000000 */
[----:B------:R-:W0:Y:S01]  /*0050*/  LDCU.64 UR12, c[0x0][0x358] ;  /* 0x00006b00ff0c77ac */ /* 0x000e220008000a00 */
[----:B---3--:R-:W-:Y:S01]  /*0060*/  UIADD3 UR4, UPT, UPT, UR4, 0xff, URZ ;  /* 0x000000ff04047890 */ /* 0x008fe2000fffe0ff */
[----:B-1----:R-:W-:-:S03]  /*0070*/  VIADD R0, R3, 0xff ;  /* 0x000000ff03007836 */ /* 0x002fc60000000000 */
[----:B------:R-:W-:Y:S02]  /*0080*/  UISETP.GT.AND UP0, UPT, UR4, 0xff, UPT ;  /* 0x000000ff0400788c */ /* 0x000fe4000bf04270 */
[----:B------:R-:W-:-:S04]  /*0090*/  SHF.R.S32.HI R5, RZ, 0x1f, R0 ;  /* 0x0000001fff057819 */ /* 0x000fc80000011400 */
[----:B------:R-:W-:-:S04]  /*00a0*/  LEA.HI R5, R5, R0, RZ, 0x8 ;  /* 0x0000000005057211 */ /* 0x000fc800078f40ff */
[----:B------:R-:W-:Y:S02]  /*00b0*/  SHF.R.S32.HI R0, RZ, 0x8, R5 ;  /* 0x00000008ff007819 */ /* 0x000fe40000011405 */
[----:B------:R-:W1:Y:S03]  /*00c0*/  S2R R5, SR_CTAID.X ;  /* 0x0000000000057919 */ /* 0x000e660000002500 */
[----:B------:R-:W-:-:S05]  /*00d0*/  IMAD.SHL.U32 R0, R0, 0x8, RZ ;  /* 0x0000000800007824 */ /* 0x000fca00078e00ff */
[-C--:B------:R-:W-:Y:S02]  /*00e0*/  IABS R9, R0.reuse ;  /* 0x0000000000097213 */ /* 0x080fe40000000000 */
[----:B------:R-:W-:Y:S02]  /*00f0*/  IABS R12, R0 ;  /* 0x00000000000c7213 */ /* 0x000fe40000000000 */
[----:B------:R-:W3:Y:S08]  /*0100*/  I2F.RP R4, R9 ;  /* 0x0000000900047306 */ /* 0x000ef00000209400 */
[----:B---3--:R-:W3:Y:S01]  /*0110*/  MUFU.RCP R4, R4 ;  /* 0x0000000400047308 */ /* 0x008ee20000001000 */
[----:B-1----:R-:W-:Y:S01]  /*0120*/  IABS R10, R5 ;  /* 0x00000005000a7213 */ /* 0x002fe20000000000 */
[----:B---3--:R-:W-:-:S02]  /*0130*/  VIADD R6, R4, 0xffffffe ;  /* 0x0ffffffe04067836 */ /* 0x008fc40000000000 */
[----:B------:R-:W-:-:S04]  /*0140*/  IMAD.MOV R4, RZ, RZ, -R12 ;  /* 0x000000ffff047224 */ /* 0x000fc800078e0a0c */
[----:B------:R1:W3:Y:S02]  /*0150*/  F2I.FTZ.U32.TRUNC.NTZ R7, R6 ;  /* 0x0000000600077305 */ /* 0x0002e4000021f000 */
[----:B-1----:R-:W-:Y:S02]  /*0160*/  IMAD.MOV.U32 R6, RZ, RZ, RZ ;  /* 0x000000ffff067224 */ /* 0x002fe400078e00ff */
[----:B---3--:R-:W-:-:S04]  /*0170*/  IMAD.MOV R8, RZ, RZ, -R7 ;  /* 0x000000ffff087224 */ /* 0x008fc800078e0a07 */
[----:B------:R-:W-:Y:S02]  /*0180*/  IMAD R11, R8, R9, RZ ;  /* 0x00000009080b7224 */ /* 0x000fe400078e02ff */
[----:B------:R-:W-:Y:S02]  /*0190*/  IMAD.MOV.U32 R8, RZ, RZ, R10 ;  /* 0x000000ffff087224 */ /* 0x000fe400078e000a */
[----:B------:R-:W-:-:S06]  /*01a0*/  IMAD.HI.U32 R7, R7, R11, R6 ;  /* 0x0000000b07077227 */ /* 0x000fcc00078e0006 */
[----:B------:R-:W-:-:S04]  /*01b0*/  IMAD.HI.U32 R7, R7, R8, RZ ;  /* 0x0000000807077227 */ /* 0x000fc800078e00ff */
[----:B------:R-:W-:-:S05]  /*01c0*/  IMAD R4, R7, R4, R8 ;  /* 0x0000000407047224 */ /* 0x000fca00078e0208 */
[----:B------:R-:W-:-:S13]  /*01d0*/  ISETP.GT.U32.AND P1, PT, R9, R4, PT ;  /* 0x000000040900720c */ /* 0x000fda0003f24070 */
[----:B------:R-:W-:Y:S02]  /*01e0*/  @!P1 IMAD.IADD R4, R4, 0x1, -R9 ;  /* 0x0000000104049824 */ /* 0x000fe400078e0a09 */
[----:B------:R-:W-:Y:S01]  /*01f0*/  @!P1 VIADD R7, R7, 0x1 ;  /* 0x0000000107079836 */ /* 0x000fe20000000000 */
[----:B------:R-:W-:Y:S02]  /*0200*/  ISETP.NE.AND P1, PT, R0, RZ, PT ;  /* 0x000000ff0000720c */ /* 0x000fe40003f25270 */
[----:B------:R-:W-:Y:S02]  /*0210*/  ISETP.GE.U32.AND P0, PT, R4, R9, PT ;  /* 0x000000090400720c */ /* 0x000fe40003f06070 */
[----:B------:R-:W-:-:S04]  /*0220*/  LOP3.LUT R4, R5, R0, RZ, 0x3c, !PT ;  /* 0x0000000005047212 */ /* 0x000fc800078e3cff */
[----:B------:R-:W-:Y:S01]  /*0230*/  ISETP.GE.AND P2, PT, R4, RZ, PT ;  /* 0x000000ff0400720c */ /* 0x000fe20003f46270 */
[----:B------:R-:W-:-:S06]  /*0240*/  VIADD R4, R2, 0xf ;  /* 0x0000000f02047836 */ /* 0x000fcc0000000000 */
[----:B------:R-:W-:-:S04]  /*0250*/  @P0 VIADD R7, R7, 0x1 ;  /* 0x0000000107070836 */ /* 0x000fc80000000000 */
[----:B------:R-:W-:Y:S01]  /*0260*/  IMAD.MOV.U32 R6, RZ, RZ, R7 ;  /* 0x000000ffff067224 */ /* 0x000fe200078e0007 */
[----:B------:R-:W-:-:S03]  /*0270*/  SHF.R.S32.HI R7, RZ, 0x1f, R4 ;  /* 0x0000001fff077819 */ /* 0x000fc60000011404 */
[----:B------:R-:W-:Y:S01]  /*0280*/  @!P2 IMAD.MOV R6, RZ, RZ, -R6 ;  /* 0x000000ffff06a224 */ /* 0x000fe200078e0a06 */
[----:B------:R-:W-:Y:S02]  /*0290*/  @!P1 LOP3.LUT R6, RZ, R0, RZ, 0x33, !PT ;  /* 0x00000000ff069212 */ /* 0x000fe400078e33ff */
[----:B------:R-:W-:-:S03]  /*02a0*/  LEA.HI R7, R7, R4, RZ, 0x4 ;  /* 0x0000000407077211 */ /* 0x000fc600078f20ff */
[----:B------:R-:W-:Y:S02]  /*02b0*/  IMAD.SHL.U32 R4, R6, 0x8, RZ ;  /* 0x0000000806047824 */ /* 0x000fe400078e00ff */
[----:B------:R-:W-:-:S03]  /*02c0*/  IMAD.MOV R6, RZ, RZ, -R6 ;  /* 0x000000ffff067224 */ /* 0x000fc600078e0a06 */
[----:B------:R-:W-:Y:S01]  /*02d0*/  LEA.HI.SX32 R7, R7, -R4, 0x1c ;  /* 0x8000000407077211 */ /* 0x000fe200078fe2ff */
[----:B------:R-:W-:Y:S02]  /*02e0*/  IMAD R15, R0, R6, R5 ;  /* 0x00000006000f7224 */ /* 0x000fe400078e0205 */
[----:B------:R-:W-:Y:S01]  /*02f0*/  IMAD.MOV.U32 R6, RZ, RZ, RZ ;  /* 0x000000ffff067224 */ /* 0x000fe200078e00ff */
[----:B------:R-:W-:Y:S02]  /*0300*/  VIMNMX R8, PT, PT, R7, 0x8, PT ;  /* 0x0000000807087848 */ /* 0x000fe40003fe0100 */
[----:B------:R-:W-:Y:S02]  /*0310*/  IABS R13, R15 ;  /* 0x0000000f000d7213 */ /* 0x000fe40000000000 */
[----:B------:R-:W-:-:S04]  /*0320*/  IABS R11, R8 ;  /* 0x00000008000b7213 */ /* 0x000fc80000000000 */
[----:B------:R-:W1:Y:S08]  /*0330*/  I2F.RP R9, R11 ;  /* 0x0000000b00097306 */ /* 0x000e700000209400 */
[----:B-1----:R-:W1:Y:S02]  /*0340*/  MUFU.RCP R9, R9 ;  /* 0x0000000900097308 */ /* 0x002e640000001000 */
[----:B-1----:R-:W-:-:S06]  /*0350*/  VIADD R7, R9, 0xffffffe ;  /* 0x0ffffffe09077836 */ /* 0x002fcc0000000000 */
[----:B------:R-:W1:Y:S02]  /*0360*/  F2I.FTZ.U32.TRUNC.NTZ R7, R7 ;  /* 0x0000000700077305 */ /* 0x000e64000021f000 */
[----:B-1----:R-:W-:-:S04]  /*0370*/  IMAD.MOV R10, RZ, RZ, -R7 ;  /* 0x000000ffff0a7224 */ /* 0x002fc800078e0a07 */
[----:B------:R-:W-:-:S04]  /*0380*/  IMAD.MOV.U32 R0, RZ, RZ, R10 ;  /* 0x000000ffff007224 */ /* 0x000fc800078e000a */
[----:B------:R-:W-:Y:S01]  /*0390*/  IMAD R5, R0, R11, RZ ;  /* 0x0000000b00057224 */ /* 0x000fe200078e02ff */
[----:B------:R-:W-:-:S03]  /*03a0*/  IABS R0, R8 ;  /* 0x0000000800007213 */ /* 0x000fc60000000000 */
[----:B------:R-:W-:-:S04]  /*03b0*/  IMAD.HI.U32 R6, R7, R5, R6 ;  /* 0x0000000507067227 */ /* 0x000fc800078e0006 */
[----:B------:R-:W-:Y:S02]  /*03c0*/  IMAD.MOV R0, RZ, RZ, -R0 ;  /* 0x000000ffff007224 */ /* 0x000fe400078e0a00 */
        /* <DEDUP_REMOVED lines=8> */
[----:B------:R-:W-:Y:S02]  /*0450*/  ISETP.GE.AND P2, PT, R0, RZ, PT ;  /* 0x000000ff0000720c */ /* 0x000fe40003f46270 */
[----:B--2---:R-:W-:-:S05]  /*0460*/  LOP3.LUT R0, R14, 0xf, RZ, 0xc0, !PT ;  /* 0x0000000f0e007812 */ /* 0x004fca00078ec0ff */
[----:B------:R-:W-:-:S06]  /*0470*/  @P0 VIADD R6, R6, 0x1 ;  /* 0x0000000106060836 */ /* 0x000fcc0000000000 */
[----:B------:R-:W-:Y:S01]  /*0480*/  @!P2 IMAD.MOV R6, RZ, RZ, -R6 ;  /* 0x000000ffff06a224 */ /* 0x000fe200078e0a06 */
[----:B------:R-:W-:-:S05]  /*0490*/  @!P1 LOP3.LUT R6, RZ, R8, RZ, 0x33, !PT ;  /* 0x00000008ff069212 */ /* 0x000fca00078e33ff */
[----:B------:R-:W-:Y:S02]  /*04a0*/  IMAD.MOV R5, RZ, RZ, -R6 ;  /* 0x000000ffff057224 */ /* 0x000fe400078e0a06 */
[----:B------:R-:W-:Y:S02]  /*04b0*/  IMAD.SHL.U32 R29, R6, 0x100, RZ ;  /* 0x00000100061d7824 */ /* 0x000fe400078e00ff */
[----:B------:R-:W-:-:S04]  /*04c0*/  IMAD R5, R8, R5, R15 ;  /* 0x0000000508057224 */ /* 0x000fc800078e020f */
[----:B------:R-:W-:-:S04]  /*04d0*/  IMAD.IADD R5, R4, 0x1, R5 ;  /* 0x0000000104057824 */ /* 0x000fc800078e0205 */
[----:B------:R-:W-:Y:S01]  /*04e0*/  IMAD R28, R5, 0x10, R0 ;  /* 0x00000010051c7824 */ /* 0x000fe200078e0200 */
[----:B------:R-:W-:-:S04]  /*04f0*/  SHF.R.U32.HI R0, RZ, 0x4, R14 ;  /* 0x00000004ff007819 */ /* 0x000fc8000001160e */
[----:B------:R1:W-:Y:S01]  /*0500*/  STL [R1+0x1690], R28 ;  /* 0x0016901c01007387 */ /* 0x0003e20000100800 */
[----:B------:R-:W-:-:S03]  /*0510*/  SGXT.U32 R0, R0, 0x3 ;  /* 0x000000030000781a */ /* 0x000fc60000000000 */
[----:B------:R1:W-:Y:S01]  /*0520*/  STL [R1+0x174], R29 ;  /* 0x0001741d01007387 */ /* 0x0003e20000100800 */
[----:B------:R-:W-:Y:S01]  /*0530*/  LOP3.LUT R0, R0, 0xf0, RZ, 0xfc, !PT ;  /* 0x000000f000007812 */ /* 0x000fe200078efcff */
[----:B0-----:R-:W-:Y:S06]  /*0540*/  BRA.U UP0, `(.L_x_0) ;  /* 0x0000000100387547 */ /* 0x001fec000b800000 */
[C---:B------:R-:W-:Y:S01]  /*0550*/  IMAD.SHL.U32 R0, R14.reuse, 0x20, RZ ;  /* 0x000000200e007824 */ /* 0x040fe200078e00ff */
[----:B------:R-:W-:Y:S01]  /*0560*/  CS2R R16, SRZ ;  /* 0x0000000000107805 */ /* 0x000fe2000001ff00 */
[----:B------:R-:W-:Y:S01]  /*0570*/  IMAD.SHL.U32 R2, R14, 0x10, RZ ;  /* 0x000000100e027824 */ /* 0x000fe200078e00ff */
[----:B------:R-:W-:Y:S02]  /*0580*/  CS2R R18, SRZ ;  /* 0x0000000000127805 */ /* 0x000fe4000001ff00 */
[----:B------:R-:W-:Y:S02]  /*0590*/  CS2R R12, SRZ ;  /* 0x00000000000c7805 */ /* 0x000fe4000001ff00 */
[----:B------:R-:W-:Y:S02]  /*05a0*/  LOP3.LUT R0, R0, 0x60, RZ, 0xc0, !PT ;  /* 0x0000006000007812 */ /* 0x000fe400078ec0ff */
[----:B------:R-:W-:Y:S01]  /*05b0*/  CS2R R14, SRZ ;  /* 0x00000000000e7805 */ /* 0x000fe2000001ff00 */
[----:B------:R0:W-:Y:S01]  /*05c0*/  STL [R1+0x1688], R2 ;  /* 0x0016880201007387 */ /* 0x0001e20000100800 */
[----:B------:R-:W-:-:S02]  /*05d0*/  CS2R R8, SRZ ;  /* 0x0000000000087805 */ /* 0x000fc4000001ff00 */
[----:B------:R-:W-:Y:S02]  /*05e0*/  CS2R R10, SRZ ;  /* 0x00000000000a7805 */ /* 0x000fe4000001ff00 */
[----:B------:R-:W-:Y:S01]  /*05f0*/  CS2R R4, SRZ ;  /* 0x0000000000047805 */ /* 0x000fe2000001ff00 */
[----:B------:R0:W-:Y:S01]  /*0600*/  STL [R1+0x168c], R0 ;  /* 0x00168c0001007387 */ /* 0x0001e20000100800 */
[----:B------:R-:W-:Y:S01]  /*0610*/  CS2R R6, SRZ ;  /* 0x0000000000067805 */ /* 0x000fe2000001ff00 */
[----:B------:R-:W-:Y:S06]  /*0620*/  BRA `(.L_x_1) ;  /* 0x0000047400c47947 */ /* 0x000fec0003800000 */
.L_x_0:
[----:B------:R-:W-:Y:S01]  /*0630*/  IABS R11, R3 ;  /* 0x00000003000b7213 */ /* 0x000fe20000000000 */
[C---:B------:R-:W-:Y:S01]  /*0640*/  VIADD R6, R29.reuse, 0xff ;  /* 0x000000ff1d067836 */ /* 0x040fe20000000000 */
[----:B------:R-:W-:Y:S01]  /*0650*/  IABS R26, R28 ;  /* 0x0000001c001a7213 */ /* 0x000fe20000000000 */
[C---:B------:R-:W-:Y:S01]  /*0660*/  VIADD R18, R29.reuse, 0xfd ;  /* 0x000000fd1d127836 */ /* 0x040fe20000000000 */
[----:B------:R-:W0:Y:S01]  /*0670*/  I2F.RP R7, R11 ;  /* 0x0000000b00077306 */ /* 0x000e220000209400 */
[C---:B------:R-:W-:Y:S01]  /*0680*/  VIADD R0, R29.reuse, 0xfe ;  /* 0x000000fe1d007836 */ /* 0x040fe20000000000 */
[----:B------:R-:W-:Y:S01]  /*0690*/  IABS R16, R6 ;  /* 0x0000000600107213 */ /* 0x000fe20000000000 */
[C---:B------:R-:W-:Y:S01]  /*06a0*/  VIADD R13, R29.reuse, 0xfa ;  /* 0x000000fa1d0d7836 */ /* 0x040fe20000000000 */
[----:B------:R-:W-:Y:S01]  /*06b0*/  IABS R10, R18 ;  /* 0x00000012000a7213 */ /* 0x000fe20000000000 */
[----:B------:R-:W-:Y:S01]  /*06c0*/  VIADD R15, R29, 0xf9 ;  /* 0x000000f91d0f7836 */ /* 0x000fe20000000000 */
[----:B------:R-:W-:Y:S01]  /*06d0*/  IABS R14, R0 ;  /* 0x00000000000e7213 */ /* 0x000fe20000000000 */
[----:B------:R-:W2:Y:S01]  /*06e0*/  LDCU UR7, c[0x0][0x3a8] ;  /* 0x00007500ff0777ac */ /* 0x000ea20008000800 */
[----:B------:R-:W-:-:S02]  /*06f0*/  ISETP.GE.AND P1, PT, R6, RZ, PT ;  /* 0x000000ff0600720c */ /* 0x000fc40003f26270 */
[----:B------:R-:W-:Y:S01]  /*0700*/  IABS R6, R15 ;  /* 0x0000000f00067213 */ /* 0x000fe20000000000 */
[----:B------:R-:W3:Y:S01]  /*0710*/  LDCU UR6, c[0x0][0x3a4] ;  /* 0x00007480ff0677ac */ /* 0x000ee20008000800 */
[----:B0-----:R-:W0:Y:S01]  /*0720*/  MUFU.RCP R7, R7 ;  /* 0x0000000700077308 */ /* 0x001e220000001000 */
[----:B------:R-:W4:Y:S01]  /*0730*/  LDCU.64 UR4, c[0x0][0x388] ;  /* 0x00007100ff0477ac */ /* 0x000f220008000a00 */
[----:B------:R-:W5:Y:S01]  /*0740*/  LDCU.64 UR8, c[0x0][0x380] ;  /* 0x00007000ff0877ac */ /* 0x000f620008000a00 */
[----:B------:R-:W1:Y:S01]  /*0750*/  LDCU UR10, c[0x0][0x3a8] ;  /* 0x00007500ff0a77ac */ /* 0x000e620008000800 */
[----:B------:R-:W1:Y:S01]  /*0760*/  LDCU UR11, c[0x0][0x3a0] ;  /* 0x00007400ff0b77ac */ /* 0x000e620008000800 */
[----:B0-----:R-:W-:Y:S01]  /*0770*/  VIADD R5, R7, 0xffffffe ;  /* 0x0ffffffe07057836 */ /* 0x001fe20000000000 */
[----:B------:R-:W0:Y:S01]  /*0780*/  LDCU UR14, c[0x0][0x3a8] ;  /* 0x00007500ff0e77ac */ /* 0x000e220008000800 */
[----:B------:R-:W0:Y:S04]  /*0790*/  LDCU UR16, c[0x0][0x3ac] ;  /* 0x00007580ff1077ac */ /* 0x000e280008000800 */
[----:B------:R-:W0:Y:S02]  /*07a0*/  F2I.FTZ.U32.TRUNC.NTZ R5, R5 ;  /* 0x0000000500057305 */ /* 0x000e24000021f000 */
[----:B0-----:R-:W-:-:S04]  /*07b0*/  IMAD.MOV R4, RZ, RZ, -R5 ;  /* 0x000000ffff047224 */ /* 0x001fc800078e0a05 */
[----:B------:R-:W-:Y:S02]  /*07c0*/  IMAD R9, R4, R11, RZ ;  /* 0x0000000b04097224 */ /* 0x000fe400078e02ff */
[----:B------:R-:W-:-:S04]  /*07d0*/  IMAD.MOV.U32 R4, RZ, RZ, RZ ;  /* 0x000000ffff047224 */ /* 0x000fc800078e00ff */
[----:B------:R-:W-:-:S04]  /*07e0*/  IMAD.HI.U32 R4, R5, R9, R4 ;  /* 0x0000000905047227 */ /* 0x000fc800078e0004 */
[----:B------:R-:W-:Y:S02]  /*07f0*/  VIADD R9, R29, 0xfb ;  /* 0x000000fb1d097836 */ /* 0x000fe40000000000 */
[----:B------:R-:W-:-:S03]  /*0800*/  IMAD.HI.U32 R5, R4, R16, RZ ;  /* 0x0000001004057227 */ /* 0x000fc600078e00ff */
[----:B------:R-:W-:Y:S01]  /*0810*/  IABS R12, R9 ;  /* 0x00000009000c7213 */ /* 0x000fe20000000000 */
[----:B------:R-:W-:Y:S02]  /*0820*/  IMAD.MOV R8, RZ, RZ, -R5 ;  /* 0x000000ffff087224 */ /* 0x000fe400078e0a05 */
[----:B------:R-:W-:Y:S02]  /*0830*/  VIADD R5, R29, 0xfc ;  /* 0x000000fc1d057836 */ /* 0x000fe40000000000 */
[C---:B------:R-:W-:Y:S02]  /*0840*/  IMAD R16, R11.reuse, R8, R16 ;  /* 0x000000080b107224 */ /* 0x040fe400078e0210 */
[----:B------:R-:W-:Y:S01]  /*0850*/  IMAD.HI.U32 R17, R4, R10, RZ ;  /* 0x0000000a04117227 */ /* 0x000fe200078e00ff */
[----:B------:R-:W-:Y:S02]  /*0860*/  IABS R8, R5 ;  /* 0x0000000500087213 */ /* 0x000fe40000000000 */
[----:B------:R-:W-:Y:S01]  /*0870*/  ISETP.GT.U32.AND P0, PT, R11, R16, PT ;  /* 0x000000100b00720c */ /* 0x000fe20003f04070 */
[----:B------:R-:W-:-:S02]  /*0880*/  IMAD.MOV R17, RZ, RZ, -R17 ;  /* 0x000000ffff117224 */ /* 0x000fc400078e0a11 */
[----:B------:R-:W-:-:S04]  /*0890*/  IMAD.HI.U32 R7, R4, R14, RZ ;  /* 0x0000000e04077227 */ /* 0x000fc800078e00ff */
[----:B------:R-:W-:-:S04]  /*08a0*/  IMAD.HI.U32 R19, R4, R8, RZ ;  /* 0x0000000804137227 */ /* 0x000fc800078e00ff */
[C---:B------:R-:W-:Y:S02]  /*08b0*/  IMAD R10, R11.reuse, R17, R10 ;  /* 0x000000110b0a7224 */ /* 0x040fe400078e020a */
[----:B------:R-:W-:Y:S02]  /*08c0*/  IMAD.MOV R7, RZ, RZ, -R7 ;  /* 0x000000ffff077224 */ /* 0x000fe400078e0a07 */
[----:B------:R-:W-:Y:S01]  /*08d0*/  IMAD.MOV R19, RZ, RZ, -R19 ;  /* 0x000000ffff137224 */ /* 0x000fe200078e0a13 */
[----:B------:R-:W-:Y:S01]  /*08e0*/  ISETP.GT.U32.AND P2, PT, R11, R10, PT ;  /* 0x0000000a0b00720c */ /* 0x000fe20003f44070 */
[----:B------:R-:W-:-:S04]  /*08f0*/  IMAD.HI.U32 R17, R4, R12, RZ ;  /* 0x0000000c04117227 */ /* 0x000fc800078e00ff */
[C---:B------:R-:W-:Y:S01]  /*0900*/  IMAD R14, R11.reuse, R7, R14 ;  /* 0x000000070b0e7224 */ /* 0x040fe200078e020e */
[----:B------:R-:W-:Y:S01]  /*0910*/  IABS R7, R13 ;  /* 0x0000000d00077213 */ /* 0x000fe20000000000 */
[C---:B------:R-:W-:Y:S02]  /*0920*/  IMAD R8, R11.reuse, R19, R8 ;  /* 0x000000130b087224 */ /* 0x040fe400078e0208 */
[----:B------:R-:W-:Y:S01]  /*0930*/  IMAD.MOV R20, RZ, RZ, -R17 ;  /* 0x000000ffff147224 */ /* 0x000fe200078e0a11 */
[C---:B------:R-:W-:Y:S01]  /*0940*/  ISETP.GT.U32.AND P4, PT, R11.reuse, R14, PT ;  /* 0x0000000e0b00720c */ /* 0x040fe20003f84070 */
[----:B------:R-:W-:Y:S01]  /*0950*/  @!P0 IMAD.IADD R16, R16, 0x1, -R11 ;  /* 0x0000000110108824 */ /* 0x000fe200078e0a0b */
[C---:B------:R-:W-:Y:S01]  /*0960*/  ISETP.GT.U32.AND P5, PT, R11.reuse, R8, PT ;  /* 0x000000080b00720c */ /* 0x040fe20003fa4070 */
[C---:B------:R-:W-:Y:S01]  /*0970*/  IMAD R12, R11.reuse, R20, R12 ;  /* 0x000000140b0c7224 */ /* 0x040fe200078e020c */
[----:B------:R-:W-:Y:S01]  /*0980*/  ISETP.GE.AND P0, PT, R0, RZ, PT ;  /* 0x000000ff0000720c */ /* 0x000fe20003f06270 */
[----:B------:R-:W-:Y:S01]  /*0990*/  IMAD.HI.U32 R17, R4, R7, RZ ;  /* 0x0000000704117227 */ /* 0x000fe200078e00ff */
[----:B------:R-:W-:-:S02]  /*09a0*/  ISETP.GT.U32.AND P6, PT, R11, R16, PT ;  /* 0x000000100b00720c */ /* 0x000fc40003fc4070 */
[C---:B------:R-:W-:Y:S01]  /*09b0*/  ISETP.GT.U32.AND P3, PT, R11.reuse, R12, PT ;  /* 0x0000000c0b00720c */ /* 0x040fe20003f64070 */
[----:B------:R-:W-:Y:S02]  /*09c0*/  IMAD.MOV R20, RZ, RZ, -R17 ;  /* 0x000000ffff147224 */ /* 0x000fe400078e0a11 */
[--C-:B------:R-:W-:Y:S02]  /*09d0*/  @!P2 IMAD.IADD R10, R10, 0x1, -R11.reuse ;  /* 0x000000010a0aa824 */ /* 0x100fe400078e0a0b */
[--C-:B------:R-:W-:Y:S01]  /*09e0*/  @!P4 IMAD.IADD R14, R14, 0x1, -R11.reuse ;  /* 0x000000010e0ec824 */ /* 0x100fe200078e0a0b */
[----:B------:R-:W-:Y:S01]  /*09f0*/  ISETP.GE.AND P4, PT, R18, RZ, PT ;  /* 0x000000ff1200720c */ /* 0x000fe20003f86270 */
[----:B------:R-:W-:Y:S02]  /*0a00*/  @!P5 IMAD.IADD R8, R8, 0x1, -R11 ;  /* 0x000000010808d824 */ /* 0x000fe400078e0a0b */
[C---:B------:R-:W-:Y:S01]  /*0a10*/  IMAD R0, R11.reuse, R20, R7 ;  /* 0x000000140b007224 */ /* 0x040fe200078e0207 */
[C---:B------:R-:W-:Y:S01]  /*0a20*/  ISETP.GT.U32.AND P2, PT, R11.reuse, R14, PT ;  /* 0x0000000e0b00720c */ /* 0x040fe20003f44070 */
[--C-:B------:R-:W-:Y:S01]  /*0a30*/  @!P6 IMAD.IADD R16, R16, 0x1, -R11.reuse ;  /* 0x000000011010e824 */ /* 0x100fe200078e0a0b */
[C---:B------:R-:W-:Y:S01]  /*0a40*/  ISETP.GT.U32.AND P5, PT, R11.reuse, R8, PT ;  /* 0x000000080b00720c */ /* 0x040fe20003fa4070 */
[----:B------:R-:W-:Y:S01]  /*0a50*/  @!P3 IMAD.IADD R12, R12, 0x1, -R11 ;  /* 0x000000010c0cb824 */ /* 0x000fe200078e0a0b */
[----:B------:R-:W-:Y:S01]  /*0a60*/  ISETP.GT.U32.AND P6, PT, R11, R10, PT ;  /* 0x0000000a0b00720c */ /* 0x000fe20003fc4070 */
[----:B------:R-:W-:-:S02]  /*0a70*/  IMAD.MOV.U32 R21, RZ, RZ, R16 ;  /* 0x000000ffff157224 */ /* 0x000fc400078e0010 */
[----:B------:R-:W-:Y:S01]  /*0a80*/  VIADD R17, R29, 0xf8 ;  /* 0x000000f81d117836 */ /* 0x000fe20000000000 */
[----:B------:R-:W-:Y:S01]  /*0a90*/  ISETP.GT.U32.AND P3, PT, R11, R12, PT ;  /* 0x0000000c0b00720c */ /* 0x000fe20003f64070 */
[----:B------:R-:W-:Y:S02]  /*0aa0*/  VIADD R7, R29, 0xf7 ;  /* 0x000000f71d077836 */ /* 0x000fe40000000000 */
[----:B------:R-:W-:Y:S01]  /*0ab0*/  @!P1 IMAD.MOV R21, RZ, RZ, -R21 ;  /* 0x000000ffff159224 */ /* 0x000fe200078e0a15 */
[----:B------:R-:W-:Y:S01]  /*0ac0*/  ISETP.GT.U32.AND P1, PT, R11, R0, PT ;  /* 0x000000000b00720c */ /* 0x000fe20003f24070 */
[----:B------:R-:W-:Y:S01]  /*0ad0*/  IMAD.HI.U32 R19, R4, R6, RZ ;  /* 0x0000000604137227 */ /* 0x000fe200078e00ff */
[----:B------:R-:W-:Y:S02]  /*0ae0*/  IABS R16, R17 ;  /* 0x0000001100107213 */ /* 0x000fe40000000000 */
[----:B------:R-:W-:Y:S01]  /*0af0*/  IABS R18, R7 ;  /* 0x0000000700127213 */ /* 0x000fe20000000000 */
[--C-:B------:R-:W-:Y:S01]  /*0b00*/  @!P2 IMAD.IADD R14, R14, 0x1, -R11.reuse ;  /* 0x000000010e0ea824 */ /* 0x100fe200078e0a0b */
[----:B------:R-:W-:Y:S01]  /*0b10*/  ISETP.GE.AND P2, PT, R5, RZ, PT ;  /* 0x000000ff0500720c */ /* 0x000fe20003f46270 */
[----:B------:R-:W-:Y:S01]  /*0b20*/  @!P5 IMAD.IADD R8, R8, 0x1, -R11 ;  /* 0x000000010808d824 */ /* 0x000fe200078e0a0b */
[----:B------:R-:W-:Y:S01]  /*0b30*/  ISETP.GE.AND P5, PT, R9, RZ, PT ;  /* 0x000000ff0900720c */ /* 0x000fe20003fa6270 */
[----:B------:R-:W-:Y:S01]  /*0b40*/  IMAD.MOV.U32 R5, RZ, RZ, R18 ;  /* 0x000000ffff057224 */ /* 0x000fe200078e0012 */
[----:B------:R-:W-:Y:S01]  /*0b50*/  STL [R1+0x38], R21 ;  /* 0x0000381501007387 */ /* 0x000fe20000100800 */
[----:B------:R-:W-:-:S04]  /*0b60*/  IMAD.HI.U32 R9, R4, R16, RZ ;  /* 0x0000001004097227 */ /* 0x000fc800078e00ff */
[----:B------:R-:W-:Y:S02]  /*0b70*/  IMAD.MOV R19, RZ, RZ, -R19 ;  /* 0x000000ffff137224 */ /* 0x000fe400078e0a13 */
[--C-:B------:R-:W-:Y:S01]  /*0b80*/  @!P3 IMAD.IADD R12, R12, 0x1, -R11.reuse ;  /* 0x000000010c0cb824 */ /* 0x100fe200078e0a0b */
[----:B------:R-:W-:Y:S01]  /*0b90*/  ISETP.GE.AND P3, PT, R13, RZ, PT ;  /* 0x000000ff0d00720c */ /* 0x000fe20003f66270 */
[----:B------:R-:W-:Y:S02]  /*0ba0*/  @!P6 IMAD.IADD R10, R10, 0x1, -R11 ;  /* 0x000000010a0ae824 */ /* 0x000fe400078e0a0b */
[----:B------:R-:W-:-:S04]  /*0bb0*/  IMAD.HI.U32 R13, R4, R5, RZ ;  /* 0x00000005040d7227 */ /* 0x000fc800078e00ff */
[----:B------:R-:W-:Y:S02]  /*0bc0*/  IMAD.MOV R9, RZ, RZ, -R9 ;  /* 0x000000ffff097224 */ /* 0x000fe400078e0a09 */
[----:B------:R-:W-:Y:S02]  /*0bd0*/  IMAD R6, R11, R19, R6 ;  /* 0x000000130b067224 */ /* 0x000fe400078e0206 */
[----:B------:R-:W-:Y:S01]  /*0be0*/  @!P1 IMAD.IADD R0, R0, 0x1, -R11 ;  /* 0x0000000100009824 */ /* 0x000fe200078e0a0b */
[----:B------:R-:W-:Y:S01]  /*0bf0*/  ISETP.GE.AND P1, PT, R15, RZ, PT ;  /* 0x000000ff0f00720c */ /* 0x000fe20003f26270 */
[----:B------:R-:W-:Y:S01]  /*0c00*/  IMAD.MOV.U32 R20, RZ, RZ, R14 ;  /* 0x000000ffff147224 */ /* 0x000fe200078e000e */
[----:B------:R-:W-:Y:S01]  /*0c10*/  ISETP.GT.U32.AND P6, PT, R11, R6, PT ;  /* 0x000000060b00720c */ /* 0x000fe20003fc4070 */
[----:B------:R-:W-:Y:S02]  /*0c20*/  IMAD.MOV.U32 R19, RZ, RZ, R10 ;  /* 0x000000ffff137224 */ /* 0x000fe400078e000a */
[----:B------:R-:W-:-:S02]  /*0c30*/  IMAD.MOV R14, RZ, RZ, -R13 ;  /* 0x000000ffff0e7224 */ /* 0x000fc400078e0a0d */
[C---:B------:R-:W-:Y:S02]  /*0c40*/  IMAD R10, R11.reuse, R9, R16 ;  /* 0x000000090b0a7224 */ /* 0x040fe400078e0210 */
[----:B------:R-:W-:Y:S02]  /*0c50*/  IMAD.MOV.U32 R15, RZ, RZ, R8 ;  /* 0x000000ffff0f7224 */ /* 0x000fe400078e0008 */
[C---:B------:R-:W-:Y:S02]  /*0c60*/  IMAD R8, R11.reuse, R14, R5 ;  /* 0x0000000e0b087224 */ /* 0x040fe400078e0205 */
[----:B------:R-:W-:Y:S02]  /*0c70*/  IMAD.MOV.U32 R13, RZ, RZ, R12 ;  /* 0x000000ffff0d7224 */ /* 0x000fe400078e000c */
[----:B------:R-:W-:Y:S01]  /*0c80*/  @!P2 IMAD.MOV R15, RZ, RZ, -R15 ;  /* 0x000000ffff0fa224 */ /* 0x000fe200078e0a0f */
[C---:B------:R-:W-:Y:S01]  /*0c90*/  ISETP.GT.U32.AND P2, PT, R11.reuse, R10, PT ;  /* 0x0000000a0b00720c */ /* 0x040fe20003f44070 */
[----:B------:R-:W-:Y:S01]  /*0ca0*/  @!P0 IMAD.MOV R20, RZ, RZ, -R20 ;  /* 0x000000ffff148224 */ /* 0x000fe200078e0a14 */
[C---:B------:R-:W-:Y:S01]  /*0cb0*/  ISETP.GT.U32.AND P0, PT, R11.reuse, R0, PT ;  /* 0x000000000b00720c */ /* 0x040fe20003f04070 */
[----:B------:R-:W-:Y:S01]  /*0cc0*/  @!P5 IMAD.MOV R13, RZ, RZ, -R13 ;  /* 0x000000ffff0dd224 */ /* 0x000fe200078e0a0d */
[----:B------:R-:W-:Y:S01]  /*0cd0*/  ISETP.GT.U32.AND P5, PT, R11, R8, PT ;  /* 0x000000080b00720c */ /* 0x000fe20003fa4070 */
[----:B------:R-:W-:Y:S01]  /*0ce0*/  VIADD R9, R29, 0xf6 ;  /* 0x000000f61d097836 */ /* 0x000fe20000000000 */
[----:B------:R-:W-:Y:S01]  /*0cf0*/  STL [R1+0x3c], R20 ;  /* 0x00003c1401007387 */ /* 0x000fe20000100800 */
[----:B------:R-:W-:Y:S01]  /*0d00*/  @!P6 IMAD.IADD R6, R6, 0x1, -R11 ;  /* 0x000000010606e824 */ /* 0x000fe200078e0a0b */
[----:B------:R-:W-:Y:S01]  /*0d10*/  ISETP.GE.AND P6, PT, R17, RZ, PT ;  /* 0x000000ff1100720c */ /* 0x000fe20003fc6270 */
[----:B------:R-:W-:Y:S01]  /*0d20*/  @!P4 IMAD.MOV R19, RZ, RZ, -R19 ;  /* 0x000000ffff13c224 */ /* 0x000fe200078e0a13 */
[----:B------:R-:W-:Y:S01]  /*0d30*/  IABS R14, R9 ;  /* 0x00000009000e7213 */ /* 0x000fe20000000000 */
[----:B------:R-:W-:Y:S01]  /*0d40*/  VIADD R12, R29, 0xf5 ;  /* 0x000000f51d0c7836 */ /* 0x000fe20000000000 */
[C---:B------:R-:W-:Y:S01]  /*0d50*/  ISETP.GT.U32.AND P4, PT, R11.reuse, R6, PT ;  /* 0x000000060b00720c */ /* 0x040fe20003f84070 */
[--C-:B------:R-:W-:Y:S01]  /*0d60*/  @!P2 IMAD.IADD R10, R10, 0x1, -R11.reuse ;  /* 0x000000010a0aa824 */ /* 0x100fe200078e0a0b */
[----:B------:R-:W-:Y:S01]  /*0d70*/  STL [R1+0xdc], R19 ;  /* 0x0000dc1301007387 */ /* 0x000fe20000100800 */
[--C-:B------:R-:W-:Y:S01]  /*0d80*/  @!P0 IMAD.IADD R0, R0, 0x1, -R11.reuse ;  /* 0x0000000100008824 */ /* 0x100fe200078e0a0b */
[----:B------:R-:W-:Y:S01]  /*0d90*/  IABS R5, R12 ;  /* 0x0000000c00057213 */ /* 0x000fe20000000000 */
[----:B------:R-:W-:Y:S01]  /*0da0*/  @!P5 IMAD.IADD R8, R8, 0x1, -R11 ;  /* 0x000000010808d824 */ /* 0x000fe200078e0a0b */
[----:B------:R-:W-:Y:S01]  /*0db0*/  STL [R1+0xf4], R15 ;  /* 0x0000f40f01007387 */ /* 0x000fe20000100800 */
[----:B------:R-:W-:-:S02]  /*0dc0*/  ISETP.GT.U32.AND P5, PT, R11, R10, PT ;  /* 0x0000000a0b00720c */ /* 0x000fc40003fa4070 */
[----:B------:R-:W-:Y:S01]  /*0dd0*/  ISETP.GE.AND P0, PT, R7, RZ, PT ;  /* 0x000000ff0700720c */ /* 0x000fe20003f06270 */
[----:B------:R0:W-:Y:S01]  /*0de0*/  STL [R1+0xf8], R13 ;  /* 0x0000f80d01007387 */ /* 0x0001e20000100800 */
[----:B------:R-:W-:Y:S01]  /*0df0*/  IMAD.HI.U32 R7, R4, R5, RZ ;  /* 0x0000000504077227 */ /* 0x000fe200078e00ff */
[----:B------:R-:W-:-:S03]  /*0e00*/  ISETP.GE.AND P2, PT, R12, RZ, PT ;  /* 0x000000ff0c00720c */ /* 0x000fc60003f46270 */
[----:B------:R-:W-:Y:S01]  /*0e10*/  @!P4 IMAD.IADD R6, R6, 0x1, -R11 ;  /* 0x000000010606c824 */ /* 0x000fe200078e0a0b */
[----:B------:R-:W-:Y:S01]  /*0e20*/  ISETP.GE.AND P4, PT, R9, RZ, PT ;  /* 0x000000ff0900720c */ /* 0x000fe20003f86270 */
[----:B------:R-:W-:Y:S02]  /*0e30*/  VIADD R12, R29, 0xf2 ;  /* 0x000000f21d0c7836 */ /* 0x000fe40000000000 */
[----:B------:R-:W-:Y:S02]  /*0e40*/  IMAD.MOV.U32 R9, RZ, RZ, R6 ;  /* 0x000000ffff097224 */ /* 0x000fe400078e0006 */
[----:B0-----:R-:W-:Y:S02]  /*0e50*/  IMAD.MOV.U32 R13, RZ, RZ, R0 ;  /* 0x000000ffff0d7224 */ /* 0x001fe400078e0000 */
[----:B------:R-:W-:-:S04]  /*0e60*/  IMAD.HI.U32 R0, R4, R14, RZ ;  /* 0x0000000e04007227 */ /* 0x000fc800078e00ff */
[----:B------:R-:W-:Y:S02]  /*0e70*/  IMAD.MOV R0, RZ, RZ, -R0 ;  /* 0x000000ffff007224 */ /* 0x000fe400078e0a00 */
[----:B------:R-:W-:Y:S02]  /*0e80*/  @!P5 IMAD.IADD R10, R10, 0x1, -R11 ;  /* 0x000000010a0ad824 */ /* 0x000fe400078e0a0b */
[C---:B------:R-:W-:Y:S02]  /*0e90*/  IMAD R14, R11.reuse, R0, R14 ;  /* 0x000000000b0e7224 */ /* 0x040fe400078e020e */
[----:B------:R-:W-:Y:S01]  /*0ea0*/  @!P3 IMAD.MOV R13, RZ, RZ, -R13 ;  /* 0x000000ffff0db224 */ /* 0x000fe200078e0a0d */
[C---:B------:R-:W-:Y:S01]  /*0eb0*/  ISETP.GT.U32.AND P3, PT, R11.reuse, R8, PT ;  /* 0x000000080b00720c */ /* 0x040fe20003f64070 */
[----:B------:R-:W-:Y:S01]  /*0ec0*/  IMAD.MOV R6, RZ, RZ, -R7 ;  /* 0x000000ffff067224 */ /* 0x000fe200078e0a07 */
[C---:B------:R-:W-:Y:S01]  /*0ed0*/  ISETP.GT.U32.AND P5, PT, R11.reuse, R14, PT ;  /* 0x0000000e0b00720c */ /* 0x040fe20003fa4070 */
[----:B------:R-:W-:Y:S01]  /*0ee0*/  IMAD.MOV.U32 R16, RZ, RZ, R10 ;  /* 0x000000ffff107224 */ /* 0x000fe200078e000a */
[----:B------:R0:W-:Y:S01]  /*0ef0*/  STL [R1+0x10c], R13 ;  /* 0x00010c0d01007387 */ /* 0x0001e20000100800 */
[----:B------:R-:W-:-:S02]  /*0f00*/  IMAD R6, R11, R6, R5 ;  /* 0x000000060b067224 */ /* 0x000fc400078e0205 */
[----:B------:R-:W-:Y:S02]  /*0f10*/  @!P6 IMAD.MOV R16, RZ, RZ, -R16 ;  /* 0x000000ffff10e224 */ /* 0x000fe400078e0a10 */
[----:B------:R-:W-:Y:S01]  /*0f20*/  @!P1 IMAD.MOV R9, RZ, RZ, -R9 ;  /* 0x000000ffff099224 */ /* 0x000fe200078e0a09 */
[----:B------:R-:W-:Y:S01]  /*0f30*/  ISETP.GT.U32.AND P6, PT, R11, R6, PT ;  /* 0x000000060b00720c */ /* 0x000fe20003fc4070 */
[C---:B------:R-:W-:Y:S02]  /*0f40*/  VIADD R0, R29.reuse, 0xf1 ;  /* 0x000000f11d007836 */ /* 0x040fe40000000000 */
[--C-:B------:R-:W-:Y:S01]  /*0f50*/  @!P3 IMAD.IADD R8, R8, 0x1, -R11.reuse ;  /* 0x000000010808b824 */ /* 0x100fe200078e0a0b */
[----:B------:R1:W-:Y:S01]  /*0f60*/  STL [R1+0x110], R9 ;  /* 0x0001100901007387 */ /* 0x0003e20000100800 */
[----:B0-----:R-:W-:Y:S01]  /*0f70*/  VIADD R13, R29, 0xf4 ;  /* 0x000000f41d0d7836 */ /* 0x001fe20000000000 */
[----:B------:R-:W-:Y:S01]  /*0f80*/  IABS R10, R0 ;  /* 0x00000000000a7213 */ /* 0x000fe20000000000 */
[----:B------:R-:W-:Y:S01]  /*0f90*/  @!P5 IMAD.IADD R14, R14, 0x1, -R11 ;  /* 0x000000010e0ed824 */ /* 0x000fe200078e0a0b */
[----:B------:R-:W-:Y:S01]  /*0fa0*/  STL [R1+0x114], R16 ;  /* 0x0001141001007387 */ /* 0x000fe20000100800 */
[----:B------:R-:W-:Y:S01]  /*0fb0*/  IMAD.MOV.U32 R15, RZ, RZ, R8 ;  /* 0x000000ffff0f7224 */ /* 0x000fe200078e0008 */
[----:B------:R-:W-:Y:S01]  /*0fc0*/  ISETP.GE.AND P1, PT, R13, RZ, PT ;  /* 0x000000ff0d00720c */ /* 0x000fe20003f26270 */
[----:B------:R-:W-:Y:S01]  /*0fd0*/  IMAD.HI.U32 R8, R4, R10, RZ ;  /* 0x0000000a04087227 */ /* 0x000fe200078e00ff */
[----:B------:R-:W-:-:S02]  /*0fe0*/  IABS R13, R13 ;  /* 0x0000000d000d7213 */ /* 0x000fc40000000000 */
[----:B------:R-:W-:Y:S01]  /*0ff0*/  ISETP.GT.U32.AND P5, PT, R11, R14, PT ;  /* 0x0000000e0b00720c */ /* 0x000fe20003fa4070 */
[----:B-1----:R-:W-:Y:S02]  /*1000*/  VIADD R9, R29, 0xf3 ;  /* 0x000000f31d097836 */ /* 0x002fe40000000000 */
[----:B------:R-:W-:-:S03]  /*1010*/  IMAD.HI.U32 R7, R4, R13, RZ ;  /* 0x0000000d04077227 */ /* 0x000fc600078e00ff */
[----:B------:R-:W-:Y:S01]  /*1020*/  ISETP.GE.AND P3, PT, R9, RZ, PT ;  /* 0x000000ff0900720c */ /* 0x000fe20003f66270 */
[----:B------:R-:W-:Y:S01]  /*1030*/  @!P0 IMAD.MOV R15, RZ, RZ, -R15 ;  /* 0x000000ffff0f8224 */ /* 0x000fe200078e0a0f */
[----:B------:R-:W-:Y:S01]  /*1040*/  ISETP.GE.AND P0, PT, R12, RZ, PT ;  /* 0x000000ff0c00720c */ /* 0x000fe20003f06270 */
[----:B------:R-:W-:Y:S01]  /*1050*/  IMAD.MOV R7, RZ, RZ, -R7 ;  /* 0x000000ffff077224 */ /* 0x000fe200078e0a07 */
[----:B------:R-:W-:Y:S01]  /*1060*/  IABS R12, R12 ;  /* 0x0000000c000c7213 */ /* 0x000fe20000000000 */
[----:B------:R-:W-:Y:S01]  /*1070*/  @!P6 IMAD.IADD R6, R6, 0x1, -R11 ;  /* 0x000000010606e824 */ /* 0x000fe200078e0a0b */
[----:B------:R-:W-:Y:S01]  /*1080*/  IABS R9, R9 ;  /* 0x0000000900097213 */ /* 0x000fe20000000000 */
[C---:B------:R-:W-:Y:S01]  /*1090*/  IMAD R13, R11.reuse, R7, R13 ;  /* 0x000000070b0d7224 */ /* 0x040fe200078e020d */
[----:B------:R0:W-:Y:S01]  /*10a0*/  STL [R1+0x118], R15 ;  /* 0x0001180f01007387 */ /* 0x0001e20000100800 */
[----:B------:R-:W-:Y:S01]  /*10b0*/  IMAD.HI.U32 R7, R4, R12, RZ ;  /* 0x0000000c04077227 */ /* 0x000fe200078e00ff */
[----:B------:R-:W-:-:S03]  /*10c0*/  ISETP.GT.U32.AND P6, PT, R11, R6, PT ;  /* 0x000000060b00720c */ /* 0x000fc60003fc4070 */
[----:B------:R-:W-:Y:S01]  /*10d0*/  @!P5 IMAD.IADD R14, R14, 0x1, -R11 ;  /* 0x000000010e0ed824 */ /* 0x000fe200078e0a0b */
[----:B------:R-:W-:Y:S01]  /*10e0*/  ISETP.GT.U32.AND P5, PT, R11, R13, PT ;  /* 0x0000000d0b00720c */ /* 0x000fe20003fa4070 */
[----:B------:R-:W-:-:S04]  /*10f0*/  IMAD.HI.U32 R5, R4, R9, RZ ;  /* 0x0000000904057227 */ /* 0x000fc800078e00ff */
[----:B------:R-:W-:Y:S02]  /*1100*/  IMAD.MOV R7, RZ, RZ, -R7 ;  /* 0x000000ffff077224 */ /* 0x000fe400078e0a07 */
[----:B------:R-:W-:Y:S02]  /*1110*/  IMAD.MOV R5, RZ, RZ, -R5 ;  /* 0x000000ffff057224 */ /* 0x000fe400078e0a05 */
[----:B------:R-:W-:Y:S02]  /*1120*/  IMAD.MOV R8, RZ, RZ, -R8 ;  /* 0x000000ffff087224 */ /* 0x000fe400078e0a08 */
[C---:B------:R-:W-:Y:S02]  /*1130*/  IMAD R12, R11.reuse, R7, R12 ;  /* 0x000000070b0c7224 */ /* 0x040fe400078e020c */
[----:B------:R-:W-:Y:S02]  /*1140*/  IMAD R9, R11, R5, R9 ;  /* 0x000000050b097224 */ /* 0x000fe400078e0209 */
[----:B0-----:R-:W-:-:S02]  /*1150*/  IMAD.MOV.U32 R15, RZ, RZ, R14 ;  /* 0x000000ffff0f7224 */ /* 0x001fc400078e000e */
[C---:B------:R-:W-:Y:S02]  /*1160*/  IMAD R10, R11.reuse, R8, R10 ;  /* 0x000000080b0a7224 */ /* 0x040fe400078e020a */
[----:B------:R-:W-:Y:S01]  /*1170*/  @!P6 IMAD.IADD R6, R6, 0x1, -R11 ;  /* 0x000000010606e824 */ /* 0x000fe200078e0a0b */
[C---:B------:R-:W-:Y:S01]  /*1180*/  ISETP.GT.U32.AND P6, PT, R11.reuse, R12, PT ;  /* 0x0000000c0b00720c */ /* 0x040fe20003fc4070 */
[----:B------:R-:W-:Y:S01]  /*1190*/  @!P4 IMAD.MOV R15, RZ, RZ, -R15 ;  /* 0x000000ffff0fc224 */ /* 0x000fe200078e0a0f */
[----:B------:R-:W-:Y:S01]  /*11a0*/  ISETP.GT.U32.AND P4, PT, R11, R9, PT ;  /* 0x000000090b00720c */ /* 0x000fe20003f84070 */
[----:B------:R-:W-:Y:S01]  /*11b0*/  @!P5 IMAD.IADD R13, R13, 0x1, -R11 ;  /* 0x000000010d0dd824 */ /* 0x000fe200078e0a0b */
[----:B------:R-:W-:Y:S01]  /*11c0*/  ISETP.GT.U32.AND P5, PT, R11, R10, PT ;  /* 0x0000000a0b00720c */ /* 0x000fe20003fa4070 */
[C---:B------:R-:W-:Y:S01]  /*11d0*/  VIADD R19, R29.reuse, 0xf0 ;  /* 0x000000f01d137836 */ /* 0x040fe20000000000 */
[----:B------:R0:W-:Y:S01]  /*11e0*/  STL [R1+0x144], R15 ;  /* 0x0001440f01007387 */ /* 0x0001e20000100800 */
[----:B------:R-:W-:-:S02]  /*11f0*/  VIADD R16, R29, 0xef ;  /* 0x000000ef1d107836 */ /* 0x000fc40000000000 */
[----:B------:R-:W-:Y:S01]  /*1200*/  IMAD.MOV.U32 R14, RZ, RZ, R6 ;  /* 0x000000ffff0e7224 */ /* 0x000fe200078e0006 */
[----:B------:R-:W-:Y:S01]  /*1210*/  IABS R5, R19 ;  /* 0x0000001300057213 */ /* 0x000fe20000000000 */
[----:B------:R-:W-:Y:S02]  /*1220*/  VIADD R8, R29, 0xee ;  /* 0x000000ee1d087836 */ /* 0x000fe40000000000 */
[--C-:B------:R-:W-:Y:S02]  /*1230*/  @!P6 IMAD.IADD R12, R12, 0x1, -R11.reuse ;  /* 0x000000010c0ce824 */ /* 0x100fe400078e0a0b */
[--C-:B------:R-:W-:Y:S01]  /*1240*/  @!P4 IMAD.IADD R9, R9, 0x1, -R11.reuse ;  /* 0x000000010909c824 */ /* 0x100fe200078e0a0b */
[----:B0-----:R-:W-:Y:S01]  /*1250*/  IABS R15, R16 ;  /* 0x00000010000f7213 */ /* 0x001fe20000000000 */
[----:B------:R-:W-:Y:S01]  /*1260*/  @!P5 IMAD.IADD R10, R10, 0x1, -R11 ;  /* 0x000000010a0ad824 */ /* 0x000fe200078e0a0b */
[C---:B------:R-:W-:Y:S01]  /*1270*/  ISETP.GT.U32.AND P4, PT, R11.reuse, R13, PT ;  /* 0x0000000d0b00720c */ /* 0x040fe20003f84070 */
[----:B------:R-:W-:Y:S01]  /*1280*/  IMAD.HI.U32 R7, R4, R5, RZ ;  /* 0x0000000504077227 */ /* 0x000fe200078e00ff */
[----:B------:R-:W-:-:S02]  /*1290*/  ISETP.GT.U32.AND P5, PT, R11, R12, PT ;  /* 0x0000000c0b00720c */ /* 0x000fc40003fa4070 */
[----:B------:R-:W-:Y:S01]  /*12a0*/  ISETP.GT.U32.AND P6, PT, R11, R9, PT ;  /* 0x000000090b00720c */ /* 0x000fe20003fc4070 */
[----:B------:R-:W-:Y:S01]  /*12b0*/  IMAD.HI.U32 R6, R4, R15, RZ ;  /* 0x0000000f04067227 */ /* 0x000fe200078e00ff */
[----:B------:R-:W-:-:S03]  /*12c0*/  IABS R18, R8 ;  /* 0x0000000800127213 */ /* 0x000fc60000000000 */
[----:B------:R-:W-:Y:S02]  /*12d0*/  IMAD.MOV R7, RZ, RZ, -R7 ;  /* 0x000000ffff077224 */ /* 0x000fe400078e0a07 */
[----:B------:R-:W-:Y:S02]  /*12e0*/  IMAD.MOV R6, RZ, RZ, -R6 ;  /* 0x000000ffff067224 */ /* 0x000fe400078e0a06 */
[----:B------:R-:W-:Y:S01]  /*12f0*/  @!P2 IMAD.MOV R14, RZ, RZ, -R14 ;  /* 0x000000ffff0ea224 */ /* 0x000fe200078e0a0e */
[C---:B------:R-:W-:Y:S01]  /*1300*/  ISETP.GT.U32.AND P2, PT, R11.reuse, R10, PT ;  /* 0x0000000a0b00720c */ /* 0x040fe20003f44070 */
[C---:B------:R-:W-:Y:S02]  /*1310*/  IMAD R5, R11.reuse, R7, R5 ;  /* 0x000000070b057224 */ /* 0x040fe400078e0205 */
[----:B------:R-:W-:Y:S01]  /*1320*/  IMAD R15, R11, R6, R15 ;  /* 0x000000060b0f7224 */ /* 0x000fe200078e020f */
[----:B------:R0:W-:Y:S01]  /*1330*/  STL [R1+0x150], R14 ;  /* 0x0001500e01007387 */ /* 0x0001e20000100800 */
[--C-:B------:R-:W-:Y:S01]  /*1340*/  @!P4 IMAD.IADD R13, R13, 0x1, -R11.reuse ;  /* 0x000000010d0dc824 */ /* 0x100fe200078e0a0b */
[C---:B------:R-:W-:Y:S01]  /*1350*/  ISETP.GT.U32.AND P4, PT, R11.reuse, R5, PT ;  /* 0x000000050b00720c */ /* 0x040fe20003f84070 */
[----:B------:R-:W-:Y:S01]  /*1360*/  @!P5 IMAD.IADD R12, R12, 0x1, -R11 ;  /* 0x000000010c0cd824 */ /* 0x000fe200078e0a0b */
[----:B------:R-:W-:Y:S01]  /*1370*/  ISETP.GT.U32.AND P5, PT, R11, R15, PT ;  /* 0x0000000f0b00720c */ /* 0x000fe20003fa4070 */
[----:B------:R-:W-:-:S02]  /*1380*/  VIADD R6, R29, 0xec ;  /* 0x000000ec1d067836 */ /* 0x000fc40000000000 */
[----:B------:R-:W-:Y:S02]  /*1390*/  VIADD R7, R29, 0xed ;  /* 0x000000ed1d077836 */ /* 0x000fe40000000000 */
[--C-:B------:R-:W-:Y:S01]  /*13a0*/  @!P2 IMAD.IADD R10, R10, 0x1, -R11.reuse ;  /* 0x000000010a0aa824 */ /* 0x100fe200078e0a0b */
[----:B------:R-:W-:Y:S01]  /*13b0*/  ISETP.GE.AND P2, PT, R19, RZ, PT ;  /* 0x000000ff1300720c */ /* 0x000fe20003f46270 */
[--C-:B------:R-:W-:Y:S01]  /*13c0*/  @!P6 IMAD.IADD R9, R9, 0x1, -R11.reuse ;  /* 0x000000010909e824 */ /* 0x100fe200078e0a0b */
[----:B------:R-:W-:Y:S01]  /*13d0*/  IABS R19, R6 ;  /* 0x0000000600137213 */ /* 0x000fe20000000000 */
[----:B0-----:R-:W-:Y:S01]  /*13e0*/  IMAD.HI.U32 R14, R4, R18, RZ ;  /* 0x00000012040e7227 */ /* 0x001fe200078e00ff */
[----:B------:R-:W-:Y:S02]  /*13f0*/  IABS R17, R7 ;  /* 0x0000000700117213 */ /* 0x000fe40000000000 */
[----:B------:R-:W-:Y:S01]  /*1400*/  ISETP.GE.AND P6, PT, R0, RZ, PT ;  /* 0x000000ff0000720c */ /* 0x000fe20003fc6270 */
[--C-:B------:R-:W-:Y:S01]  /*1410*/  @!P4 IMAD.IADD R5, R5, 0x1, -R11.reuse ;  /* 0x000000010505c824 */ /* 0x100fe200078e0a0b */
[----:B------:R-:W-:Y:S01]  /*1420*/  ISETP.GE.AND P4, PT, R16, RZ, PT ;  /* 0x000000ff1000720c */ /* 0x000fe20003f86270 */
[----:B------:R-:W-:-:S02]  /*1430*/  @!P5 IMAD.IADD R15, R15, 0x1, -R11 ;  /* 0x000000010f0fd824 */ /* 0x000fc400078e0a0b */
[----:B------:R-:W-:Y:S02]  /*1440*/  IMAD.MOV.U32 R16, RZ, RZ, R19 ;  /* 0x000000ffff107224 */ /* 0x000fe400078e0013 */
[----:B------:R-:W-:Y:S01]  /*1450*/  IMAD.MOV.U32 R21, RZ, RZ, R13 ;  /* 0x000000ffff157224 */ /* 0x000fe200078e000d */
[----:B------:R-:W-:Y:S01]  /*1460*/  ISETP.GT.U32.AND P5, PT, R11, R15, PT ;  /* 0x0000000f0b00720c */ /* 0x000fe20003fa4070 */
[----:B------:R-:W-:-:S04]  /*1470*/  IMAD.HI.U32 R13, R4, R16, RZ ;  /* 0x00000010040d7227 */ /* 0x000fc800078e00ff */
[----:B------:R-:W-:Y:S02]  /*1480*/  IMAD.MOV R14, RZ, RZ, -R14 ;  /* 0x000000ffff0e7224 */ /* 0x000fe400078e0a0e */
[----:B------:R-:W-:Y:S02]  /*1490*/  IMAD.MOV.U32 R20, RZ, RZ, R9 ;  /* 0x000000ffff147224 */ /* 0x000fe400078e0009 */
[----:B------:R-:W-:Y:S01]  /*14a0*/  @!P1 IMAD.MOV R21, RZ, RZ, -R21 ;  /* 0x000000ffff159224 */ /* 0x000fe200078e0a15 */
[C---:B------:R-:W-:Y:S01]  /*14b0*/  ISETP.GT.U32.AND P1, PT, R11.reuse, R5, PT ;  /* 0x000000050b00720c */ /* 0x040fe20003f24070 */
[----:B------:R-:W-:Y:S02]  /*14c0*/  IMAD.MOV R9, RZ, RZ, -R13 ;  /* 0x000000ffff097224 */ /* 0x000fe400078e0a0d */
[C---:B------:R-:W-:Y:S01]  /*14d0*/  IMAD R18, R11.reuse, R14, R18 ;  /* 0x0000000e0b127224 */ /* 0x040fe200078e0212 */
[----:B------:R0:W-:Y:S01]  /*14e0*/  STL [R1+0x164], R21 ;  /* 0x0001641501007387 */ /* 0x0001e20000100800 */
[----:B------:R-:W-:-:S02]  /*14f0*/  IMAD R16, R11, R9, R16 ;  /* 0x000000090b107224 */ /* 0x000fc400078e0210 */
[----:B------:R-:W-:-:S04]  /*1500*/  IMAD.HI.U32 R0, R4, R17, RZ ;  /* 0x0000001104007227 */ /* 0x000fc800078e00ff */
[----:B------:R-:W-:Y:S01]  /*1510*/  @!P3 IMAD.MOV R20, RZ, RZ, -R20 ;  /* 0x000000ffff14b224 */ /* 0x000fe200078e0a14 */
[----:B------:R-:W-:Y:S01]  /*1520*/  ISETP.GT.U32.AND P3, PT, R11, R18, PT ;  /* 0x000000120b00720c */ /* 0x000fe20003f64070 */
[--C-:B------:R-:W-:Y:S01]  /*1530*/  @!P5 IMAD.IADD R15, R15, 0x1, -R11.reuse ;  /* 0x000000010f0fd824 */ /* 0x100fe200078e0a0b */
[----:B------:R-:W-:Y:S01]  /*1540*/  ISETP.GT.U32.AND P5, PT, R11, R16, PT ;  /* 0x000000100b00720c */ /* 0x000fe20003fa4070 */
[----:B------:R-:W-:Y:S01]  /*1550*/  IMAD.MOV R0, RZ, RZ, -R0 ;  /* 0x000000ffff007224 */ /* 0x000fe200078e0a00 */
[----:B------:R-:W-:Y:S01]  /*1560*/  STL [R1+0x184], R20 ;  /* 0x0001841401007387 */ /* 0x000fe20000100800 */
[----:B------:R-:W-:Y:S01]  /*1570*/  @!P1 IMAD.IADD R5, R5, 0x1, -R11 ;  /* 0x0000000105059824 */ /* 0x000fe200078e0a0b */
[----:B------:R-:W-:Y:S01]  /*1580*/  ISETP.GE.AND P1, PT, R7, RZ, PT ;  /* 0x000000ff0700720c */ /* 0x000fe20003f26270 */
[C---:B------:R-:W-:Y:S02]  /*1590*/  IMAD R17, R11.reuse, R0, R17 ;  /* 0x000000000b117224 */ /* 0x040fe400078e0211 */
[----:B------:R-:W-:Y:S01]  /*15a0*/  @!P0 IMAD.MOV R12, RZ, RZ, -R12 ;  /* 0x000000ffff0c8224 */ /* 0x000fe200078e0a0c */
[----:B------:R-:W-:Y:S01]  /*15b0*/  ISETP.GE.AND P0, PT, R8, RZ, PT ;  /* 0x000000ff0800720c */ /* 0x000fe20003f06270 */
[----:B------:R-:W-:Y:S01]  /*15c0*/  @!P6 IMAD.MOV R10, RZ, RZ, -R10 ;  /* 0x000000ffff0ae224 */ /* 0x000fe200078e0a0a */
[----:B------:R-:W-:Y:S01]  /*15d0*/  ISETP.GT.U32.AND P6, PT, R11, R17, PT ;  /* 0x000000110b00720c */ /* 0x000fe20003fc4070 */
[----:B------:R-:W-:Y:S01]  /*15e0*/  VIADD R7, R29, 0xea ;  /* 0x000000ea1d077836 */ /* 0x000fe20000000000 */
[----:B------:R-:W-:Y:S01]  /*15f0*/  STL [R1+0x188], R12 ;  /* 0x0001880c01007387 */ /* 0x000fe20000100800 */
[----:B------:R-:W-:-:S02]  /*1600*/  IMAD.MOV.U32 R8, RZ, RZ, R5 ;  /* 0x000000ffff087224 */ /* 0x000fc400078e0005 */
[--C-:B------:R-:W-:Y:S01]  /*1610*/  @!P3 IMAD.IADD R18, R18, 0x1, -R11.reuse ;  /* 0x000000011212b824 */ /* 0x100fe200078e0a0b */
[----:B------:R-:W-:Y:S01]  /*1620*/  ISETP.GE.AND P3, PT, R6, RZ, PT ;  /* 0x000000ff0600720c */ /* 0x000fe20003f66270 */
[----:B------:R-:W-:Y:S01]  /*1630*/  @!P2 IMAD.MOV R8, RZ, RZ, -R8 ;  /* 0x000000ffff08a224 */ /* 0x000fe200078e0a08 */
[----:B------:R-:W-:Y:S01]  /*1640*/  IABS R6, R7 ;  /* 0x0000000700067213 */ /* 0x000fe20000000000 */
[--C-:B------:R-:W-:Y:S01]  /*1650*/  @!P5 IMAD.IADD R16, R16, 0x1, -R11.reuse ;  /* 0x000000011010d824 */ /* 0x100fe200078e0a0b */
[----:B------:R1:W-:Y:S01]  /*1660*/  STL [R1+0x1a8], R10 ;  /* 0x0001a80a01007387 */ /* 0x0003e20000100800 */
[----:B------:R-:W-:Y:S02]  /*1670*/  VIADD R0, R29, 0xeb ;  /* 0x000000eb1d007836 */ /* 0x000fe40000000000 */
[----:B------:R-:W-:Y:S01]  /*1680*/  @!P6 IMAD.IADD R17, R17, 0x1, -R11 ;  /* 0x000000011111e824 */ /* 0x000fe200078e0a0b */
[----:B------:R2:W-:Y:S01]  /*1690*/  STL [R1+0x1ac], R8 ;  /* 0x0001ac0801007387 */ /* 0x0005e20000100800 */
[----:B------:R-:W-:Y:S01]  /*16a0*/  ISETP.GT.U32.AND P5, PT, R11, R16, PT ;  /* 0x000000100b00720c */ /* 0x000fe20003fa4070 */
[----:B------:R-:W-:Y:S01]  /*16b0*/  VIADD R5, R29, 0xe8 ;  /* 0x000000e81d057836 */ /* 0x000fe20000000000 */
[----:B------:R-:W-:Y:S01]  /*16c0*/  IABS R13, R0 ;  /* 0x00000000000d7213 */ /* 0x000fe20000000000 */
[----:B0-----:R-:W-:Y:S01]  /*16d0*/  IMAD.MOV.U32 R21, RZ, RZ, R15 ;  /* 0x000000ffff157224 */ /* 0x001fe200078e000f */
[----:B------:R-:W-:Y:S01]  /*16e0*/  ISETP.GT.U32.AND P6, PT, R11, R18, PT ;  /* 0x000000120b00720c */ /* 0x000fe20003fc4070 */
[----:B-1----:R-:W-:Y:S01]  /*16f0*/  VIADD R10, R29, 0xe9 ;  /* 0x000000e91d0a7836 */ /* 0x002fe20000000000 */
[----:B------:R-:W-:Y:S01]  /*1700*/  ISETP.GT.U32.AND P2, PT, R11, R17, PT ;  /* 0x000000110b00720c */ /* 0x000fe20003f44070 */
[----:B------:R-:W-:-:S03]  /*1710*/  IMAD.HI.U32 R9, R4, R13, RZ ;  /* 0x0000000d04097227 */ /* 0x000fc600078e00ff */
[----:B------:R-:W-:Y:S01]  /*1720*/  IABS R14, R10 ;  /* 0x0000000a000e7213 */ /* 0x000fe20000000000 */
[----:B--2---:R-:W-:-:S04]  /*1730*/  IMAD.HI.U32 R8, R4, R6, RZ ;  /* 0x0000000604087227 */ /* 0x004fc800078e00ff */
[----:B------:R-:W-:Y:S02]  /*1740*/  IMAD.MOV R8, RZ, RZ, -R8 ;  /* 0x000000ffff087224 */ /* 0x000fe400078e0a08 */
[----:B------:R-:W-:Y:S02]  /*1750*/  IMAD.MOV R9, RZ, RZ, -R9 ;  /* 0x000000ffff097224 */ /* 0x000fe400078e0a09 */
[C---:B------:R-:W-:Y:S02]  /*1760*/  IMAD R6, R11.reuse, R8, R6 ;  /* 0x000000080b067224 */ /* 0x040fe400078e0206 */
[----:B------:R-:W-:Y:S02]  /*1770*/  @!P5 IMAD.IADD R16, R16, 0x1, -R11 ;  /* 0x000000011010d824 */ /* 0x000fe400078e0a0b */
[C---:B------:R-:W-:Y:S01]  /*1780*/  IMAD R13, R11.reuse, R9, R13 ;  /* 0x000000090b0d7224 */ /* 0x040fe200078e020d */
[----:B------:R-:W-:Y:S01]  /*1790*/  ISETP.GT.U32.AND P5, PT, R11, R6, PT ;  /* 0x000000060b00720c */ /* 0x000fe20003fa4070 */
[--C-:B------:R-:W-:Y:S01]  /*17a0*/  @!P6 IMAD.IADD R18, R18, 0x1, -R11.reuse ;  /* 0x000000011212e824 */ /* 0x100fe200078e0a0b */
[----:B------:R-:W-:Y:S01]  /*17b0*/  IABS R9, R5 ;  /* 0x0000000500097213 */ /* 0x000fe20000000000 */
[----:B------:R-:W-:Y:S01]  /*17c0*/  VIADD R8, R29, 0xe7 ;  /* 0x000000e71d087836 */ /* 0x000fe20000000000 */
[----:B------:R-:W-:Y:S01]  /*17d0*/  ISETP.GT.U32.AND P6, PT, R11, R13, PT ;  /* 0x0000000d0b00720c */ /* 0x000fe20003fc4070 */
[----:B------:R-:W-:Y:S01]  /*17e0*/  @!P2 IMAD.IADD R17, R17, 0x1, -R11 ;  /* 0x000000011111a824 */ /* 0x000fe200078e0a0b */
[----:B------:R-:W-:Y:S01]  /*17f0*/  ISETP.GE.AND P2, PT, R0, RZ, PT ;  /* 0x000000ff0000720c */ /* 0x000fe20003f46270 */
[----:B------:R-:W-:Y:S01]  /*1800*/  IMAD.HI.U32 R19, R4, R14, RZ ;  /* 0x0000000e04137227 */ /* 0x000fe200078e00ff */
[----:B------:R-:W-:-:S03]  /*1810*/  IABS R12, R8 ;  /* 0x00000008000c7213 */ /* 0x000fc60000000000 */
[----:B------:R-:W-:Y:S02]  /*1820*/  @!P4 IMAD.MOV R21, RZ, RZ, -R21 ;  /* 0x000000ffff15c224 */ /* 0x000fe400078e0a15 */
[--C-:B------:R-:W-:Y:S02]  /*1830*/  @!P5 IMAD.IADD R6, R6, 0x1, -R11.reuse ;  /* 0x000000010606d824 */ /* 0x100fe400078e0a0b */
[----:B------:R-:W-:Y:S01]  /*1840*/  IMAD.HI.U32 R15, R4, R12, RZ ;  /* 0x0000000c040f7227 */ /* 0x000fe200078e00ff */
[----:B------:R-:W-:Y:S02]  /*1850*/  STL [R1+0x1b4], R21 ;  /* 0x0001b41501007387 */ /* 0x000fe40000100800 */
[----:B------:R-:W-:Y:S01]  /*1860*/  ISETP.GT.U32.AND P5, PT, R11, R6, PT ;  /* 0x000000060b00720c */ /* 0x000fe20003fa4070 */
[----:B------:R-:W-:Y:S01]  /*1870*/  @!P6 IMAD.IADD R13, R13, 0x1, -R11 ;  /* 0x000000010d0de824 */ /* 0x000fe200078e0a0b */
[----:B------:R-:W-:Y:S01]  /*1880*/  ISETP.GE.AND P6, PT, R7, RZ, PT ;  /* 0x000000ff0700720c */ /* 0x000fe20003fc6270 */
[----:B------:R-:W-:-:S02]  /*1890*/  IMAD.MOV R15, RZ, RZ, -R15 ;  /* 0x000000ffff0f7224 */ /* 0x000fc400078e0a0f */
[----:B------:R-:W-:Y:S01]  /*18a0*/  IMAD.MOV R19, RZ, RZ, -R19 ;  /* 0x000000ffff137224 */ /* 0x000fe200078e0a13 */
[----:B------:R-:W-:Y:S01]  /*18b0*/  ISETP.GT.U32.AND P4, PT, R11, R13, PT ;  /* 0x0000000d0b00720c */ /* 0x000fe20003f84070 */
[----:B------:R-:W-:Y:S01]  /*18c0*/  @!P1 IMAD.MOV R17, RZ, RZ, -R17 ;  /* 0x000000ffff119224 */ /* 0x000fe200078e0a11 */
[----:B------:R-:W-:Y:S01]  /*18d0*/  ISETP.GE.AND P1, PT, R10, RZ, PT ;  /* 0x000000ff0a00720c */ /* 0x000fe20003f26270 */
[----:B------:R-:W-:-:S04]  /*18e0*/  IMAD.HI.U32 R0, R4, R9, RZ ;  /* 0x0000000904007227 */ /* 0x000fc800078e00ff */
[C---:B------:R-:W-:Y:S02]  /*18f0*/  IMAD R10, R11.reuse, R15, R12 ;  /* 0x0000000f0b0a7224 */ /* 0x040fe400078e020c */
[C---:B------:R-:W-:Y:S02]  /*1900*/  IMAD R14, R11.reuse, R19, R14 ;  /* 0x000000130b0e7224 */ /* 0x040fe400078e020e */
[----:B------:R-:W-:Y:S02]  /*1910*/  IMAD.MOV.U32 R20, RZ, RZ, R18 ;  /* 0x000000ffff147224 */ /* 0x000fe400078e0012 */
[----:B------:R-:W-:Y:S02]  /*1920*/  IMAD.MOV R0, RZ, RZ, -R0 ;  /* 0x000000ffff007224 */ /* 0x000fe400078e0a00 */
[----:B------:R-:W-:Y:S01]  /*1930*/  @!P5 IMAD.IADD R6, R6, 0x1, -R11 ;  /* 0x000000010606d824 */ /* 0x000fe200078e0a0b */
[C---:B------:R-:W-:Y:S01]  /*1940*/  ISETP.GT.U32.AND P5, PT, R11.reuse, R10, PT ;  /* 0x0000000a0b00720c */ /* 0x040fe20003fa4070 */
[----:B------:R-:W-:Y:S01]  /*1950*/  @!P0 IMAD.MOV R20, RZ, RZ, -R20 ;  /* 0x000000ffff148224 */ /* 0x000fe200078e0a14 */
[C---:B------:R-:W-:Y:S01]  /*1960*/  ISETP.GT.U32.AND P0, PT, R11.reuse, R14, PT ;  /* 0x0000000e0b00720c */ /* 0x040fe20003f04070 */
[----:B------:R-:W-:-:S02]  /*1970*/  IMAD R9, R11, R0, R9 ;  /* 0x000000000b097224 */ /* 0x000fc400078e0209 */
[----:B------:R-:W-:Y:S01]  /*1980*/  @!P4 IMAD.IADD R13, R13, 0x1, -R11 ;  /* 0x000000010d0dc824 */ /* 0x000fe200078e0a0b */
[----:B------:R-:W-:Y:S01]  /*1990*/  ISETP.GE.AND P4, PT, R5, RZ, PT ;  /* 0x000000ff0500720c */ /* 0x000fe20003f86270 */
[----:B------:R-:W-:Y:S01]  /*19a0*/  @!P3 IMAD.MOV R16, RZ, RZ, -R16 ;  /* 0x000000ffff10b224 */ /* 0x000fe200078e0a10 */
[----:B------:R-:W-:Y:S01]  /*19b0*/  ISETP.GT.U32.AND P3, PT, R11, R9, PT ;  /* 0x000000090b00720c */ /* 0x000fe20003f64070 */
[----:B------:R-:W-:Y:S01]  /*19c0*/  IMAD.MOV.U32 R15, RZ, RZ, R13 ;  /* 0x000000ffff0f7224 */ /* 0x000fe200078e000d */
[----:B------:R-:W-:Y:S01]  /*19d0*/  STL [R1+0x1e0], R20 ;  /* 0x0001e01401007387 */ /* 0x000fe20000100800 */
[C---:B------:R-:W-:Y:S02]  /*19e0*/  VIADD R5, R29.reuse, 0xe5 ;  /* 0x000000e51d057836 */ /* 0x040fe40000000000 */
[----:B------:R-:W-:Y:S01]  /*19f0*/  VIADD R7, R29, 0xe6 ;  /* 0x000000e61d077836 */ /* 0x000fe20000000000 */
[----:B------:R-:W-:Y:S01]  /*1a00*/  STL [R1+0x1f0], R17 ;  /* 0x0001f01101007387 */ /* 0x000fe20000100800 */
[----:B------:R-:W-:Y:S01]  /*1a10*/  @!P2 IMAD.MOV R15, RZ, RZ, -R15 ;  /* 0x000000ffff0fa224 */ /* 0x000fe200078e0a0f */
[----:B------:R-:W-:Y:S01]  /*1a20*/  IABS R13, R5 ;  /* 0x00000005000d7213 */ /* 0x000fe20000000000 */
[--C-:B------:R-:W-:Y:S01]  /*1a30*/  @!P5 IMAD.IADD R10, R10, 0x1, -R11.reuse ;  /* 0x000000010a0ad824 */ /* 0x100fe200078e0a0b */
[----:B------:R-:W-:Y:S01]  /*1a40*/  IABS R0, R7 ;  /* 0x0000000700007213 */ /* 0x000fe20000000000 */
[--C-:B------:R-:W-:Y:S01]  /*1a50*/  @!P0 IMAD.IADD R14, R14, 0x1, -R11.reuse ;  /* 0x000000010e0e8824 */ /* 0x100fe200078e0a0b */
[----:B------:R-:W-:Y:S01]  /*1a60*/  STL [R1+0x1fc], R16 ;  /* 0x0001fc1001007387 */ /* 0x000fe20000100800 */
[----:B------:R-:W-:Y:S01]  /*1a70*/  @!P3 IMAD.IADD R9, R9, 0x1, -R11 ;  /* 0x000000010909b824 */ /* 0x000fe200078e0a0b */
[C---:B------:R-:W-:Y:S01]  /*1a80*/  ISETP.GT.U32.AND P5, PT, R11.reuse, R10, PT ;  /* 0x0000000a0b00720c */ /* 0x040fe20003fa4070 */
[----:B------:R-:W-:Y:S01]  /*1a90*/  IMAD.HI.U32 R12, R4, R0, RZ ;  /* 0x00000000040c7227 */ /* 0x000fe200078e00ff */
[----:B------:R0:W-:Y:S01]  /*1aa0*/  STL [R1+0x218], R15 ;  /* 0x0002180f01007387 */ /* 0x0001e20000100800 */
[----:B------:R-:W-:-:S02]  /*1ab0*/  ISETP.GT.U32.AND P2, PT, R11, R14, PT ;  /* 0x0000000e0b00720c */ /* 0x000fc40003f44070 */
[----:B------:R-:W-:Y:S01]  /*1ac0*/  IMAD.MOV R12, RZ, RZ, -R12 ;  /* 0x000000ffff0c7224 */ /* 0x000fe200078e0a0c */
[C---:B------:R-:W-:Y:S02]  /*1ad0*/  ISETP.GT.U32.AND P3, PT, R11.reuse, R9, PT ;  /* 0x000000090b00720c */ /* 0x040fe40003f64070 */
[----:B------:R-:W-:Y:S01]  /*1ae0*/  ISETP.GE.AND P0, PT, R8, RZ, PT ;  /* 0x000000ff0800720c */ /* 0x000fe20003f06270 */
[----:B------:R-:W-:Y:S02]  /*1af0*/  IMAD R0, R11, R12, R0 ;  /* 0x0000000c0b007224 */ /* 0x000fe400078e0200 */
[----:B------:R-:W-:Y:S02]  /*1b00*/  VIADD R8, R29, 0xe4 ;  /* 0x000000e41d087836 */ /* 0x000fe40000000000 */
[----:B0-----:R-:W-:Y:S02]  /*1b10*/  IMAD.MOV.U32 R15, RZ, RZ, R6 ;  /* 0x000000ffff0f7224 */ /* 0x001fe400078e0006 */
[----:B------:R-:W-:Y:S01]  /*1b20*/  IMAD.HI.U32 R6, R4, R13, RZ ;  /* 0x0000000d04067227 */ /* 0x000fe200078e00ff */
[----:B------:R-:W-:-:S03]  /*1b30*/  IABS R12, R8 ;  /* 0x00000008000c7213 */ /* 0x000fc60000000000 */
[----:B------:R-:W-:Y:S02]  /*1b40*/  IMAD.MOV R6, RZ, RZ, -R6 ;  /* 0x000000ffff067224 */ /* 0x000fe400078e0a06 */
[----:B------:R-:W-:Y:S02]  /*1b50*/  @!P5 IMAD.IADD R10, R10, 0x1, -R11 ;  /* 0x000000010a0ad824 */ /* 0x000fe400078e0a0b */
[C---:B------:R-:W-:Y:S02]  /*1b60*/  IMAD R13, R11.reuse, R6, R13 ;  /* 0x000000060b0d7224 */ /* 0x040fe400078e020d */
[--C-:B------:R-:W-:Y:S01]  /*1b70*/  @!P2 IMAD.IADD R14, R14, 0x1, -R11.reuse ;  /* 0x000000010e0ea824 */ /* 0x100fe200078e0a0b */
[----:B------:R-:W-:Y:S01]  /*1b80*/  ISETP.GT.U32.AND P2, PT, R11, R0, PT ;  /* 0x000000000b00720c */ /* 0x000fe20003f44070 */
[----:B------:R-:W-:Y:S01]  /*1b90*/  @!P3 IMAD.IADD R9, R9, 0x1, -R11 ;  /* 0x000000010909b824 */ /* 0x000fe200078e0a0b */
[----:B------:R-:W-:Y:S01]  /*1ba0*/  ISETP.GT.U32.AND P5, PT, R11, R13, PT ;  /* 0x0000000d0b00720c */ /* 0x000fe20003fa4070 */
[----:B------:R-:W-:Y:S01]  /*1bb0*/  @!P6 IMAD.MOV R15, RZ, RZ, -R15 ;  /* 0x000000ffff0fe224 */ /* 0x000fe200078e0a0f */
[----:B------:R-:W-:Y:S01]  /*1bc0*/  ISETP.GE.AND P3, PT, R5, RZ, PT ;  /* 0x000000ff0500720c */ /* 0x000fe20003f66270 */
[----:B------:R-:W-:Y:S01]  /*1bd0*/  VIADD R5, R29, 0xe3 ;  /* 0x000000e31d057836 */ /* 0x000fe20000000000 */
[----:B------:R-:W-:Y:S01]  /*1be0*/  ISETP.GE.AND P6, PT, R7, RZ, PT ;  /* 0x000000ff0700720c */ /* 0x000fe20003fc6270 */
[----:B------:R-:W-:Y:S01]  /*1bf0*/  IMAD.HI.U32 R16, R4, R12, RZ ;  /* 0x0000000c04107227 */ /* 0x000fe200078e00ff */
[----:B------:R0:W-:Y:S02]  /*1c00*/  STL [R1+0x228], R15 ;  /* 0x0002280f01007387 */ /* 0x0001e40000100800 */
[----:B------:R-:W-:Y:S01]  /*1c10*/  IABS R7, R5 ;  /* 0x0000000500077213 */ /* 0x000fe20000000000 */
[----:B------:R-:W-:-:S02]  /*1c20*/  IMAD.MOV.U32 R17, RZ, RZ, R14 ;  /* 0x000000ffff117224 */ /* 0x000fc400078e000e */
[--C-:B------:R-:W-:Y:S01]  /*1c30*/  @!P2 IMAD.IADD R0, R0, 0x1, -R11.reuse ;  /* 0x000000010000a824 */ /* 0x100fe200078e0a0b */
[----:B------:R-:W-:Y:S01]  /*1c40*/  ISETP.GE.AND P2, PT, R8, RZ, PT ;  /* 0x000000ff0800720c */ /* 0x000fe20003f46270 */
[----:B------:R-:W-:Y:S02]  /*1c50*/  @!P5 IMAD.IADD R13, R13, 0x1, -R11 ;  /* 0x000000010d0dd824 */ /* 0x000fe400078e0a0b */
[----:B------:R-:W-:Y:S02]  /*1c60*/  IMAD.MOV R16, RZ, RZ, -R16 ;  /* 0x000000ffff107224 */ /* 0x000fe400078e0a10 */
[----:B------:R-:W-:Y:S01]  /*1c70*/  VIADD R6, R29, 0xe2 ;  /* 0x000000e21d067836 */ /* 0x000fe20000000000 */
[C---:B------:R-:W-:Y:S01]  /*1c80*/  ISETP.GT.U32.AND P5, PT, R11.reuse, R13, PT ;  /* 0x0000000d0b00720c */ /* 0x040fe20003fa4070 */
[----:B------:R-:W-:Y:S01]  /*1c90*/  @!P1 IMAD.MOV R17, RZ, RZ, -R17 ;  /* 0x000000ffff119224 */ /* 0x000fe200078e0a11 */
[----:B------:R-:W-:Y:S01]  /*1ca0*/  ISETP.GT.U32.AND P1, PT, R11, R0, PT ;  /* 0x000000000b00720c */ /* 0x000fe20003f24070 */
[----:B------:R-:W-:Y:S01]  /*1cb0*/  IMAD.HI.U32 R8, R4, R7, RZ ;  /* 0x0000000704087227 */ /* 0x000fe200078e00ff */
[----:B0-----:R-:W-:-:S02]  /*1cc0*/  IABS R15, R6 ;  /* 0x00000006000f7213 */ /* 0x001fc40000000000 */
[----:B------:R-:W-:Y:S01]  /*1cd0*/  STL [R1+0x238], R17 ;  /* 0x0002381101007387 */ /* 0x000fe20000100800 */
[C---:B------:R-:W-:Y:S02]  /*1ce0*/  IMAD R12, R11.reuse, R16, R12 ;  /* 0x000000100b0c7224 */ /* 0x040fe400078e020c */
[----:B------:R-:W-:Y:S02]  /*1cf0*/  IMAD.MOV.U32 R14, RZ, RZ, R9 ;  /* 0x000000ffff0e7224 */ /* 0x000fe400078e0009 */
[----:B------:R-:W-:Y:S02]  /*1d00*/  IMAD.MOV R8, RZ, RZ, -R8 ;  /* 0x000000ffff087224 */ /* 0x000fe400078e0a08 */
[----:B------:R-:W-:Y:S01]  /*1d10*/  @!P4 IMAD.MOV R14, RZ, RZ, -R14 ;  /* 0x000000ffff0ec224 */ /* 0x000fe200078e0a0e */
[C---:B------:R-:W-:Y:S01]  /*1d20*/  ISETP.GT.U32.AND P4, PT, R11.reuse, R12, PT ;  /* 0x0000000c0b00720c */ /* 0x040fe20003f84070 */
[----:B------:R-:W-:Y:S02]  /*1d30*/  IMAD R7, R11, R8, R7 ;  /* 0x000000080b077224 */ /* 0x000fe400078e0207 */
[----:B------:R-:W-:Y:S01]  /*1d40*/  IMAD.HI.U32 R9, R4, R15, RZ ;  /* 0x0000000f04097227 */ /* 0x000fe200078e00ff */
[----:B------:R0:W-:Y:S03]  /*1d50*/  STL [R1+0x250], R14 ;  /* 0x0002500e01007387 */ /* 0x0001e60000100800 */
[----:B------:R-:W-:Y:S01]  /*1d60*/  @!P5 IMAD.IADD R13, R13, 0x1, -R11 ;  /* 0x000000010d0dd824 */ /* 0x000fe200078e0a0b */
[----:B------:R-:W-:Y:S01]  /*1d70*/  ISETP.GT.U32.AND P5, PT, R11, R7, PT ;  /* 0x000000070b00720c */ /* 0x000fe20003fa4070 */
[----:B------:R-:W-:-:S02]  /*1d80*/  IMAD.MOV R9, RZ, RZ, -R9 ;  /* 0x000000ffff097224 */ /* 0x000fc400078e0a09 */
[----:B------:R-:W-:Y:S01]  /*1d90*/  @!P1 IMAD.IADD R0, R0, 0x1, -R11 ;  /* 0x0000000100009824 */ /* 0x000fe200078e0a0b */
[----:B------:R-:W-:Y:S01]  /*1da0*/  ISETP.GE.AND P1, PT, R6, RZ, PT ;  /* 0x000000ff0600720c */ /* 0x000fe20003f26270 */
[C---:B------:R-:W-:Y:S02]  /*1db0*/  IMAD R15, R11.reuse, R9, R15 ;  /* 0x000000090b0f7224 */ /* 0x040fe400078e020f */
[----:B------:R-:W-:Y:S02]  /*1dc0*/  IMAD.MOV.U32 R16, RZ, RZ, R0 ;  /* 0x000000ffff107224 */ /* 0x000fe400078e0000 */
[--C-:B------:R-:W-:Y:S02]  /*1dd0*/  @!P4 IMAD.IADD R12, R12, 0x1, -R11.reuse ;  /* 0x000000010c0cc824 */ /* 0x100fe400078e0a0b */
[----:B------:R-:W-:Y:S01]  /*1de0*/  @!P6 IMAD.MOV R16, RZ, RZ, -R16 ;  /* 0x000000ffff10e224 */ /* 0x000fe200078e0a10 */
[C---:B------:R-:W-:Y:S01]  /*1df0*/  ISETP.GT.U32.AND P6, PT, R11.reuse, R15, PT ;  /* 0x0000000f0b00720c */ /* 0x040fe20003fc4070 */
[----:B------:R-:W-:Y:S01]  /*1e00*/  @!P0 IMAD.MOV R10, RZ, RZ, -R10 ;  /* 0x000000ffff0a8224 */ /* 0x000fe200078e0a0a */
[----:B------:R-:W-:Y:S01]  /*1e10*/  ISETP.GT.U32.AND P4, PT, R11, R12, PT ;  /* 0x0000000c0b00720c */ /* 0x000fe20003f84070 */
[----:B------:R-:W-:Y:S01]  /*1e20*/  @!P5 IMAD.IADD R7, R7, 0x1, -R11 ;  /* 0x000000010707d824 */ /* 0x000fe200078e0a0b */
[----:B------:R-:W-:Y:S01]  /*1e30*/  ISETP.GE.AND P0, PT, R5, RZ, PT ;  /* 0x000000ff0500720c */ /* 0x000fe20003f06270 */
[----:B------:R-:W-:Y:S01]  /*1e40*/  VIADD R9, R29, 0xe0 ;  /* 0x000000e01d097836 */ /* 0x000fe20000000000 */
[----:B------:R1:W-:Y:S01]  /*1e50*/  STL [R1+0x258], R10 ;  /* 0x0002580a01007387 */ /* 0x0003e20000100800 */
[----:B0-----:R-:W-:Y:S01]  /*1e60*/  IMAD.MOV.U32 R14, RZ, RZ, R13 ;  /* 0x000000ffff0e7224 */ /* 0x001fe200078e000d */
[----:B------:R-:W-:Y:S01]  /*1e70*/  ISETP.GT.U32.AND P5, PT, R11, R7, PT ;  /* 0x000000070b00720c */ /* 0x000fe20003fa4070 */
[----:B------:R-:W-:Y:S01]  /*1e80*/  VIADD R5, R29, 0xdf ;  /* 0x000000df1d057836 */ /* 0x000fe20000000000 */
[----:B------:R-:W-:Y:S01]  /*1e90*/  IABS R8, R9 ;  /* 0x0000000900087213 */ /* 0x000fe20000000000 */
[----:B------:R-:W-:Y:S01]  /*1ea0*/  @!P3 IMAD.MOV R14, RZ, RZ, -R14 ;  /* 0x000000ffff0eb224 */ /* 0x000fe200078e0a0e */
[----:B------:R-:W-:Y:S01]  /*1eb0*/  STL [R1+0x278], R16 ;  /* 0x0002781001007387 */ /* 0x000fe20000100800 */
[--C-:B------:R-:W-:Y:S01]  /*1ec0*/  @!P6 IMAD.IADD R15, R15, 0x1, -R11.reuse ;  /* 0x000000010f0fe824 */ /* 0x100fe200078e0a0b */
[----:B------:R-:W-:Y:S01]  /*1ed0*/  IABS R0, R5 ;  /* 0x0000000500007213 */ /* 0x000fe20000000000 */
[----:B------:R-:W-:Y:S01]  /*1ee0*/  @!P4 IMAD.IADD R12, R12, 0x1, -R11 ;  /* 0x000000010c0cc824 */ /* 0x000fe200078e0a0b */
[----:B------:R-:W-:Y:S01]  /*1ef0*/  ISETP.GE.AND P4, PT, R9, RZ, PT ;  /* 0x000000ff0900720c */ /* 0x000fe20003f86270 */
[----:B-1----:R-:W-:Y:S01]  /*1f00*/  VIADD R10, R29, 0xe1 ;  /* 0x000000e11d0a7836 */ /* 0x002fe20000000000 */
[----:B------:R0:W-:Y:S01]  /*1f10*/  STL [R1+0x280], R14 ;  /* 0x0002800e01007387 */ /* 0x0001e20000100800 */
[----:B------:R-:W-:Y:S01]  /*1f20*/  IMAD.HI.U32 R9, R4, R8, RZ ;  /* 0x0000000804097227 */ /* 0x000fe200078e00ff */
[----:B------:R-:W-:-:S02]  /*1f30*/  ISETP.GT.U32.AND P6, PT, R11, R15, PT ;  /* 0x0000000f0b00720c */ /* 0x000fc40003fc4070 */
[----:B------:R-:W-:Y:S01]  /*1f40*/  IABS R6, R10 ;  /* 0x0000000a00067213 */ /* 0x000fe20000000000 */
[----:B------:R-:W-:Y:S01]  /*1f50*/  IMAD.MOV R9, RZ, RZ, -R9 ;  /* 0x000000ffff097224 */ /* 0x000fe200078e0a09 */
[----:B------:R-:W-:Y:S01]  /*1f60*/  ISETP.GE.AND P3, PT, R10, RZ, PT ;  /* 0x000000ff0a00720c */ /* 0x000fe20003f66270 */
[----:B------:R-:W-:Y:S02]  /*1f70*/  @!P5 IMAD.IADD R7, R7, 0x1, -R11 ;  /* 0x000000010707d824 */ /* 0x000fe400078e0a0b */
[----:B------:R-:W-:-:S04]  /*1f80*/  IMAD.HI.U32 R13, R4, R6, RZ ;  /* 0x00000006040d7227 */ /* 0x000fc800078e00ff */
[----:B0-----:R-:W-:Y:S02]  /*1f90*/  IMAD.MOV.U32 R14, RZ, RZ, R12 ;  /* 0x000000ffff0e7224 */ /* 0x001fe400078e000c */
[----:B------:R-:W-:Y:S02]  /*1fa0*/  IMAD.MOV R13, RZ, RZ, -R13 ;  /* 0x000000ffff0d7224 */ /* 0x000fe400078e0a0d */
[----:B------:R-:W-:Y:S01]  /*1fb0*/  @!P2 IMAD.MOV R14, RZ, RZ, -R14 ;  /* 0x000000ffff0ea224 */ /* 0x000fe200078e0a0e */
[----:B------:R-:W-:Y:S01]  /*1fc0*/  ISETP.GE.AND P2, PT, R5, RZ, PT ;  /* 0x000000ff0500720c */ /* 0x000fe20003f46270 */
[C---:B------:R-:W-:Y:S02]  /*1fd0*/  IMAD R6, R11.reuse, R13, R6 ;  /* 0x0000000d0b067224 */ /* 0x040fe400078e0206 */
[C---:B------:R-:W-:Y:S01]  /*1fe0*/  IMAD R5, R11.reuse, R9, R8 ;  /* 0x000000090b057224 */ /* 0x040fe200078e0208 */
[----:B------:R-:W-:Y:S01]  /*1ff0*/  STL [R1+0x288], R14 ;  /* 0x0002880e01007387 */ /* 0x000fe20000100800 */
[----:B------:R-:W-:Y:S01]  /*2000*/  IMAD.MOV.U32 R12, RZ, RZ, R7 ;  /* 0x000000ffff0c7224 */ /* 0x000fe200078e0007 */
[----:B------:R-:W-:Y:S01]  /*2010*/  ISETP.GT.U32.AND P5, PT, R11, R6, PT ;  /* 0x000000060b00720c */ /* 0x000fe20003fa4070 */
[----:B------:R-:W-:-:S04]  /*2020*/  IMAD.HI.U32 R10, R4, R0, RZ ;  /* 0x00000000040a7227 */ /* 0x000fc800078e00ff */
[----:B------:R-:W-:Y:S01]  /*2030*/  @!P0 IMAD.MOV R12, RZ, RZ, -R12 ;  /* 0x000000ffff0c8224 */ /* 0x000fe200078e0a0c */
[----:B------:R-:W-:Y:S01]  /*2040*/  ISETP.GT.U32.AND P0, PT, R11, R5, PT ;  /* 0x000000050b00720c */ /* 0x000fe20003f04070 */
[----:B------:R-:W-:Y:S02]  /*2050*/  IMAD.MOV R10, RZ, RZ, -R10 ;  /* 0x000000ffff0a7224 */ /* 0x000fe400078e0a0a */
[----:B------:R-:W-:Y:S01]  /*2060*/  @!P6 IMAD.IADD R15, R15, 0x1, -R11 ;  /* 0x000000010f0fe824 */ /* 0x000fe200078e0a0b */
[----:B------:R0:W-:Y:S01]  /*2070*/  STL [R1+0x2a0], R12 ;  /* 0x0002a00c01007387 */ /* 0x0001e20000100800 */
[----:B------:R-:W-:Y:S02]  /*2080*/  IMAD R0, R11, R10, R0 ;  /* 0x0000000a0b007224 */ /* 0x000fe400078e0200 */
[----:B------:R-:W-:Y:S02]  /*2090*/  IMAD.MOV.U32 R17, RZ, RZ, R15 ;  /* 0x000000ffff117224 */ /* 0x000fe400078e000f */
[----:B------:R-:W-:-:S02]  /*20a0*/  VIADD R10, R29, 0xde ;  /* 0x000000de1d0a7836 */ /* 0x000fc40000000000 */
[----:B------:R-:W-:Y:S01]  /*20b0*/  @!P1 IMAD.MOV R17, RZ, RZ, -R17 ;  /* 0x000000ffff119224 */ /* 0x000fe200078e0a11 */
[----:B------:R-:W-:Y:S01]  /*20c0*/  ISETP.GT.U32.AND P1, PT, R11, R0, PT ;  /* 0x000000000b00720c */ /* 0x000fe20003f24070 */
[--C-:B------:R-:W-:Y:S01]  /*20d0*/  @!P5 IMAD.IADD R6, R6, 0x1, -R11.reuse ;  /* 0x000000010606d824 */ /* 0x100fe200078e0a0b */
[----:B------:R-:W-:Y:S01]  /*20e0*/  ISETP.GE.AND P6, PT, R10, RZ, PT ;  /* 0x000000ff0a00720c */ /* 0x000fe20003fc6270 */
[--C-:B------:R-:W-:Y:S01]  /*20f0*/  @!P0 IMAD.IADD R5, R5, 0x1, -R11.reuse ;  /* 0x0000000105058824 */ /* 0x100fe200078e0a0b */
[----:B------:R-:W-:Y:S01]  /*2100*/  IABS R10, R10 ;  /* 0x0000000a000a7213 */ /* 0x000fe20000000000 */
[----:B------:R-:W-:Y:S01]  /*2110*/  VIADD R7, R29, 0xdd ;  /* 0x000000dd1d077836 */ /* 0x000fe20000000000 */
[----:B------:R-:W-:Y:S01]  /*2120*/  ISETP.GT.U32.AND P5, PT, R11, R6, PT ;  /* 0x000000060b00720c */ /* 0x000fe20003fa4070 */
[----:B------:R-:W-:Y:S01]  /*2130*/  VIADD R9, R29, 0xdb ;  /* 0x000000db1d097836 */ /* 0x000fe20000000000 */
[----:B------:R-:W-:Y:S01]  /*2140*/  ISETP.GT.U32.AND P0, PT, R11, R5, PT ;  /* 0x000000050b00720c */ /* 0x000fe20003f04070 */
[----:B------:R-:W-:Y:S01]  /*2150*/  IMAD.HI.U32 R15, R4, R10, RZ ;  /* 0x0000000a040f7227 */ /* 0x000fe200078e00ff */
[----:B0-----:R-:W-:Y:S01]  /*2160*/  IABS R12, R7 ;  /* 0x00000007000c7213 */ /* 0x001fe20000000000 */
[----:B------:R0:W-:Y:S01]  /*2170*/  STL [R1+0x2bc], R17 ;  /* 0x0002bc1101007387 */ /* 0x0001e20000100800 */
[----:B------:R-:W-:Y:S01]  /*2180*/  IABS R14, R9 ;  /* 0x00000009000e7213 */ /* 0x000fe20000000000 */
[----:B------:R-:W-:-:S02]  /*2190*/  @!P1 IMAD.IADD R0, R0, 0x1, -R11 ;  /* 0x0000000100009824 */ /* 0x000fc400078e0a0b */
[----:B------:R-:W-:Y:S02]  /*21a0*/  IMAD.MOV R15, RZ, RZ, -R15 ;  /* 0x000000ffff0f7224 */ /* 0x000fe400078e0a0f */
[----:B------:R-:W-:Y:S01]  /*21b0*/  IMAD.HI.U32 R16, R4, R12, RZ ;  /* 0x0000000c04107227 */ /* 0x000fe200078e00ff */
[----:B------:R-:W-:-:S03]  /*21c0*/  ISETP.GT.U32.AND P1, PT, R11, R0, PT ;  /* 0x000000000b00720c */ /* 0x000fc60003f24070 */
[--C-:B------:R-:W-:Y:S01]  /*21d0*/  @!P5 IMAD.IADD R6, R6, 0x1, -R11.reuse ;  /* 0x000000010606d824 */ /* 0x100fe200078e0a0b */
[----:B------:R-:W-:Y:S01]  /*21e0*/  ISETP.GE.AND P5, PT, R7, RZ, PT ;  /* 0x000000ff0700720c */ /* 0x000fe20003fa6270 */
[----:B------:R-:W-:Y:S02]  /*21f0*/  IMAD R10, R11, R15, R10 ;  /* 0x0000000f0b0a7224 */ /* 0x000fe400078e020a */
[----:B------:R-:W-:Y:S02]  /*2200*/  @!P0 IMAD.IADD R5, R5, 0x1, -R11 ;  /* 0x0000000105058824 */ /* 0x000fe400078e0a0b */
[----:B------:R-:W-:Y:S01]  /*2210*/  IMAD.MOV R16, RZ, RZ, -R16 ;  /* 0x000000ffff107224 */ /* 0x000fe200078e0a10 */
[----:B------:R-:W-:Y:S01]  /*2220*/  ISETP.GT.U32.AND P0, PT, R11, R10, PT ;  /* 0x0000000a0b00720c */ /* 0x000fe20003f04070 */
[----:B------:R-:W-:Y:S02]  /*2230*/  IMAD.MOV.U32 R19, RZ, RZ, R6 ;  /* 0x000000ffff137224 */ /* 0x000fe400078e0006 */
[----:B------:R-:W-:-:S02]  /*2240*/  IMAD.MOV.U32 R18, RZ, RZ, R5 ;  /* 0x000000ffff127224 */ /* 0x000fc400078e0005 */
[----:B------:R-:W-:Y:S02]  /*2250*/  IMAD R12, R11, R16, R12 ;  /* 0x000000100b0c7224 */ /* 0x000fe400078e020c */
[----:B------:R-:W-:-:S04]  /*2260*/  IMAD.HI.U32 R7, R4, R14, RZ ;  /* 0x0000000e04077227 */ /* 0x000fc800078e00ff */
[----:B------:R-:W-:Y:S01]  /*2270*/  @!P3 IMAD.MOV R19, RZ, RZ, -R19 ;  /* 0x000000ffff13b224 */ /* 0x000fe200078e0a13 */
[----:B------:R-:W-:Y:S01]  /*2280*/  ISETP.GT.U32.AND P3, PT, R11, R12, PT ;  /* 0x0000000c0b00720c */ /* 0x000fe20003f64070 */
[----:B------:R-:W-:Y:S02]  /*2290*/  @!P4 IMAD.MOV R18, RZ, RZ, -R18 ;  /* 0x000000ffff12c224 */ /* 0x000fe400078e0a12 */
[----:B------:R-:W-:Y:S01]  /*22a0*/  VIADD R8, R29, 0xdc ;  /* 0x000000dc1d087836 */ /* 0x000fe20000000000 */
[----:B------:R-:W-:Y:S01]  /*22b0*/  STL [R1+0x2d4], R19 ;  /* 0x0002d41301007387 */ /* 0x000fe20000100800 */
[----:B------:R-:W-:Y:S02]  /*22c0*/  IMAD.MOV R6, RZ, RZ, -R7 ;  /* 0x000000ffff067224 */ /* 0x000fe400078e0a07 */
[--C-:B------:R-:W-:Y:S01]  /*22d0*/  @!P1 IMAD.IADD R0, R0, 0x1, -R11.reuse ;  /* 0x0000000100009824 */ /* 0x100fe200078e0a0b */
[----:B------:R1:W-:Y:S01]  /*22e0*/  STL [R1+0x2d8], R18 ;  /* 0x0002d81201007387 */ /* 0x0003e20000100800 */
[----:B------:R-:W-:Y:S01]  /*22f0*/  IABS R13, R8 ;  /* 0x00000008000d7213 */ /* 0x000fe20000000000 */
[----:B------:R-:W-:Y:S01]  /*2300*/  IMAD R14, R11, R6, R14 ;  /* 0x000000060b0e7224 */ /* 0x000fe200078e020e */
[----:B------:R-:W-:Y:S01]  /*2310*/  ISETP.GE.AND P4, PT, R8, RZ, PT ;  /* 0x000000ff0800720c */ /* 0x000fe20003f86270 */
[----:B------:R-:W-:-:S02]  /*2320*/  @!P0 IMAD.IADD R10, R10, 0x1, -R11 ;  /* 0x000000010a0a8824 */ /* 0x000fc400078e0a0b */
[----:B0-----:R-:W-:-:S03]  /*2330*/  IMAD.HI.U32 R17, R4, R13, RZ ;  /* 0x0000000d04117227 */ /* 0x001fc600078e00ff */
[C---:B------:R-:W-:Y:S01]  /*2340*/  ISETP.GT.U32.AND P0, PT, R11.reuse, R10, PT ;  /* 0x0000000a0b00720c */ /* 0x040fe20003f04070 */
[----:B-1----:R-:W-:Y:S02]  /*2350*/  IMAD.MOV.U32 R18, RZ, RZ, R0 ;  /* 0x000000ffff127224 */ /* 0x002fe400078e0000 */
[----:B------:R-:W-:Y:S02]  /*2360*/  IMAD.MOV R17, RZ, RZ, -R17 ;  /* 0x000000ffff117224 */ /* 0x000fe400078e0a11 */
[----:B------:R-:W-:Y:S01]  /*2370*/  @!P2 IMAD.MOV R18, RZ, RZ, -R18 ;  /* 0x000000ffff12a224 */ /* 0x000fe200078e0a12 */
[----:B------:R-:W-:Y:S01]  /*2380*/  ISETP.GT.U32.AND P2, PT, R11, R14, PT ;  /* 0x0000000e0b00720c */ /* 0x000fe20003f44070 */
[----:B------:R-:W-:Y:S02]  /*2390*/  @!P3 IMAD.IADD R12, R12, 0x1, -R11 ;  /* 0x000000010c0cb824 */ /* 0x000fe400078e0a0b */
[----:B------:R-:W-:Y:S01]  /*23a0*/  VIADD R5, R29, 0xda ;  /* 0x000000da1d057836 */ /* 0x000fe20000000000 */
[----:B------:R0:W-:Y:S01]  /*23b0*/  STL [R1+0x2f0], R18 ;  /* 0x0002f01201007387 */ /* 0x0001e20000100800 */
[C---:B------:R-:W-:Y:S01]  /*23c0*/  IMAD R13, R11.reuse, R17, R13 ;  /* 0x000000110b0d7224 */ /* 0x040fe200078e020d */
[----:B------:R-:W-:Y:S01]  /*23d0*/  ISETP.GT.U32.AND P3, PT, R11, R12, PT ;  /* 0x0000000c0b00720c */ /* 0x000fe20003f64070 */
[----:B------:R-:W-:Y:S01]  /*23e0*/  VIADD R6, R29, 0xd9 ;  /* 0x000000d91d067836 */ /* 0x000fe20000000000 */
[----:B------:R-:W-:Y:S01]  /*23f0*/  IABS R15, R5 ;  /* 0x00000005000f7213 */ /* 0x000fe20000000000 */
[--C-:B------:R-:W-:Y:S01]  /*2400*/  @!P0 IMAD.IADD R10, R10, 0x1, -R11.reuse ;  /* 0x000000010a0a8824 */ /* 0x100fe200078e0a0b */
[----:B------:R-:W-:Y:S01]  /*2410*/  ISETP.GT.U32.AND P1, PT, R11, R13, PT ;  /* 0x0000000d0b00720c */ /* 0x000fe20003f24070 */
[----:B------:R-:W-:Y:S01]  /*2420*/  VIADD R7, R29, 0xd8 ;  /* 0x000000d81d077836 */ /* 0x000fe20000000000 */
[----:B------:R-:W-:Y:S01]  /*2430*/  IABS R8, R6 ;  /* 0x0000000600087213 */ /* 0x000fe20000000000 */
[----:B------:R-:W-:Y:S01]  /*2440*/  @!P2 IMAD.IADD R14, R14, 0x1, -R11 ;  /* 0x000000010e0ea824 */ /* 0x000fe200078e0a0b */
[----:B------:R-:W-:Y:S01]  /*2450*/  ISETP.GE.AND P0, PT, R9, RZ, PT ;  /* 0x000000ff0900720c */ /* 0x000fe20003f06270 */
[----:B------:R-:W-:Y:S01]  /*2460*/  IMAD.HI.U32 R16, R4, R15, RZ ;  /* 0x0000000f04107227 */ /* 0x000fe200078e00ff */
[----:B------:R-:W-:-:S02]  /*2470*/  IABS R0, R7 ;  /* 0x0000000700007213 */ /* 0x000fc40000000000 */
[----:B------:R-:W-:Y:S01]  /*2480*/  ISETP.GT.U32.AND P2, PT, R11, R14, PT ;  /* 0x0000000e0b00720c */ /* 0x000fe20003f44070 */
[----:B------:R-:W-:-:S04]  /*2490*/  IMAD.HI.U32 R9, R4, R8, RZ ;  /* 0x0000000804097227 */ /* 0x000fc800078e00ff */
[----:B------:R-:W-:Y:S02]  /*24a0*/  IMAD.MOV R16, RZ, RZ, -R16 ;  /* 0x000000ffff107224 */ /* 0x000fe400078e0a10 */
[----:B------:R-:W-:Y:S02]  /*24b0*/  @!P3 IMAD.IADD R12, R12, 0x1, -R11 ;  /* 0x000000010c0cb824 */ /* 0x000fe400078e0a0b */
[----:B------:R-:W-:Y:S02]  /*24c0*/  IMAD.MOV R9, RZ, RZ, -R9 ;  /* 0x000000ffff097224 */ /* 0x000fe400078e0a09 */
[----:B------:R-:W-:Y:S02]  /*24d0*/  IMAD R15, R11, R16, R15 ;  /* 0x000000100b0f7224 */ /* 0x000fe400078e020f */
[----:B------:R-:W-:Y:S02]  /*24e0*/  @!P1 IMAD.IADD R13, R13, 0x1, -R11 ;  /* 0x000000010d0d9824 */ /* 0x000fe400078e0a0b */
[----:B------:R-:W-:Y:S01]  /*24f0*/  IMAD.MOV.U32 R17, RZ, RZ, R12 ;  /* 0x000000ffff117224 */ /* 0x000fe200078e000c */
[C---:B------:R-:W-:Y:S01]  /*2500*/  ISETP.GT.U32.AND P3, PT, R11.reuse, R15, PT ;  /* 0x0000000f0b00720c */ /* 0x040fe20003f64070 */
[C---:B------:R-:W-:Y:S01]  /*2510*/  IMAD R12, R11.reuse, R9, R8 ;  /* 0x000000090b0c7224 */ /* 0x040fe200078e0208 */
[----:B------:R-:W-:Y:S01]  /*2520*/  ISETP.GT.U32.AND P1, PT, R11, R13, PT ;  /* 0x0000000d0b00720c */ /* 0x000fe20003f24070 */
[----:B0-----:R-:W-:-:S02]  /*2530*/  IMAD.MOV.U32 R18, RZ, RZ, R10 ;  /* 0x000000ffff127224 */ /* 0x001fc400078e000a */
[----:B------:R-:W-:Y:S01]  /*2540*/  @!P2 IMAD.IADD R14, R14, 0x1, -R11 ;  /* 0x000000010e0ea824 */ /* 0x000fe200078e0a0b */
[----:B------:R-:W-:Y:S01]  /*2550*/  ISETP.GT.U32.AND P2, PT, R11, R12, PT ;  /* 0x0000000c0b00720c */ /* 0x000fe20003f44070 */
[----:B------:R-:W-:-:S04]  /*2560*/  IMAD.HI.U32 R10, R4, R0, RZ ;  /* 0x00000000040a7227 */ /* 0x000fc800078e00ff */
[----:B------:R-:W-:Y:S02]  /*2570*/  IMAD.MOV R10, RZ, RZ, -R10 ;  /* 0x000000ffff0a7224 */ /* 0x000fe400078e0a0a */
[----:B------:R-:W-:Y:S01]  /*2580*/  @!P6 IMAD.MOV R18, RZ, RZ, -R18 ;  /* 0x000000ffff12e224 */ /* 0x000fe200078e0a12 */
[----:B------:R-:W-:Y:S01]  /*2590*/  ISETP.GE.AND P6, PT, R5, RZ, PT ;  /* 0x000000ff0500720c */ /* 0x000fe20003fc6270 */
[----:B------:R-:W-:Y:S02]  /*25a0*/  IMAD R5, R11, R10, R0 ;  /* 0x0000000a0b057224 */ /* 0x000fe400078e0200 */
[----:B------:R-:W-:Y:S01]  /*25b0*/  VIADD R0, R29, 0xd7 ;  /* 0x000000d71d007836 */ /* 0x000fe20000000000 */
[----:B------:R-:W-:Y:S01]  /*25c0*/  STL [R1+0x2f4], R18 ;  /* 0x0002f41201007387 */ /* 0x000fe20000100800 */
[--C-:B------:R-:W-:Y:S02]  /*25d0*/  @!P3 IMAD.IADD R15, R15, 0x1, -R11.reuse ;  /* 0x000000010f0fb824 */ /* 0x100fe400078e0a0b */
[----:B------:R-:W-:Y:S01]  /*25e0*/  @!P1 IMAD.IADD R13, R13, 0x1, -R11 ;  /* 0x000000010d0d9824 */ /* 0x000fe200078e0a0b */
[----:B------:R-:W-:Y:S01]  /*25f0*/  ISETP.GE.AND P1, PT, R7, RZ, PT ;  /* 0x000000ff0700720c */ /* 0x000fe20003f26270 */
[----:B------:R-:W-:Y:S01]  /*2600*/  @!P5 IMAD.MOV R17, RZ, RZ, -R17 ;  /* 0x000000ffff11d224 */ /* 0x000fe200078e0a11 */
[----:B------:R-:W-:Y:S01]  /*2610*/  ISETP.GE.AND P5, PT, R6, RZ, PT ;  /* 0x000000ff0600720c */ /* 0x000fe20003fa6270 */
[----:B------:R-:W-:Y:S01]  /*2620*/  @!P2 IMAD.IADD R12, R12, 0x1, -R11 ;  /* 0x000000010c0ca824 */ /* 0x000fe200078e0a0b */
[----:B------:R-:W-:Y:S01]  /*2630*/  IABS R7, R0 ;  /* 0x0000000000077213 */ /* 0x000fe20000000000 */
[----:B------:R-:W-:Y:S01]  /*2640*/  VIADD R6, R29, 0xd6 ;  /* 0x000000d61d067836 */ /* 0x000fe20000000000 */
[C---:B------:R-:W-:Y:S01]  /*2650*/  ISETP.GT.U32.AND P3, PT, R11.reuse, R15, PT ;  /* 0x0000000f0b00720c */ /* 0x040fe20003f64070 */
[----:B------:R-:W-:Y:S01]  /*2660*/  IMAD.MOV.U32 R16, RZ, RZ, R14 ;  /* 0x000000ffff107224 */ /* 0x000fe200078e000e */
[----:B------:R-:W-:Y:S01]  /*2670*/  ISETP.GT.U32.AND P2, PT, R11, R12, PT ;  /* 0x0000000c0b00720c */ /* 0x000fe20003f44070 */
[----:B------:R-:W-:Y:S01]  /*2680*/  IMAD.HI.U32 R10, R4, R7, RZ ;  /* 0x00000007040a7227 */ /* 0x000fe200078e00ff */
[----:B------:R-:W-:Y:S01]  /*2690*/  IABS R14, R6 ;  /* 0x00000006000e7213 */ /* 0x000fe20000000000 */
[----:B------:R0:W-:Y:S02]  /*26a0*/  STL [R1+0x314], R17 ;  /* 0x0003141101007387 */ /* 0x0001e40000100800 */
[----:B------:R-:W-:Y:S01]  /*26b0*/  @!P0 IMAD.MOV R16, RZ, RZ, -R16 ;  /* 0x000000ffff108224 */ /* 0x000fe200078e0a10 */
[----:B------:R-:W-:Y:S01]  /*26c0*/  ISETP.GE.AND P0, PT, R6, RZ, PT ;  /* 0x000000ff0600720c */ /* 0x000fe20003f06270 */
[----:B------:R-:W-:-:S02]  /*26d0*/  IMAD.MOV R10, RZ, RZ, -R10 ;  /* 0x000000ffff0a7224 */ /* 0x000fc400078e0a0a */
[----:B------:R-:W-:-:S04]  /*26e0*/  IMAD.HI.U32 R6, R4, R14, RZ ;  /* 0x0000000e04067227 */ /* 0x000fc800078e00ff */
[----:B0-----:R-:W-:Y:S02]  /*26f0*/  IMAD.MOV.U32 R17, RZ, RZ, R13 ;  /* 0x000000ffff117224 */ /* 0x001fe400078e000d */
[----:B------:R-:W-:Y:S02]  /*2700*/  IMAD R7, R11, R10, R7 ;  /* 0x0000000a0b077224 */ /* 0x000fe400078e0207 */
[----:B------:R-:W-:Y:S01]  /*2710*/  @!P4 IMAD.MOV R17, RZ, RZ, -R17 ;  /* 0x000000ffff11c224 */ /* 0x000fe200078e0a11 */
[----:B------:R-:W-:Y:S01]  /*2720*/  ISETP.GE.AND P4, PT, R0, RZ, PT ;  /* 0x000000ff0000720c */ /* 0x000fe20003f86270 */
[--C-:B------:R-:W-:Y:S01]  /*2730*/  @!P3 IMAD.IADD R15, R15, 0x1, -R11.reuse ;  /* 0x000000010f0fb824 */ /* 0x100fe200078e0a0b */
[C---:B------:R-:W-:Y:S01]  /*2740*/  ISETP.GT.U32.AND P3, PT, R11.reuse, R5, PT ;  /* 0x000000050b00720c */ /* 0x040fe20003f64070 */
[----:B------:R-:W-:Y:S01]  /*2750*/  IMAD.MOV R6, RZ, RZ, -R6 ;  /* 0x000000ffff067224 */ /* 0x000fe200078e0a06 */
[----:B------:R0:W-:Y:S01]  /*2760*/  STL [R1+0x324], R17 ;  /* 0x0003241101007387 */ /* 0x0001e20000100800 */
[----:B------:R-:W-:Y:S01]  /*2770*/  @!P2 IMAD.IADD R12, R12, 0x1, -R11 ;  /* 0x000000010c0ca824 */ /* 0x000fe200078e0a0b */
[C---:B------:R-:W-:Y:S01]  /*2780*/  ISETP.GT.U32.AND P2, PT, R11.reuse, R7, PT ;  /* 0x000000070b00720c */ /* 0x040fe20003f44070 */
[----:B------:R-:W-:Y:S01]  /*2790*/  IMAD R14, R11, R6, R14 ;  /* 0x000000060b0e7224 */ /* 0x000fe200078e020e */
[----:B------:R1:W-:Y:S01]  /*27a0*/  STL [R1+0x338], R16 ;  /* 0x0003381001007387 */ /* 0x0003e20000100800 */
[----:B------:R-:W-:-:S02]  /*27b0*/  VIADD R0, R29, 0xd5 ;  /* 0x000000d51d007836 */ /* 0x000fc40000000000 */
[C---:B------:R-:W-:Y:S02]  /*27c0*/  VIADD R9, R29.reuse, 0xd4 ;  /* 0x000000d41d097836 */ /* 0x040fe40000000000 */
[----:B------:R-:W-:Y:S01]  /*27d0*/  VIADD R19, R29, 0xd1 ;  /* 0x000000d11d137836 */ /* 0x000fe20000000000 */
[----:B------:R-:W-:Y:S01]  /*27e0*/  IABS R8, R0 ;  /* 0x0000000000087213 */ /* 0x000fe20000000000 */
[----:B0-----:R-:W-:Y:S01]  /*27f0*/  IMAD.MOV.U32 R17, RZ, RZ, R15 ;  /* 0x000000ffff117224 */ /* 0x001fe200078e000f */
[----:B------:R-:W-:Y:S01]  /*2800*/  IABS R13, R9 ;  /* 0x00000009000d7213 */ /* 0x000fe20000000000 */
[----:B------:R-:W-:Y:S01]  /*2810*/  @!P3 IMAD.IADD R5, R5, 0x1, -R11 ;  /* 0x000000010505b824 */ /* 0x000fe200078e0a0b */
[----:B------:R-:W-:Y:S01]  /*2820*/  IABS R20, R19 ;  /* 0x0000001300147213 */ /* 0x000fe20000000000 */
[----:B------:R-:W-:Y:S01]  /*2830*/  @!P6 IMAD.MOV R17, RZ, RZ, -R17 ;  /* 0x000000ffff11e224 */ /* 0x000fe200078e0a11 */
[----:B------:R-:W-:Y:S01]  /*2840*/  ISETP.GT.U32.AND P6, PT, R11, R14, PT ;  /* 0x0000000e0b00720c */ /* 0x000fe20003fc4070 */
[----:B------:R-:W-:Y:S01]  /*2850*/  @!P2 IMAD.IADD R7, R7, 0x1, -R11 ;  /* 0x000000010707a824 */ /* 0x000fe200078e0a0b */
[C---:B------:R-:W-:Y:S01]  /*2860*/  ISETP.GT.U32.AND P3, PT, R11.reuse, R5, PT ;  /* 0x000000050b00720c */ /* 0x040fe20003f64070 */
[----:B------:R-:W-:Y:S01]  /*2870*/  IMAD.HI.U32 R10, R4, R8, RZ ;  /* 0x00000008040a7227 */ /* 0x000fe200078e00ff */
[----:B------:R0:W-:Y:S02]  /*2880*/  STL [R1+0x358], R17 ;  /* 0x0003581101007387 */ /* 0x0001e40000100800 */
[----:B------:R-:W-:Y:S01]  /*2890*/  ISETP.GT.U32.AND P2, PT, R11, R7, PT ;  /* 0x000000070b00720c */ /* 0x000fe20003f44070 */
[----:B-1----:R-:W-:-:S02]  /*28a0*/  IMAD.MOV.U32 R16, RZ, RZ, R12 ;  /* 0x000000ffff107224 */ /* 0x002fc400078e000c */
[----:B------:R-:W-:Y:S02]  /*28b0*/  IMAD.MOV R10, RZ, RZ, -R10 ;  /* 0x000000ffff0a7224 */ /* 0x000fe400078e0a0a */
[----:B------:R-:W-:Y:S02]  /*28c0*/  VIADD R12, R29, 0xd3 ;  /* 0x000000d31d0c7836 */ /* 0x000fe40000000000 */
[----:B------:R-:W-:Y:S02]  /*28d0*/  @!P6 IMAD.IADD R14, R14, 0x1, -R11 ;  /* 0x000000010e0ee824 */ /* 0x000fe400078e0a0b */
[----:B------:R-:W-:Y:S01]  /*28e0*/  IMAD.HI.U32 R6, R4, R13, RZ ;  /* 0x0000000d04067227 */ /* 0x000fe200078e00ff */
[----:B0-----:R-:W-:Y:S02]  /*28f0*/  IABS R17, R12 ;  /* 0x0000000c00117213 */ /* 0x001fe40000000000 */
[C---:B------:R-:W-:Y:S01]  /*2900*/  ISETP.GT.U32.AND P6, PT, R11.reuse, R14, PT ;  /* 0x0000000e0b00720c */ /* 0x040fe20003fc4070 */
[----:B------:R-:W-:Y:S01]  /*2910*/  @!P5 IMAD.MOV R16, RZ, RZ, -R16 ;  /* 0x000000ffff10d224 */ /* 0x000fe200078e0a10 */
[----:B------:R-:W-:Y:S01]  /*2920*/  ISETP.GE.AND P5, PT, R0, RZ, PT ;  /* 0x000000ff0000720c */ /* 0x000fe20003fa6270 */
[----:B------:R-:W-:-:S02]  /*2930*/  IMAD R0, R11, R10, R8 ;  /* 0x0000000a0b007224 */ /* 0x000fc400078e0208 */
[----:B------:R-:W-:Y:S01]  /*2940*/  IMAD.MOV R6, RZ, RZ, -R6 ;  /* 0x000000ffff067224 */ /* 0x000fe200078e0a06 */
[----:B------:R0:W-:Y:S01]  /*2950*/  STL [R1+0x364], R16 ;  /* 0x0003641001007387 */ /* 0x0001e20000100800 */
[----:B------:R-:W-:Y:S02]  /*2960*/  VIADD R8, R29, 0xd2 ;  /* 0x000000d21d087836 */ /* 0x000fe40000000000 */
[----:B------:R-:W-:Y:S01]  /*2970*/  @!P2 IMAD.IADD R7, R7, 0x1, -R11 ;  /* 0x000000010707a824 */ /* 0x000fe200078e0a0b */
[C---:B------:R-:W-:Y:S01]  /*2980*/  ISETP.GT.U32.AND P2, PT, R11.reuse, R0, PT ;  /* 0x000000000b00720c */ /* 0x040fe20003f44070 */
[----:B------:R-:W-:Y:S01]  /*2990*/  IMAD R13, R11, R6, R13 ;  /* 0x000000060b0d7224 */ /* 0x000fe200078e020d */
[----:B------:R-:W-:Y:S01]  /*29a0*/  IABS R22, R8 ;  /* 0x0000000800167213 */ /* 0x000fe20000000000 */
[----:B------:R-:W-:-:S04]  /*29b0*/  IMAD.HI.U32 R10, R4, R17, RZ ;  /* 0x00000011040a7227 */ /* 0x000fc800078e00ff */
[----:B------:R-:W-:Y:S02]  /*29c0*/  IMAD.MOV R10, RZ, RZ, -R10 ;  /* 0x000000ffff0a7224 */ /* 0x000fe400078e0a0a */
[----:B------:R-:W-:Y:S01]  /*29d0*/  @!P6 IMAD.IADD R14, R14, 0x1, -R11 ;  /* 0x000000010e0ee824 */ /* 0x000fe200078e0a0b */
[----:B------:R-:W-:Y:S01]  /*29e0*/  ISETP.GT.U32.AND P6, PT, R11, R13, PT ;  /* 0x0000000d0b00720c */ /* 0x000fe20003fc4070 */
[----:B------:R-:W-:-:S04]  /*29f0*/  IMAD.HI.U32 R21, R4, R22, RZ ;  /* 0x0000001604157227 */ /* 0x000fc800078e00ff */
[C---:B------:R-:W-:Y:S02]  /*2a00*/  IMAD R17, R11.reuse, R10, R17 ;  /* 0x0000000a0b117224 */ /* 0x040fe400078e0211 */
[----:B------:R-:W-:Y:S02]  /*2a10*/  IMAD.MOV R21, RZ, RZ, -R21 ;  /* 0x000000ffff157224 */ /* 0x000fe400078e0a15 */
[----:B------:R-:W-:Y:S01]  /*2a20*/  @!P2 IMAD.IADD R0, R0, 0x1, -R11 ;  /* 0x000000010000a824 */ /* 0x000fe200078e0a0b */
[C---:B------:R-:W-:Y:S01]  /*2a30*/  ISETP.GT.U32.AND P2, PT, R11.reuse, R17, PT ;  /* 0x000000110b00720c */ /* 0x040fe20003f44070 */
[----:B------:R-:W-:Y:S02]  /*2a40*/  IMAD R21, R11, R21, R22 ;  /* 0x000000150b157224 */ /* 0x000fe400078e0216 */
[----:B0-----:R-:W-:Y:S02]  /*2a50*/  VIADD R16, R29, 0xcf ;  /* 0x000000cf1d107836 */ /* 0x001fe40000000000 */
[----:B------:R-:W-:-:S04]  /*2a60*/  IMAD.HI.U32 R23, R4, R20, RZ ;  /* 0x0000001404177227 */ /* 0x000fc800078e00ff */
[--C-:B------:R-:W-:Y:S01]  /*2a70*/  @!P6 IMAD.IADD R13, R13, 0x1, -R11.reuse ;  /* 0x000000010d0de824 */ /* 0x100fe200078e0a0b */
[----:B------:R-:W-:Y:S01]  /*2a80*/  ISETP.GT.U32.AND P6, PT, R11, R21, PT ;  /* 0x000000150b00720c */ /* 0x000fe20003fc4070 */
[----:B------:R-:W-:Y:S02]  /*2a90*/  VIADD R6, R29, 0xd0 ;  /* 0x000000d01d067836 */ /* 0x000fe40000000000 */
[----:B------:R-:W-:Y:S01]  /*2aa0*/  @!P3 IMAD.IADD R5, R5, 0x1, -R11 ;  /* 0x000000010505b824 */ /* 0x000fe200078e0a0b */
[----:B------:R-:W-:Y:S01]  /*2ab0*/  ISETP.GE.AND P3, PT, R9, RZ, PT ;  /* 0x000000ff0900720c */ /* 0x000fe20003f66270 */
[----:B------:R-:W-:Y:S01]  /*2ac0*/  IMAD.MOV R23, RZ, RZ, -R23 ;  /* 0x000000ffff177224 */ /* 0x000fe200078e0a17 */
[----:B------:R-:W-:Y:S01]  /*2ad0*/  IABS R9, R16 ;  /* 0x0000001000097213 */ /* 0x000fe20000000000 */
[----:B------:R-:W-:Y:S01]  /*2ae0*/  @!P2 IMAD.IADD R17, R17, 0x1, -R11 ;  /* 0x000000011111a824 */ /* 0x000fe200078e0a0b */
[----:B------:R-:W-:Y:S01]  /*2af0*/  IABS R15, R6 ;  /* 0x00000006000f7213 */ /* 0x000fe20000000000 */
[C---:B------:R-:W-:Y:S01]  /*2b00*/  IMAD R20, R11.reuse, R23, R20 ;  /* 0x000000170b147224 */ /* 0x040fe200078e0214 */
[----:B------:R-:W-:Y:S01]  /*2b10*/  ISETP.GT.U32.AND P2, PT, R11, R0, PT ;  /* 0x000000000b00720c */ /* 0x000fe20003f44070 */
[----:B------:R-:W-:-:S02]  /*2b20*/  IMAD.MOV.U32 R24, RZ, RZ, R5 ;  /* 0x000000ffff187224 */ /* 0x000fc400078e0005 */
[----:B------:R-:W-:-:S04]  /*2b30*/  IMAD.HI.U32 R10, R4, R9, RZ ;  /* 0x00000009040a7227 */ /* 0x000fc800078e00ff */
[----:B------:R-:W-:-:S04]  /*2b40*/  IMAD.HI.U32 R18, R4, R15, RZ ;  /* 0x0000000f04127227 */ /* 0x000fc800078e00ff */
[----:B------:R-:W-:Y:S01]  /*2b50*/  @!P0 IMAD.MOV R14, RZ, RZ, -R14 ;  /* 0x000000ffff0e8224 */ /* 0x000fe200078e0a0e */
[C---:B------:R-:W-:Y:S01]  /*2b60*/  ISETP.GT.U32.AND P0, PT, R11.reuse, R20, PT ;  /* 0x000000140b00720c */ /* 0x040fe20003f04070 */
[----:B------:R-:W-:Y:S01]  /*2b70*/  @!P1 IMAD.MOV R24, RZ, RZ, -R24 ;  /* 0x000000ffff189224 */ /* 0x000fe200078e0a18 */
[----:B------:R-:W-:Y:S01]  /*2b80*/  ISETP.GT.U32.AND P1, PT, R11, R13, PT ;  /* 0x0000000d0b00720c */ /* 0x000fe20003f24070 */
[----:B------:R-:W-:Y:S02]  /*2b90*/  IMAD.MOV R10, RZ, RZ, -R10 ;  /* 0x000000ffff0a7224 */ /* 0x000fe400078e0a0a */
[----:B------:R-:W-:Y:S01]  /*2ba0*/  IMAD.MOV.U32 R22, RZ, RZ, R7 ;  /* 0x000000ffff167224 */ /* 0x000fe200078e0007 */
[----:B------:R-:W-:Y:S01]  /*2bb0*/  STL [R1+0x36c], R24 ;  /* 0x00036c1801007387 */ /* 0x000fe20000100800 */
[----:B------:R-:W-:Y:S01]  /*2bc0*/  @!P6 IMAD.IADD R21, R21, 0x1, -R11 ;  /* 0x000000011515e824 */ /* 0x000fe200078e0a0b */
[----:B------:R-:W-:Y:S01]  /*2bd0*/  ISETP.GT.U32.AND P6, PT, R11, R17, PT ;  /* 0x000000110b00720c */ /* 0x000fe20003fc4070 */
[----:B------:R-:W-:-:S02]  /*2be0*/  IMAD.MOV R18, RZ, RZ, -R18 ;  /* 0x000000ffff127224 */ /* 0x000fc400078e0a12 */
[C---:B------:R-:W-:Y:S02]  /*2bf0*/  IMAD R9, R11.reuse, R10, R9 ;  /* 0x0000000a0b097224 */ /* 0x040fe400078e0209 */
[----:B------:R-:W-:Y:S01]  /*2c00*/  @!P4 IMAD.MOV R22, RZ, RZ, -R22 ;  /* 0x000000ffff16c224 */ /* 0x000fe200078e0a16 */
[C---:B------:R-:W-:Y:S01]  /*2c10*/  ISETP.GT.U32.AND P4, PT, R11.reuse, R21, PT ;  /* 0x000000150b00720c */ /* 0x040fe20003f84070 */
[----:B------:R-:W-:Y:S02]  /*2c20*/  IMAD R15, R11, R18, R15 ;  /* 0x000000120b0f7224 */ /* 0x000fe400078e020f */
[C---:B------:R-:W-:Y:S01]  /*2c30*/  VIADD R10, R29.reuse, 0xcd ;  /* 0x000000cd1d0a7836 */ /* 0x040fe20000000000 */
[----:B------:R-:W-:Y:S01]  /*2c40*/  STL [R1+0x38c], R22 ;  /* 0x00038c1601007387 */ /* 0x000fe20000100800 */
[----:B------:R-:W-:Y:S02]  /*2c50*/  VIADD R18, R29, 0xce ;  /* 0x000000ce1d127836 */ /* 0x000fe40000000000 */
[--C-:B------:R-:W-:Y:S01]  /*2c60*/  @!P2 IMAD.IADD R0, R0, 0x1, -R11.reuse ;  /* 0x000000010000a824 */ /* 0x100fe200078e0a0b */
[----:B------:R-:W-:Y:S01]  /*2c70*/  IABS R7, R10 ;  /* 0x0000000a00077213 */ /* 0x000fe20000000000 */
[--C-:B------:R-:W-:Y:S01]  /*2c80*/  @!P0 IMAD.IADD R20, R20, 0x1, -R11.reuse ;  /* 0x0000000114148824 */ /* 0x100fe200078e0a0b */
[----:B------:R-:W-:Y:S01]  /*2c90*/  IABS R5, R18 ;  /* 0x0000001200057213 */ /* 0x000fe20000000000 */
[----:B------:R-:W-:Y:S01]  /*2ca0*/  IMAD.MOV.U32 R23, RZ, RZ, R0 ;  /* 0x000000ffff177224 */ /* 0x000fe200078e0000 */
[----:B------:R0:W-:Y:S01]  /*2cb0*/  STL [R1+0x398], R14 ;  /* 0x0003980e01007387 */ /* 0x0001e20000100800 */
[--C-:B------:R-:W-:Y:S01]  /*2cc0*/  @!P1 IMAD.IADD R13, R13, 0x1, -R11.reuse ;  /* 0x000000010d0d9824 */ /* 0x100fe200078e0a0b */
[----:B------:R-:W-:Y:S01]  /*2cd0*/  ISETP.GE.AND P1, PT, R12, RZ, PT ;  /* 0x000000ff0c00720c */ /* 0x000fe20003f26270 */
[----:B------:R-:W-:Y:S01]  /*2ce0*/  @!P6 IMAD.IADD R17, R17, 0x1, -R11 ;  /* 0x000000011111e824 */ /* 0x000fe200078e0a0b */
[C---:B------:R-:W-:Y:S01]  /*2cf0*/  ISETP.GT.U32.AND P6, PT, R11.reuse, R9, PT ;  /* 0x000000090b00720c */ /* 0x040fe20003fc4070 */
[----:B------:R-:W-:Y:S01]  /*2d00*/  IMAD.HI.U32 R12, R4, R7, RZ ;  /* 0x00000007040c7227 */ /* 0x000fe200078e00ff */
[----:B------:R-:W-:-:S02]  /*2d10*/  ISETP.GT.U32.AND P2, PT, R11, R15, PT ;  /* 0x0000000f0b00720c */ /* 0x000fc40003f44070 */
[----:B------:R-:W-:Y:S01]  /*2d20*/  ISETP.GE.AND P0, PT, R19, RZ, PT ;  /* 0x000000ff1300720c */ /* 0x000fe20003f06270 */
[----:B------:R-:W-:Y:S01]  /*2d30*/  @!P5 IMAD.MOV R23, RZ, RZ, -R23 ;  /* 0x000000ffff17d224 */ /* 0x000fe200078e0a17 */
[----:B------:R-:W-:Y:S01]  /*2d40*/  ISETP.GT.U32.AND P5, PT, R11, R20, PT ;  /* 0x000000140b00720c */ /* 0x000fe20003fa4070 */
[----:B0-----:R-:W-:-:S03]  /*2d50*/  IMAD.HI.U32 R14, R4, R5, RZ ;  /* 0x00000005040e7227 */ /* 0x001fc600078e00ff */
[----:B------:R-:W-:Y:S01]  /*2d60*/  STL [R1+0x3b0], R23 ;  /* 0x0003b01701007387 */ /* 0x000fe20000100800 */
[----:B------:R-:W-:Y:S01]  /*2d70*/  @!P4 IMAD.IADD R21, R21, 0x1, -R11 ;  /* 0x000000011515c824 */ /* 0x000fe200078e0a0b */
[----:B------:R-:W-:Y:S01]  /*2d80*/  ISETP.GE.AND P4, PT, R8, RZ, PT ;  /* 0x000000ff0800720c */ /* 0x000fe20003f86270 */
[----:B------:R-:W-:Y:S02]  /*2d90*/  IMAD.MOV R12, RZ, RZ, -R12 ;  /* 0x000000ffff0c7224 */ /* 0x000fe400078e0a0c */
[----:B------:R-:W-:Y:S02]  /*2da0*/  IMAD.MOV R14, RZ, RZ, -R14 ;  /* 0x000000ffff0e7224 */ /* 0x000fe400078e0a0e */
[C---:B------:R-:W-:Y:S02]  /*2db0*/  IMAD R7, R11.reuse, R12, R7 ;  /* 0x0000000c0b077224 */ /* 0x040fe400078e0207 */
[----:B------:R-:W-:Y:S02]  /*2dc0*/  IMAD R5, R11, R14, R5 ;  /* 0x0000000e0b057224 */ /* 0x000fe400078e0205 */
[----:B------:R-:W-:-:S02]  /*2dd0*/  IMAD.MOV.U32 R12, RZ, RZ, R17 ;  /* 0x000000ffff0c7224 */ /* 0x000fc400078e0011 */
[----:B------:R-:W-:Y:S02]  /*2de0*/  IMAD.MOV.U32 R22, RZ, RZ, R13 ;  /* 0x000000ffff167224 */ /* 0x000fe400078e000d */
[----:B------:R-:W-:Y:S02]  /*2df0*/  VIADD R0, R29, 0xcc ;  /* 0x000000cc1d007836 */ /* 0x000fe40000000000 */
[----:B------:R-:W-:Y:S02]  /*2e00*/  @!P6 IMAD.IADD R9, R9, 0x1, -R11 ;  /* 0x000000010909e824 */ /* 0x000fe400078e0a0b */
[----:B------:R-:W-:Y:S01]  /*2e10*/  IMAD.MOV.U32 R8, RZ, RZ, R21 ;  /* 0x000000ffff087224 */ /* 0x000fe200078e0015 */
[----:B------:R-:W-:Y:S01]  /*2e20*/  IABS R13, R0 ;  /* 0x00000000000d7213 */ /* 0x000fe20000000000 */
[----:B------:R-:W-:Y:S01]  /*2e30*/  @!P1 IMAD.MOV R12, RZ, RZ, -R12 ;  /* 0x000000ffff0c9224 */ /* 0x000fe200078e0a0c */
[C---:B------:R-:W-:Y:S01]  /*2e40*/  ISETP.GT.U32.AND P1, PT, R11.reuse, R5, PT ;  /* 0x000000050b00720c */ /* 0x040fe20003f24070 */
[----:B------:R-:W-:Y:S01]  /*2e50*/  @!P3 IMAD.MOV R22, RZ, RZ, -R22 ;  /* 0x000000ffff16b224 */ /* 0x000fe200078e0a16 */
[C---:B------:R-:W-:Y:S01]  /*2e60*/  ISETP.GT.U32.AND P6, PT, R11.reuse, R9, PT ;  /* 0x000000090b00720c */ /* 0x040fe20003fc4070 */
[--C-:B------:R-:W-:Y:S01]  /*2e70*/  @!P5 IMAD.IADD R20, R20, 0x1, -R11.reuse ;  /* 0x000000011414d824 */ /* 0x100fe200078e0a0b */
[----:B------:R-:W-:Y:S01]  /*2e80*/  ISETP.GT.U32.AND P5, PT, R11, R7, PT ;  /* 0x000000070b00720c */ /* 0x000fe20003fa4070 */
[----:B------:R-:W-:Y:S01]  /*2e90*/  @!P2 IMAD.IADD R15, R15, 0x1, -R11 ;  /* 0x000000010f0fa824 */ /* 0x000fe200078e0a0b */
[----:B------:R-:W-:Y:S01]  /*2ea0*/  STL [R1+0x3c4], R22 ;  /* 0x0003c41601007387 */ /* 0x000fe20000100800 */
[----:B------:R-:W-:Y:S01]  /*2eb0*/  @!P4 IMAD.MOV R8, RZ, RZ, -R8 ;  /* 0x000000ffff08c224 */ /* 0x000fe200078e0a08 */
[----:B------:R-:W-:Y:S01]  /*2ec0*/  ISETP.GE.AND P4, PT, R16, RZ, PT ;  /* 0x000000ff1000720c */ /* 0x000fe20003f86270 */
[----:B------:R-:W-:Y:S01]  /*2ed0*/  IMAD.MOV.U32 R14, RZ, RZ, R20 ;  /* 0x000000ffff0e7224 */ /* 0x000fe200078e0014 */
[----:B------:R-:W-:Y:S01]  /*2ee0*/  ISETP.GT.U32.AND P3, PT, R11, R15, PT ;  /* 0x0000000f0b00720c */ /* 0x000fe20003f64070 */
[----:B------:R-:W-:Y:S01]  /*2ef0*/  STL [R1+0x3d0], R12 ;  /* 0x0003d00c01007387 */ /* 0x000fe20000100800 */
[----:B------:R-:W-:Y:S01]  /*2f00*/  ISETP.GE.AND P2, PT, R6, RZ, PT ;  /* 0x000000ff0600720c */ /* 0x000fe20003f46270 */
[----:B------:R-:W-:-:S02]  /*2f10*/  VIADD R6, R29, 0xcb ;  /* 0x000000cb1d067836 */ /* 0x000fc40000000000 */
[----:B------:R0:W-:Y:S01]  /*2f20*/  STL [R1+0x3d8], R8 ;  /* 0x0003d80801007387 */ /* 0x0001e20000100800 */
[--C-:B------:R-:W-:Y:S01]  /*2f30*/  @!P1 IMAD.IADD R5, R5, 0x1, -R11.reuse ;  /* 0x0000000105059824 */ /* 0x100fe200078e0a0b */
[----:B------:R-:W-:Y:S01]  /*2f40*/  ISETP.GE.AND P1, PT, R0, RZ, PT ;  /* 0x000000ff0000720c */ /* 0x000fe20003f26270 */
[--C-:B------:R-:W-:Y:S01]  /*2f50*/  @!P5 IMAD.IADD R7, R7, 0x1, -R11.reuse ;  /* 0x000000010707d824 */ /* 0x100fe200078e0a0b */
[----:B------:R-:W-:Y:S01]  /*2f60*/  IABS R16, R6 ;  /* 0x0000000600107213 */ /* 0x000fe20000000000 */
[--C-:B------:R-:W-:Y:S01]  /*2f70*/  @!P6 IMAD.IADD R9, R9, 0x1, -R11.reuse ;  /* 0x000000010909e824 */ /* 0x100fe200078e0a0b */
[----:B------:R-:W-:Y:S01]  /*2f80*/  ISETP.GE.AND P6, PT, R10, RZ, PT ;  /* 0x000000ff0a00720c */ /* 0x000fe20003fc6270 */
[----:B------:R-:W-:Y:S01]  /*2f90*/  @!P0 IMAD.MOV R14, RZ, RZ, -R14 ;  /* 0x000000ffff0e8224 */ /* 0x000fe200078e0a0e */
[----:B------:R-:W-:Y:S01]  /*2fa0*/  ISETP.GT.U32.AND P0, PT, R11, R5, PT ;  /* 0x000000050b00720c */ /* 0x000fe20003f04070 */
[----:B------:R-:W-:Y:S01]  /*2fb0*/  @!P3 IMAD.IADD R15, R15, 0x1, -R11 ;  /* 0x000000010f0fb824 */ /* 0x000fe200078e0a0b */
[----:B------:R-:W-:Y:S01]  /*2fc0*/  ISETP.GT.U32.AND P5, PT, R11, R7, PT ;  /* 0x000000070b00720c */ /* 0x000fe20003fa4070 */
[----:B0-----:R-:W-:Y:S01]  /*2fd0*/  IMAD.HI.U32 R8, R4, R13, RZ ;  /* 0x0000000d04087227 */ /* 0x001fe200078e00ff */
[----:B------:R-:W-:Y:S01]  /*2fe0*/  ISETP.GE.AND P3, PT, R18, RZ, PT ;  /* 0x000000ff1200720c */ /* 0x000fe20003f66270 */
[----:B------:R0:W-:Y:S02]  /*2ff0*/  STL [R1+0x3d4], R14 ;  /* 0x0003d40e01007387 */ /* 0x0001e40000100800 */
[----:B------:R-:W-:-:S02]  /*3000*/  IMAD.MOV R8, RZ, RZ, -R8 ;  /* 0x000000ffff087224 */ /* 0x000fc400078e0a08 */
[----:B------:R-:W-:-:S04]  /*3010*/  IMAD.HI.U32 R0, R4, R16, RZ ;  /* 0x0000001004007227 */ /* 0x000fc800078e00ff */
[C---:B------:R-:W-:Y:S02]  /*3020*/  IMAD R13, R11.reuse, R8, R13 ;  /* 0x000000080b0d7224 */ /* 0x040fe400078e020d */
[----:B------:R-:W-:Y:S02]  /*3030*/  @!P4 IMAD.MOV R9, RZ, RZ, -R9 ;  /* 0x000000ffff09c224 */ /* 0x000fe400078e0a09 */
[----:B------:R-:W-:Y:S01]  /*3040*/  IMAD.MOV.U32 R12, RZ, RZ, R15 ;  /* 0x000000ffff0c7224 */ /* 0x000fe200078e000f */
[C---:B------:R-:W-:Y:S01]  /*3050*/  ISETP.GT.U32.AND P4, PT, R11.reuse, R13, PT ;  /* 0x0000000d0b00720c */ /* 0x040fe20003f84070 */
[----:B------:R-:W-:Y:S02]  /*3060*/  IMAD.MOV R0, RZ, RZ, -R0 ;  /* 0x000000ffff007224 */ /* 0x000fe400078e0a00 */
[----:B------:R-:W-:Y:S01]  /*3070*/  @!P2 IMAD.MOV R12, RZ, RZ, -R12 ;  /* 0x000000ffff0ca224 */ /* 0x000fe200078e0a0c */
[----:B------:R-:W-:Y:S01]  /*3080*/  ISETP.GE.AND P2, PT, R6, RZ, PT ;  /* 0x000000ff0600720c */ /* 0x000fe20003f46270 */
[----:B------:R-:W-:-:S02]  /*3090*/  IMAD R16, R11, R0, R16 ;  /* 0x000000000b107224 */ /* 0x000fc400078e0210 */
[--C-:B------:R-:W-:Y:S01]  /*30a0*/  @!P0 IMAD.IADD R5, R5, 0x1, -R11.reuse ;  /* 0x0000000105058824 */ /* 0x100fe200078e0a0b */
[----:B------:R1:W-:Y:S01]  /*30b0*/  STL [R1+0x3cc], R12 ;  /* 0x0003cc0c01007387 */ /* 0x0003e20000100800 */
[--C-:B------:R-:W-:Y:S01]  /*30c0*/  @!P5 IMAD.IADD R7, R7, 0x1, -R11.reuse ;  /* 0x000000010707d824 */ /* 0x100fe200078e0a0b */
[----:B------:R-:W-:Y:S01]  /*30d0*/  ISETP.GT.U32.AND P5, PT, R11, R16, PT ;  /* 0x000000100b00720c */ /* 0x000fe20003fa4070 */
[----:B0-----:R-:W-:Y:S01]  /*30e0*/  VIADD R14, R29, 0xca ;  /* 0x000000ca1d0e7836 */ /* 0x001fe20000000000 */
[----:B------:R0:W-:Y:S01]  /*30f0*/  STL [R1+0x3c8], R9 ;  /* 0x0003c80901007387 */ /* 0x0001e20000100800 */
[----:B------:R-:W-:Y:S02]  /*3100*/  @!P4 IMAD.IADD R13, R13, 0x1, -R11 ;  /* 0x000000010d0dc824 */ /* 0x000fe400078e0a0b */
[C---:B------:R-:W-:Y:S01]  /*3110*/  VIADD R0, R29.reuse, 0xc8 ;  /* 0x000000c81d007836 */ /* 0x040fe20000000000 */
[----:B------:R-:W-:Y:S01]  /*3120*/  ISETP.GE.AND P0, PT, R14, RZ, PT ;  /* 0x000000ff0e00720c */ /* 0x000fe20003f06270 */
[C---:B------:R-:W-:Y:S01]  /*3130*/  VIADD R8, R29.reuse, 0xc9 ;  /* 0x000000c91d087836 */ /* 0x040fe20000000000 */
[----:B------:R-:W-:Y:S01]  /*3140*/  IABS R14, R14 ;  /* 0x0000000e000e7213 */ /* 0x000fe20000000000 */
[----:B------:R-:W-:Y:S01]  /*3150*/  @!P6 IMAD.MOV R7, RZ, RZ, -R7 ;  /* 0x000000ffff07e224 */ /* 0x000fe200078e0a07 */
[----:B-1----:R-:W-:Y:S01]  /*3160*/  IABS R12, R0 ;  /* 0x00000000000c7213 */ /* 0x002fe20000000000 */
[----:B------:R-:W-:Y:S01]  /*3170*/  VIADD R15, R29, 0xc6 ;  /* 0x000000c61d0f7836 */ /* 0x000fe20000000000 */
[----:B------:R-:W-:Y:S01]  /*3180*/  IABS R6, R8 ;  /* 0x0000000800067213 */ /* 0x000fe20000000000 */
[----:B0-----:R-:W-:Y:S01]  /*3190*/  IMAD.MOV.U32 R9, RZ, RZ, R5 ;  /* 0x000000ffff097224 */ /* 0x001fe200078e0005 */
[----:B------:R-:W-:Y:S01]  /*31a0*/  ISETP.GE.AND P4, PT, R8, RZ, PT ;  /* 0x000000ff0800720c */ /* 0x000fe20003f86270 */
[----:B------:R-:W-:Y:S01]  /*31b0*/  @!P5 IMAD.IADD R16, R16, 0x1, -R11 ;  /* 0x000000011010d824 */ /* 0x000fe200078e0a0b */
[----:B------:R-:W-:Y:S01]  /*31c0*/  ISETP.GE.AND P6, PT, R0, RZ, PT ;  /* 0x000000ff0000720c */ /* 0x000fe20003fc6270 */
[----:B------:R-:W-:Y:S01]  /*31d0*/  @!P3 IMAD.MOV R9, RZ, RZ, -R9 ;  /* 0x000000ffff09b224 */ /* 0x000fe200078e0a09 */
[C---:B------:R-:W-:Y:S01]  /*31e0*/  ISETP.GT.U32.AND P3, PT, R11.reuse, R13, PT ;  /* 0x0000000d0b00720c */ /* 0x040fe20003f64070 */
[----:B------:R-:W-:Y:S01]  /*31f0*/  IMAD.HI.U32 R5, R4, R12, RZ ;  /* 0x0000000c04057227 */ /* 0x000fe200078e00ff */
[----:B------:R-:W-:-:S02]  /*3200*/  ISETP.GT.U32.AND P5, PT, R11, R16, PT ;  /* 0x000000100b00720c */ /* 0x000fc40003fa4070 */
[----:B------:R0:W-:Y:S01]  /*3210*/  STL [R1+0x3c0], R9 ;  /* 0x0003c00901007387 */ /* 0x0001e20000100800 */
[C---:B------:R-:W-:Y:S01]  /*3220*/  IMAD.HI.U32 R8, R4.reuse, R6, RZ ;  /* 0x0000000604087227 */ /* 0x040fe200078e00ff */
[----:B------:R-:W-:Y:S02]  /*3230*/  IABS R17, R15 ;  /* 0x0000000f00117213 */ /* 0x000fe40000000000 */
[----:B------:R1:W-:Y:S01]  /*3240*/  STL [R1+0x3bc], R7 ;  /* 0x0003bc0701007387 */ /* 0x0003e20000100800 */
[----:B------:R-:W-:Y:S02]  /*3250*/  IMAD.MOV R5, RZ, RZ, -R5 ;  /* 0x000000ffff057224 */ /* 0x000fe400078e0a05 */
[----:B------:R-:W-:Y:S02]  /*3260*/  IMAD.MOV R8, RZ, RZ, -R8 ;  /* 0x000000ffff087224 */ /* 0x000fe400078e0a08 */
[----:B------:R-:W-:Y:S02]  /*3270*/  @!P3 IMAD.IADD R13, R13, 0x1, -R11 ;  /* 0x000000010d0db824 */ /* 0x000fe400078e0a0b */
[----:B0-----:R-:W-:-:S04]  /*3280*/  IMAD.HI.U32 R9, R4, R14, RZ ;  /* 0x0000000e04097227 */ /* 0x001fc800078e00ff */
[----:B------:R-:W-:Y:S02]  /*3290*/  IMAD.MOV R9, RZ, RZ, -R9 ;  /* 0x000000ffff097224 */ /* 0x000fe400078e0a09 */
[C---:B------:R-:W-:Y:S02]  /*32a0*/  IMAD R12, R11.reuse, R5, R12 ;  /* 0x000000050b0c7224 */ /* 0x040fe400078e020c */
[C---:B------:R-:W-:Y:S02]  /*32b0*/  IMAD R14, R11.reuse, R9, R14 ;  /* 0x000000090b0e7224 */ /* 0x040fe400078e020e */
[----:B------:R-:W-:Y:S02]  /*32c0*/  IMAD.MOV.U32 R18, RZ, RZ, R13 ;  /* 0x000000ffff127224 */ /* 0x000fe400078e000d */
[C---:B------:R-:W-:Y:S01]  /*32d0*/  IMAD R6, R11.reuse, R8, R6 ;  /* 0x000000080b067224 */ /* 0x040fe200078e0206 */
[C---:B------:R-:W-:Y:S01]  /*32e0*/  ISETP.GT.U32.AND P3, PT, R11.reuse, R14, PT ;  /* 0x0000000e0b00720c */ /* 0x040fe20003f64070 */
[----:B------:R-:W-:Y:S01]  /*32f0*/  @!P1 IMAD.MOV R18, RZ, RZ, -R18 ;  /* 0x000000ffff129224 */ /* 0x000fe200078e0a12 */
[C---:B------:R-:W-:Y:S01]  /*3300*/  ISETP.GT.U32.AND P1, PT, R11.reuse, R12, PT ;  /* 0x0000000c0b00720c */ /* 0x040fe20003f24070 */
[----:B------:R-:W-:Y:S01]  /*3310*/  @!P5 IMAD.IADD R16, R16, 0x1, -R11 ;  /* 0x000000011010d824 */ /* 0x000fe200078e0a0b */
[----:B------:R-:W-:Y:S01]  /*3320*/  ISETP.GT.U32.AND P5, PT, R11, R6, PT ;  /* 0x000000060b00720c */ /* 0x000fe20003fa4070 */
[C---:B------:R-:W-:Y:S01]  /*3330*/  VIADD R0, R29.reuse, 0xc7 ;  /* 0x000000c71d007836 */ /* 0x040fe20000000000 */
[----:B------:R-:W-:Y:S01]  /*3340*/  STL [R1+0x3b8], R18 ;  /* 0x0003b81201007387 */ /* 0x000fe20000100800 */
[----:B------:R-:W-:-:S02]  /*3350*/  VIADD R9, R29, 0xc5 ;  /* 0x000000c51d097836 */ /* 0x000fc40000000000 */
[----:B------:R-:W-:Y:S01]  /*3360*/  VIADD R5, R29, 0xc4 ;  /* 0x000000c41d057836 */ /* 0x000fe20000000000 */
[----:B-1----:R-:W-:Y:S01]  /*3370*/  IABS R7, R0 ;  /* 0x0000000000077213 */ /* 0x002fe20000000000 */
[----:B------:R-:W-:Y:S01]  /*3380*/  @!P2 IMAD.MOV R16, RZ, RZ, -R16 ;  /* 0x000000ffff10a224 */ /* 0x000fe200078e0a10 */
[----:B------:R-:W-:Y:S01]  /*3390*/  IABS R10, R9 ;  /* 0x00000009000a7213 */ /* 0x000fe20000000000 */
[--C-:B------:R-:W-:Y:S01]  /*33a0*/  @!P3 IMAD.IADD R14, R14, 0x1, -R11.reuse ;  /* 0x000000010e0eb824 */ /* 0x100fe200078e0a0b */
[----:B------:R-:W-:Y:S01]  /*33b0*/  ISETP.GE.AND P2, PT, R0, RZ, PT ;  /* 0x000000ff0000720c */ /* 0x000fe20003f46270 */
[--C-:B------:R-:W-:Y:S01]  /*33c0*/  @!P1 IMAD.IADD R12, R12, 0x1, -R11.reuse ;  /* 0x000000010c0c9824 */ /* 0x100fe200078e0a0b */
[----:B------:R-:W-:Y:S01]  /*33d0*/  IABS R8, R5 ;  /* 0x0000000500087213 */ /* 0x000fe20000000000 */
[----:B------:R-:W-:Y:S01]  /*33e0*/  IMAD.HI.U32 R13, R4, R7, RZ ;  /* 0x00000007040d7227 */ /* 0x000fe200078e00ff */
[C---:B------:R-:W-:Y:S01]  /*33f0*/  ISETP.GT.U32.AND P3, PT, R11.reuse, R14, PT ;  /* 0x0000000e0b00720c */ /* 0x040fe20003f64070 */
[----:B------:R0:W-:Y:S01]  /*3400*/  STL [R1+0x3b4], R16 ;  /* 0x0003b41001007387 */ /* 0x0001e20000100800 */
[----:B------:R-:W-:Y:S01]  /*3410*/  ISETP.GT.U32.AND P1, PT, R11, R12, PT ;  /* 0x0000000c0b00720c */ /* 0x000fe20003f24070 */
[----:B------:R-:W-:-:S02]  /*3420*/  @!P5 IMAD.IADD R6, R6, 0x1, -R11 ;  /* 0x000000010606d824 */ /* 0x000fc400078e0a0b */
[----:B------:R-:W-:-:S03]  /*3430*/  IMAD.MOV R13, RZ, RZ, -R13 ;  /* 0x000000ffff0d7224 */ /* 0x000fc600078e0a0d */
[C---:B------:R-:W-:Y:S01]  /*3440*/  ISETP.GT.U32.AND P5, PT, R11.reuse, R6, PT ;  /* 0x000000060b00720c */ /* 0x040fe20003fa4070 */
[----:B------:R-:W-:Y:S02]  /*3450*/  IMAD R0, R11, R13, R7 ;  /* 0x0000000d0b007224 */ /* 0x000fe400078e0207 */
[----:B------:R-:W-:-:S04]  /*3460*/  IMAD.HI.U32 R7, R4, R10, RZ ;  /* 0x0000000a04077227 */ /* 0x000fc800078e00ff */
[----:B0-----:R-:W-:-:S04]  /*3470*/  IMAD.HI.U32 R16, R4, R17, RZ ;  /* 0x0000001104107227 */ /* 0x001fc800078e00ff */
[----:B------:R-:W-:Y:S01]  /*3480*/  @!P3 IMAD.IADD R14, R14, 0x1, -R11 ;  /* 0x000000010e0eb824 */ /* 0x000fe200078e0a0b */
[----:B------:R-:W-:Y:S01]  /*3490*/  ISETP.GT.U32.AND P3, PT, R11, R0, PT ;  /* 0x000000000b00720c */ /* 0x000fe20003f64070 */
[----:B------:R-:W-:-:S04]  /*34a0*/  IMAD.HI.U32 R13, R4, R8, RZ ;  /* 0x00000008040d7227 */ /* 0x000fc800078e00ff */
[----:B------:R-:W-:Y:S02]  /*34b0*/  IMAD.MOV R7, RZ, RZ, -R7 ;  /* 0x000000ffff077224 */ /* 0x000fe400078e0a07 */
[----:B------:R-:W-:Y:S02]  /*34c0*/  IMAD.MOV R16, RZ, RZ, -R16 ;  /* 0x000000ffff107224 */ /* 0x000fe400078e0a10 */
[----:B------:R-:W-:Y:S02]  /*34d0*/  IMAD.MOV R13, RZ, RZ, -R13 ;  /* 0x000000ffff0d7224 */ /* 0x000fe400078e0a0d */
[----:B------:R-:W-:Y:S02]  /*34e0*/  IMAD R10, R11, R7, R10 ;  /* 0x000000070b0a7224 */ /* 0x000fe400078e020a */
[----:B------:R-:W-:Y:S02]  /*34f0*/  @!P1 IMAD.IADD R12, R12, 0x1, -R11 ;  /* 0x000000010c0c9824 */ /* 0x000fe400078e0a0b */
[----:B------:R-:W-:Y:S01]  /*3500*/  VIADD R7, R29, 0xc3 ;  /* 0x000000c31d077836 */ /* 0x000fe20000000000 */
[----:B------:R-:W-:Y:S01]  /*3510*/  ISETP.GT.U32.AND P1, PT, R11, R10, PT ;  /* 0x0000000a0b00720c */ /* 0x000fe20003f24070 */
[----:B------:R-:W-:-:S02]  /*3520*/  IMAD.MOV.U32 R18, RZ, RZ, R14 ;  /* 0x000000ffff127224 */ /* 0x000fc400078e000e */
[----:B------:R-:W-:Y:S01]  /*3530*/  @!P5 IMAD.IADD R6, R6, 0x1, -R11 ;  /* 0x000000010606d824 */ /* 0x000fe200078e0a0b */
[----:B------:R-:W-:Y:S01]  /*3540*/  ISETP.GE.AND P5, PT, R15, RZ, PT ;  /* 0x000000ff0f00720c */ /* 0x000fe20003fa6270 */
[C---:B------:R-:W-:Y:S02]  /*3550*/  IMAD R17, R11.reuse, R16, R17 ;  /* 0x000000100b117224 */ /* 0x040fe400078e0211 */
[C---:B------:R-:W-:Y:S01]  /*3560*/  IMAD R8, R11.reuse, R13, R8 ;  /* 0x0000000d0b087224 */ /* 0x040fe200078e0208 */
[----:B------:R-:W-:Y:S01]  /*3570*/  IABS R13, R7 ;  /* 0x00000007000d7213 */ /* 0x000fe20000000000 */
[----:B------:R-:W-:Y:S02]  /*3580*/  IMAD.MOV.U32 R14, RZ, RZ, R12 ;  /* 0x000000ffff0e7224 */ /* 0x000fe400078e000c */
[----:B------:R-:W-:Y:S01]  /*3590*/  @!P0 IMAD.MOV R18, RZ, RZ, -R18 ;  /* 0x000000ffff128224 */ /* 0x000fe200078e0a12 */
[----:B------:R-:W-:Y:S01]  /*35a0*/  ISETP.GT.U32.AND P0, PT, R11, R17, PT ;  /* 0x000000110b00720c */ /* 0x000fe20003f04070 */
[----:B------:R-:W-:-:S02]  /*35b0*/  IMAD.MOV.U32 R15, RZ, RZ, R6 ;  /* 0x000000ffff0f7224 */ /* 0x000fc400078e0006 */
[----:B------:R-:W-:Y:S01]  /*35c0*/  @!P6 IMAD.MOV R14, RZ, RZ, -R14 ;  /* 0x000000ffff0ee224 */ /* 0x000fe200078e0a0e */
[----:B------:R-:W-:Y:S01]  /*35d0*/  ISETP.GT.U32.AND P6, PT, R11, R8, PT ;  /* 0x000000080b00720c */ /* 0x000fe20003fc4070 */
[----:B------:R-:W-:Y:S01]  /*35e0*/  @!P3 IMAD.IADD R0, R0, 0x1, -R11 ;  /* 0x000000010000b824 */ /* 0x000fe200078e0a0b */
[----:B------:R-:W-:Y:S01]  /*35f0*/  STL [R1+0x3ac], R18 ;  /* 0x0003ac1201007387 */ /* 0x000fe20000100800 */
[----:B------:R-:W-:Y:S02]  /*3600*/  IMAD.MOV.U32 R6, RZ, RZ, R13 ;  /* 0x000000ffff067224 */ /* 0x000fe400078e000d */
[----:B------:R-:W-:Y:S01]  /*3610*/  @!P4 IMAD.MOV R15, RZ, RZ, -R15 ;  /* 0x000000ffff0fc224 */ /* 0x000fe200078e0a0f */
[----:B------:R-:W-:Y:S01]  /*3620*/  ISETP.GE.AND P4, PT, R9, RZ, PT ;  /* 0x000000ff0900720c */ /* 0x000fe20003f86270 */
[----:B------:R-:W-:Y:S01]  /*3630*/  VIADD R9, R29, 0xc2 ;  /* 0x000000c21d097836 */ /* 0x000fe20000000000 */
[----:B------:R-:W-:Y:S01]  /*3640*/  ISETP.GT.U32.AND P3, PT, R11, R0, PT ;  /* 0x000000000b00720c */ /* 0x000fe20003f64070 */
[----:B------:R-:W-:Y:S01]  /*3650*/  IMAD.HI.U32 R12, R4, R6, RZ ;  /* 0x00000006040c7227 */ /* 0x000fe200078e00ff */
[----:B------:R0:W-:Y:S02]  /*3660*/  STL [R1+0x3a8], R15 ;  /* 0x0003a80f01007387 */ /* 0x0001e40000100800 */
[----:B------:R-:W-:Y:S01]  /*3670*/  IABS R16, R9 ;  /* 0x0000000900107213 */ /* 0x000fe20000000000 */
[----:B------:R-:W-:Y:S01]  /*3680*/  @!P1 IMAD.IADD R10, R10, 0x1, -R11 ;  /* 0x000000010a0a9824 */ /* 0x000fe200078e0a0b */
[----:B------:R1:W-:Y:S01]  /*3690*/  STL [R1+0x3a4], R14 ;  /* 0x0003a40e01007387 */ /* 0x0003e20000100800 */
[----:B------:R-:W-:-:S02]  /*36a0*/  IMAD.MOV R12, RZ, RZ, -R12 ;  /* 0x000000ffff0c7224 */ /* 0x000fc400078e0a0c */
[--C-:B------:R-:W-:Y:S01]  /*36b0*/  @!P0 IMAD.IADD R17, R17, 0x1, -R11.reuse ;  /* 0x0000000111118824 */ /* 0x100fe200078e0a0b */
[----:B------:R-:W-:Y:S01]  /*36c0*/  ISETP.GE.AND P0, PT, R7, RZ, PT ;  /* 0x000000ff0700720c */ /* 0x000fe20003f06270 */
[----:B------:R-:W-:Y:S01]  /*36d0*/  @!P6 IMAD.IADD R8, R8, 0x1, -R11 ;  /* 0x000000010808e824 */ /* 0x000fe200078e0a0b */
[C---:B------:R-:W-:Y:S01]  /*36e0*/  ISETP.GT.U32.AND P6, PT, R11.reuse, R10, PT ;  /* 0x0000000a0b00720c */ /* 0x040fe20003fc4070 */
[C---:B------:R-:W-:Y:S01]  /*36f0*/  IMAD R6, R11.reuse, R12, R6 ;  /* 0x0000000c0b067224 */ /* 0x040fe200078e0206 */
[----:B------:R-:W-:Y:S01]  /*3700*/  ISETP.GT.U32.AND P1, PT, R11, R17, PT ;  /* 0x000000110b00720c */ /* 0x000fe20003f24070 */
[----:B------:R-:W-:-:S04]  /*3710*/  IMAD.HI.U32 R12, R4, R16, RZ ;  /* 0x00000010040c7227 */ /* 0x000fc800078e00ff */
[----:B------:R-:W-:Y:S01]  /*3720*/  @!P3 IMAD.IADD R0, R0, 0x1, -R11 ;  /* 0x000000010000b824 */ /* 0x000fe200078e0a0b */
[----:B------:R-:W-:Y:S01]  /*3730*/  ISETP.GE.AND P3, PT, R5, RZ, PT ;  /* 0x000000ff0500720c */ /* 0x000fe20003f66270 */
[----:B------:R-:W-:Y:S02]  /*3740*/  IMAD.MOV R12, RZ, RZ, -R12 ;  /* 0x000000ffff0c7224 */ /* 0x000fe400078e0a0c */
[----:B------:R-:W-:Y:S02]  /*3750*/  IMAD.MOV.U32 R13, RZ, RZ, R0 ;  /* 0x000000ffff0d7224 */ /* 0x000fe400078e0000 */
[C---:B------:R-:W-:Y:S02]  /*3760*/  IMAD R16, R11.reuse, R12, R16 ;  /* 0x0000000c0b107224 */ /* 0x040fe400078e0210 */
[----:B------:R-:W-:Y:S01]  /*3770*/  @!P2 IMAD.MOV R13, RZ, RZ, -R13 ;  /* 0x000000ffff0da224 */ /* 0x000fe200078e0a0d */
[C---:B------:R-:W-:Y:S01]  /*3780*/  ISETP.GT.U32.AND P2, PT, R11.reuse, R8, PT ;  /* 0x000000080b00720c */ /* 0x040fe20003f44070 */
[--C-:B------:R-:W-:Y:S01]  /*3790*/  @!P6 IMAD.IADD R10, R10, 0x1, -R11.reuse ;  /* 0x000000010a0ae824 */ /* 0x100fe200078e0a0b */
[----:B------:R-:W-:Y:S01]  /*37a0*/  ISETP.GT.U32.AND P6, PT, R11, R16, PT ;  /* 0x000000100b00720c */ /* 0x000fe20003fc4070 */
[----:B------:R-:W-:Y:S01]  /*37b0*/  VIADD R7, R29, 0xc1 ;  /* 0x000000c11d077836 */ /* 0x000fe20000000000 */
[----:B------:R2:W-:Y:S01]  /*37c0*/  STL [R1+0x3a0], R13 ;  /* 0x0003a00d01007387 */ /* 0x0005e20000100800 */
[----:B------:R-:W-:Y:S01]  /*37d0*/  @!P1 IMAD.IADD R17, R17, 0x1, -R11 ;  /* 0x0000000111119824 */ /* 0x000fe200078e0a0b */
[----:B------:R-:W-:Y:S01]  /*37e0*/  ISETP.GT.U32.AND P1, PT, R11, R6, PT ;  /* 0x000000060b00720c */ /* 0x000fe20003f24070 */
[C---:B------:R-:W-:Y:S01]  /*37f0*/  VIADD R5, R29.reuse, 0xc0 ;  /* 0x000000c01d057836 */ /* 0x040fe20000000000 */
[----:B0-----:R-:W-:Y:S01]  /*3800*/  IABS R15, R7 ;  /* 0x00000007000f7213 */ /* 0x001fe20000000000 */
[----:B------:R-:W-:-:S02]  /*3810*/  VIADD R0, R29, 0xbf ;  /* 0x000000bf1d007836 */ /* 0x000fc40000000000 */
[----:B------:R-:W-:Y:S01]  /*3820*/  IMAD.MOV.U32 R18, RZ, RZ, R17 ;  /* 0x000000ffff127224 */ /* 0x000fe200078e0011 */
[----:B-1----:R-:W-:Y:S01]  /*3830*/  IABS R14, R5 ;  /* 0x00000005000e7213 */ /* 0x002fe20000000000 */
[----:B------:R-:W-:Y:S01]  /*3840*/  IMAD.HI.U32 R12, R4, R15, RZ ;  /* 0x0000000f040c7227 */ /* 0x000fe200078e00ff */
[----:B--2---:R-:W-:-:S03]  /*3850*/  IABS R13, R0 ;  /* 0x00000000000d7213 */ /* 0x004fc60000000000 */
[--C-:B------:R-:W-:Y:S01]  /*3860*/  @!P2 IMAD.IADD R8, R8, 0x1, -R11.reuse ;  /* 0x000000010808a824 */ /* 0x100fe200078e0a0b */
[----:B------:R-:W-:Y:S01]  /*3870*/  ISETP.GE.AND P2, PT, R9, RZ, PT ;  /* 0x000000ff0900720c */ /* 0x000fe20003f46270 */
[----:B------:R-:W-:Y:S02]  /*3880*/  @!P6 IMAD.IADD R16, R16, 0x1, -R11 ;  /* 0x000000011010e824 */ /* 0x000fe400078e0a0b */
[----:B------:R-:W-:-:S03]  /*3890*/  IMAD.HI.U32 R9, R4, R14, RZ ;  /* 0x0000000e04097227 */ /* 0x000fc600078e00ff */
[----:B------:R-:W-:Y:S01]  /*38a0*/  ISETP.GT.U32.AND P6, PT, R11, R16, PT ;  /* 0x000000100b00720c */ /* 0x000fe20003fc4070 */
[----:B------:R-:W-:Y:S02]  /*38b0*/  IMAD.MOV R12, RZ, RZ, -R12 ;  /* 0x000000ffff0c7224 */ /* 0x000fe400078e0a0c */
[----:B------:R-:W-:Y:S01]  /*38c0*/  @!P1 IMAD.IADD R6, R6, 0x1, -R11 ;  /* 0x0000000106069824 */ /* 0x000fe200078e0a0b */
[----:B------:R-:W-:Y:S01]  /*38d0*/  ISETP.GE.AND P1, PT, R7, RZ, PT ;  /* 0x000000ff0700720c */ /* 0x000fe20003f26270 */
[----:B------:R-:W-:-:S04]  /*38e0*/  IMAD.HI.U32 R7, R4, R13, RZ ;  /* 0x0000000d04077227 */ /* 0x000fc800078e00ff */
[----:B------:R-:W-:Y:S02]  /*38f0*/  IMAD.MOV R9, RZ, RZ, -R9 ;  /* 0x000000ffff097224 */ /* 0x000fe400078e0a09 */
[C---:B------:R-:W-:Y:S02]  /*3900*/  IMAD R15, R11.reuse, R12, R15 ;  /* 0x0000000c0b0f7224 */ /* 0x040fe400078e020f */
[----:B------:R-:W-:Y:S02]  /*3910*/  IMAD.MOV R7, RZ, RZ, -R7 ;  /* 0x000000ffff077224 */ /* 0x000fe400078e0a07 */
[C---:B------:R-:W-:Y:S02]  /*3920*/  IMAD R14, R11.reuse, R9, R14 ;  /* 0x000000090b0e7224 */ /* 0x040fe400078e020e */
[----:B------:R-:W-:Y:S01]  /*3930*/  @!P4 IMAD.MOV R10, RZ, RZ, -R10 ;  /* 0x000000ffff0ac224 */ /* 0x000fe200078e0a0a */
[C---:B------:R-:W-:Y:S01]  /*3940*/  ISETP.GT.U32.AND P4, PT, R11.reuse, R15, PT ;  /* 0x0000000f0b00720c */ /* 0x040fe20003f84070 */
[----:B------:R-:W-:Y:S01]  /*3950*/  @!P5 IMAD.MOV R18, RZ, RZ, -R18 ;  /* 0x000000ffff12d224 */ /* 0x000fe200078e0a12 */
[C---:B------:R-:W-:Y:S01]  /*3960*/  ISETP.GT.U32.AND P5, PT, R11.reuse, R6, PT ;  /* 0x000000060b00720c */ /* 0x040fe20003fa4070 */
[----:B------:R-:W-:-:S02]  /*3970*/  IMAD R13, R11, R7, R13 ;  /* 0x000000070b0d7224 */ /* 0x000fc400078e020d */
[----:B------:R-:W-:Y:S01]  /*3980*/  @!P3 IMAD.MOV R8, RZ, RZ, -R8 ;  /* 0x000000ffff08b224 */ /* 0x000fe200078e0a08 */
[C---:B------:R-:W-:Y:S01]  /*3990*/  ISETP.GT.U32.AND P3, PT, R11.reuse, R14, PT ;  /* 0x0000000e0b00720c */ /* 0x040fe20003f64070 */
[--C-:B------:R-:W-:Y:S01]  /*39a0*/  @!P6 IMAD.IADD R16, R16, 0x1, -R11.reuse ;  /* 0x000000011010e824 */ /* 0x100fe200078e0a0b */
[----:B------:R-:W-:Y:S01]  /*39b0*/  ISETP.GT.U32.AND P6, PT, R11, R13, PT ;  /* 0x0000000d0b00720c */ /* 0x000fe20003fc4070 */
[----:B------:R-:W-:Y:S01]  /*39c0*/  VIADD R12, R29, 0xbe ;  /* 0x000000be1d0c7836 */ /* 0x000fe20000000000 */
[----:B------:R-:W-:Y:S01]  /*39d0*/  STL [R1+0x39c], R18 ;  /* 0x00039c1201007387 */ /* 0x000fe20000100800 */
[----:B------:R-:W-:Y:S02]  /*39e0*/  @!P2 IMAD.MOV R16, RZ, RZ, -R16 ;  /* 0x000000ffff10a224 */ /* 0x000fe400078e0a10 */
[--C-:B------:R-:W-:Y:S01]  /*39f0*/  @!P4 IMAD.IADD R15, R15, 0x1, -R11.reuse ;  /* 0x000000010f0fc824 */ /* 0x100fe200078e0a0b */
[----:B------:R-:W-:Y:S01]  /*3a00*/  STL [R1+0x394], R10 ;  /* 0x0003940a01007387 */ /* 0x000fe20000100800 */
[----:B------:R-:W-:Y:S01]  /*3a10*/  IABS R7, R12 ;  /* 0x0000000c00077213 */ /* 0x000fe20000000000 */
[--C-:B------:R-:W-:Y:S01]  /*3a20*/  @!P5 IMAD.IADD R6, R6, 0x1, -R11.reuse ;  /* 0x000000010606d824 */ /* 0x100fe200078e0a0b */
[----:B------:R-:W-:Y:S01]  /*3a30*/  ISETP.GE.AND P5, PT, R5, RZ, PT ;  /* 0x000000ff0500720c */ /* 0x000fe20003fa6270 */
[----:B------:R0:W-:Y:S01]  /*3a40*/  STL [R1+0x390], R8 ;  /* 0x0003900801007387 */ /* 0x0001e20000100800 */
[----:B------:R-:W-:Y:S01]  /*3a50*/  @!P3 IMAD.IADD R14, R14, 0x1, -R11 ;  /* 0x000000010e0eb824 */ /* 0x000fe200078e0a0b */
[----:B------:R-:W-:Y:S01]  /*3a60*/  ISETP.GT.U32.AND P3, PT, R11, R15, PT ;  /* 0x0000000f0b00720c */ /* 0x000fe20003f64070 */
[----:B------:R-:W-:Y:S01]  /*3a70*/  IMAD.HI.U32 R5, R4, R7, RZ ;  /* 0x0000000704057227 */ /* 0x000fe200078e00ff */
[----:B------:R-:W-:-:S03]  /*3a80*/  ISETP.GE.AND P4, PT, R0, RZ, PT ;  /* 0x000000ff0000720c */ /* 0x000fc60003f86270 */
[----:B------:R-:W-:Y:S01]  /*3a90*/  @!P6 IMAD.IADD R13, R13, 0x1, -R11 ;  /* 0x000000010d0de824 */ /* 0x000fe200078e0a0b */
[----:B------:R-:W-:Y:S01]  /*3aa0*/  ISETP.GT.U32.AND P6, PT, R11, R14, PT ;  /* 0x0000000e0b00720c */ /* 0x000fe20003fc4070 */
[----:B------:R-:W-:Y:S02]  /*3ab0*/  IMAD.MOV.U32 R9, RZ, RZ, R6 ;  /* 0x000000ffff097224 */ /* 0x000fe400078e0006 */
[----:B0-----:R-:W-:Y:S02]  /*3ac0*/  VIADD R8, R29, 0xbd ;  /* 0x000000bd1d087836 */ /* 0x001fe40000000000 */
[----:B------:R-:W-:Y:S02]  /*3ad0*/  IMAD.MOV R5, RZ, RZ, -R5 ;  /* 0x000000ffff057224 */ /* 0x000fe400078e0a05 */
[----:B------:R-:W-:Y:S01]  /*3ae0*/  @!P3 IMAD.IADD R15, R15, 0x1, -R11 ;  /* 0x000000010f0fb824 */ /* 0x000fe200078e0a0b */
[----:B------:R-:W-:Y:S01]  /*3af0*/  IABS R10, R8 ;  /* 0x00000008000a7213 */ /* 0x000fe20000000000 */
[----:B------:R-:W-:-:S02]  /*3b00*/  IMAD R7, R11, R5, R7 ;  /* 0x000000050b077224 */ /* 0x000fc400078e0207 */
[----:B------:R-:W-:Y:S01]  /*3b10*/  @!P0 IMAD.MOV R9, RZ, RZ, -R9 ;  /* 0x000000ffff098224 */ /* 0x000fe200078e0a09 */
[C---:B------:R-:W-:Y:S01]  /*3b20*/  ISETP.GT.U32.AND P0, PT, R11.reuse, R13, PT ;  /* 0x0000000d0b00720c */ /* 0x040fe20003f04070 */
[----:B------:R-:W-:Y:S01]  /*3b30*/  IMAD.HI.U32 R6, R4, R10, RZ ;  /* 0x0000000a04067227 */ /* 0x000fe200078e00ff */
[C---:B------:R-:W-:Y:S02]  /*3b40*/  ISETP.GT.U32.AND P3, PT, R11.reuse, R7, PT ;  /* 0x000000070b00720c */ /* 0x040fe40003f64070 */
[----:B------:R0:W-:Y:S01]  /*3b50*/  STL [R1+0x388], R9 ;  /* 0x0003880901007387 */ /* 0x0001e20000100800 */
[----:B------:R-:W-:Y:S02]  /*3b60*/  IMAD.MOV R6, RZ, RZ, -R6 ;  /* 0x000000ffff067224 */ /* 0x000fe400078e0a06 */
[----:B------:R-:W-:Y:S01]  /*3b70*/  @!P6 IMAD.IADD R14, R14, 0x1, -R11 ;  /* 0x000000010e0ee824 */ /* 0x000fe200078e0a0b */
[----:B------:R-:W-:Y:S01]  /*3b80*/  STL [R1+0x384], R16 ;  /* 0x0003841001007387 */ /* 0x000fe20000100800 */
[----:B------:R-:W-:-:S02]  /*3b90*/  IMAD R10, R11, R6, R10 ;  /* 0x000000060b0a7224 */ /* 0x000fc400078e020a */
[C---:B------:R-:W-:Y:S02]  /*3ba0*/  VIADD R0, R29.reuse, 0xbc ;  /* 0x000000bc1d007836 */ /* 0x040fe40000000000 */
[----:B------:R-:W-:Y:S01]  /*3bb0*/  VIADD R5, R29, 0xbb ;  /* 0x000000bb1d057836 */ /* 0x000fe20000000000 */
[----:B------:R-:W-:Y:S01]  /*3bc0*/  ISETP.GT.U32.AND P6, PT, R11, R10, PT ;  /* 0x0000000a0b00720c */ /* 0x000fe20003fc4070 */
[--C-:B------:R-:W-:Y:S01]  /*3bd0*/  @!P3 IMAD.IADD R7, R7, 0x1, -R11.reuse ;  /* 0x000000010707b824 */ /* 0x100fe200078e0a0b */
[----:B------:R-:W-:Y:S01]  /*3be0*/  IABS R17, R0 ;  /* 0x0000000000117213 */ /* 0x000fe20000000000 */
[----:B------:R-:W-:Y:S01]  /*3bf0*/  @!P0 IMAD.IADD R13, R13, 0x1, -R11 ;  /* 0x000000010d0d8824 */ /* 0x000fe200078e0a0b */
[----:B0-----:R-:W-:Y:S01]  /*3c00*/  IABS R9, R5 ;  /* 0x0000000500097213 */ /* 0x001fe20000000000 */
[----:B------:R-:W-:Y:S01]  /*3c10*/  IMAD.MOV.U32 R20, RZ, RZ, R15 ;  /* 0x000000ffff147224 */ /* 0x000fe200078e000f */
[----:B------:R-:W-:Y:S01]  /*3c20*/  ISETP.GE.AND P0, PT, R12, RZ, PT ;  /* 0x000000ff0c00720c */ /* 0x000fe20003f06270 */
[----:B------:R-:W-:Y:S01]  /*3c30*/  IMAD.HI.U32 R18, R4, R17, RZ ;  /* 0x0000001104127227 */ /* 0x000fe200078e00ff */
[----:B------:R-:W-:-:S03]  /*3c40*/  ISETP.GE.AND P3, PT, R8, RZ, PT ;  /* 0x000000ff0800720c */ /* 0x000fc60003f66270 */
[----:B------:R-:W-:Y:S02]  /*3c50*/  IMAD.MOV R18, RZ, RZ, -R18 ;  /* 0x000000ffff127224 */ /* 0x000fe400078e0a12 */
[----:B------:R-:W-:Y:S01]  /*3c60*/  @!P6 IMAD.IADD R10, R10, 0x1, -R11 ;  /* 0x000000010a0ae824 */ /* 0x000fe200078e0a0b */
[----:B------:R-:W-:Y:S01]  /*3c70*/  ISETP.GT.U32.AND P6, PT, R11, R7, PT ;  /* 0x000000070b00720c */ /* 0x000fe20003fc4070 */
[----:B------:R-:W-:-:S03]  /*3c80*/  IMAD.HI.U32 R12, R4, R9, RZ ;  /* 0x00000009040c7227 */ /* 0x000fc600078e00ff */
[C---:B------:R-:W-:Y:S01]  /*3c90*/  ISETP.GT.U32.AND P2, PT, R11.reuse, R10, PT ;  /* 0x0000000a0b00720c */ /* 0x040fe20003f44070 */
[----:B------:R-:W-:Y:S02]  /*3ca0*/  IMAD.MOV.U32 R15, RZ, RZ, R14 ;  /* 0x000000ffff0f7224 */ /* 0x000fe400078e000e */
[----:B------:R-:W-:Y:S02]  /*3cb0*/  IMAD R8, R11, R18, R17 ;  /* 0x000000120b087224 */ /* 0x000fe400078e0211 */
[----:B------:R-:W-:Y:S02]  /*3cc0*/  IMAD.MOV R12, RZ, RZ, -R12 ;  /* 0x000000ffff0c7224 */ /* 0x000fe400078e0a0c */
[----:B------:R-:W-:Y:S01]  /*3cd0*/  @!P5 IMAD.MOV R15, RZ, RZ, -R15 ;  /* 0x000000ffff0fd224 */ /* 0x000fe200078e0a0f */
[----:B------:R-:W-:Y:S01]  /*3ce0*/  ISETP.GE.AND P5, PT, R0, RZ, PT ;  /* 0x000000ff0000720c */ /* 0x000fe20003fa6270 */
[----:B------:R-:W-:Y:S02]  /*3cf0*/  VIADD R6, R29, 0xba ;  /* 0x000000ba1d067836 */ /* 0x000fe40000000000 */
[----:B------:R-:W-:Y:S01]  /*3d00*/  @!P1 IMAD.MOV R20, RZ, RZ, -R20 ;  /* 0x000000ffff149224 */ /* 0x000fe200078e0a14 */
[C---:B------:R-:W-:Y:S01]  /*3d10*/  ISETP.GT.U32.AND P1, PT, R11.reuse, R8, PT ;  /* 0x000000080b00720c */ /* 0x040fe20003f24070 */
[----:B------:R-:W-:Y:S01]  /*3d20*/  IMAD R0, R11, R12, R9 ;  /* 0x0000000c0b007224 */ /* 0x000fe200078e0209 */
[----:B------:R-:W-:Y:S01]  /*3d30*/  IABS R19, R6 ;  /* 0x0000000600137213 */ /* 0x000fe20000000000 */
[----:B------:R-:W-:Y:S01]  /*3d40*/  @!P6 IMAD.IADD R7, R7, 0x1, -R11 ;  /* 0x000000010707e824 */ /* 0x000fe200078e0a0b */
[----:B------:R-:W-:Y:S01]  /*3d50*/  STL [R1+0x380], R20 ;  /* 0x0003801401007387 */ /* 0x000fe20000100800 */
[----:B------:R-:W-:Y:S01]  /*3d60*/  IMAD.MOV.U32 R14, RZ, RZ, R13 ;  /* 0x000000ffff0e7224 */ /* 0x000fe200078e000d */
[----:B------:R-:W-:Y:S01]  /*3d70*/  ISETP.GT.U32.AND P6, PT, R11, R0, PT ;  /* 0x000000000b00720c */ /* 0x000fe20003fc4070 */
[----:B------:R-:W-:Y:S01]  /*3d80*/  IMAD.HI.U32 R13, R4, R19, RZ ;  /* 0x00000013040d7227 */ /* 0x000fe200078e00ff */
[----:B------:R-:W-:Y:S03]  /*3d90*/  STL [R1+0x37c], R15 ;  /* 0x00037c0f01007387 */ /* 0x000fe60000100800 */
[----:B------:R-:W-:Y:S01]  /*3da0*/  @!P4 IMAD.MOV R14, RZ, RZ, -R14 ;  /* 0x000000ffff0ec224 */ /* 0x000fe200078e0a0e */
[----:B------:R-:W-:Y:S01]  /*3db0*/  ISETP.GE.AND P4, PT, R5, RZ, PT ;  /* 0x000000ff0500720c */ /* 0x000fe20003f86270 */
[----:B------:R-:W-:-:S02]  /*3dc0*/  IMAD.MOV R13, RZ, RZ, -R13 ;  /* 0x000000ffff0d7224 */ /* 0x000fc400078e0a0d */
[--C-:B------:R-:W-:Y:S01]  /*3dd0*/  @!P1 IMAD.IADD R8, R8, 0x1, -R11.reuse ;  /* 0x0000000108089824 */ /* 0x100fe200078e0a0b */
[----:B------:R0:W-:Y:S01]  /*3de0*/  STL [R1+0x378], R14 ;  /* 0x0003780e01007387 */ /* 0x0001e20000100800 */
[----:B------:R-:W-:Y:S02]  /*3df0*/  VIADD R5, R29, 0xb9 ;  /* 0x000000b91d057836 */ /* 0x000fe40000000000 */
[----:B------:R-:W-:Y:S01]  /*3e00*/  @!P2 IMAD.IADD R10, R10, 0x1, -R11 ;  /* 0x000000010a0aa824 */ /* 0x000fe200078e0a0b */
[----:B------:R-:W-:Y:S01]  /*3e10*/  ISETP.GE.AND P2, PT, R6, RZ, PT ;  /* 0x000000ff0600720c */ /* 0x000fe20003f46270 */
[C---:B------:R-:W-:Y:S01]  /*3e20*/  IMAD R19, R11.reuse, R13, R19 ;  /* 0x0000000d0b137224 */ /* 0x040fe200078e0213 */
[----:B------:R-:W-:Y:S01]  /*3e30*/  IABS R18, R5 ;  /* 0x0000000500127213 */ /* 0x000fe20000000000 */
[----:B------:R-:W-:Y:S01]  /*3e40*/  @!P6 IMAD.IADD R0, R0, 0x1, -R11 ;  /* 0x000000010000e824 */ /* 0x000fe200078e0a0b */
[C---:B------:R-:W-:Y:S01]  /*3e50*/  ISETP.GT.U32.AND P6, PT, R11.reuse, R8, PT ;  /* 0x000000080b00720c */ /* 0x040fe20003fc4070 */
[----:B------:R-:W-:Y:S01]  /*3e60*/  @!P3 IMAD.MOV R10, RZ, RZ, -R10 ;  /* 0x000000ffff0ab224 */ /* 0x000fe200078e0a0a */
[----:B------:R-:W-:Y:S01]  /*3e70*/  ISETP.GT.U32.AND P3, PT, R11, R19, PT ;  /* 0x000000130b00720c */ /* 0x000fe20003f64070 */
[----:B------:R-:W-:Y:S01]  /*3e80*/  IMAD.MOV.U32 R12, RZ, RZ, R7 ;  /* 0x000000ffff0c7224 */ /* 0x000fe200078e0007 */
[----:B------:R-:W-:Y:S01]  /*3e90*/  ISETP.GE.AND P1, PT, R5, RZ, PT ;  /* 0x000000ff0500720c */ /* 0x000fe20003f26270 */
[----:B------:R-:W-:-:S04]  /*3ea0*/  IMAD.HI.U32 R7, R4, R18, RZ ;  /* 0x0000001204077227 */ /* 0x000fc800078e00ff */
[C---:B------:R-:W-:Y:S02]  /*3eb0*/  VIADD R9, R29.reuse, 0xb7 ;  /* 0x000000b71d097836 */ /* 0x040fe40000000000 */
[----:B------:R-:W-:Y:S02]  /*3ec0*/  VIADD R6, R29, 0xb8 ;  /* 0x000000b81d067836 */ /* 0x000fe40000000000 */
[----:B------:R-:W-:Y:S01]  /*3ed0*/  @!P0 IMAD.MOV R12, RZ, RZ, -R12 ;  /* 0x000000ffff0c8224 */ /* 0x000fe200078e0a0c */
[C---:B------:R-:W-:Y:S01]  /*3ee0*/  ISETP.GT.U32.AND P0, PT, R11.reuse, R0, PT ;  /* 0x000000000b00720c */ /* 0x040fe20003f04070 */
[----:B------:R-:W-:Y:S01]  /*3ef0*/  IMAD.MOV R7, RZ, RZ, -R7 ;  /* 0x000000ffff077224 */ /* 0x000fe200078e0a07 */
[----:B------:R-:W-:Y:S01]  /*3f00*/  IABS R17, R9 ;  /* 0x0000000900117213 */ /* 0x000fe20000000000 */
[--C-:B------:R-:W-:Y:S01]  /*3f10*/  @!P6 IMAD.IADD R8, R8, 0x1, -R11.reuse ;  /* 0x000000010808e824 */ /* 0x100fe200078e0a0b */
[----:B0-----:R-:W-:Y:S01]  /*3f20*/  IABS R14, R6 ;  /* 0x00000006000e7213 */ /* 0x001fe20000000000 */
[----:B------:R-:W-:Y:S01]  /*3f30*/  IMAD R18, R11, R7, R18 ;  /* 0x000000070b127224 */ /* 0x000fe200078e0212 */
[----:B------:R0:W-:Y:S01]  /*3f40*/  STL [R1+0x374], R12 ;  /* 0x0003740c01007387 */ /* 0x0001e20000100800 */
[----:B------:R-:W-:Y:S01]  /*3f50*/  @!P3 IMAD.IADD R19, R19, 0x1, -R11 ;  /* 0x000000011313b824 */ /* 0x000fe200078e0a0b */
[----:B------:R-:W-:Y:S01]  /*3f60*/  ISETP.GE.AND P3, PT, R9, RZ, PT ;  /* 0x000000ff0900720c */ /* 0x000fe20003f66270 */
[----:B------:R-:W-:Y:S01]  /*3f70*/  IMAD.HI.U32 R7, R4, R17, RZ ;  /* 0x0000001104077227 */ /* 0x000fe200078e00ff */
[----:B------:R1:W-:Y:S01]  /*3f80*/  STL [R1+0x370], R10 ;  /* 0x0003700a01007387 */ /* 0x0003e20000100800 */
[----:B------:R-:W-:-:S02]  /*3f90*/  ISETP.GT.U32.AND P6, PT, R11, R18, PT ;  /* 0x000000120b00720c */ /* 0x000fc40003fc4070 */
[----:B------:R-:W-:Y:S02]  /*3fa0*/  IMAD.MOV R7, RZ, RZ, -R7 ;  /* 0x000000ffff077224 */ /* 0x000fe400078e0a07 */
[----:B------:R-:W-:Y:S01]  /*3fb0*/  @!P0 IMAD.IADD R0, R0, 0x1, -R11 ;  /* 0x0000000100008824 */ /* 0x000fe200078e0a0b */
[----:B------:R-:W-:Y:S01]  /*3fc0*/  ISETP.GE.AND P0, PT, R6, RZ, PT ;  /* 0x000000ff0600720c */ /* 0x000fe20003f06270 */
[----:B0-----:R-:W-:Y:S02]  /*3fd0*/  IMAD.MOV.U32 R12, RZ, RZ, R8 ;  /* 0x000000ffff0c7224 */ /* 0x001fe400078e0008 */
[----:B------:R-:W-:Y:S02]  /*3fe0*/  IMAD R17, R11, R7, R17 ;  /* 0x000000070b117224 */ /* 0x000fe400078e0211 */
[----:B-1----:R-:W-:-:S04]  /*3ff0*/  IMAD.HI.U32 R10, R4, R14, RZ ;  /* 0x0000000e040a7227 */ /* 0x002fc800078e00ff */
[----:B------:R-:W-:Y:S01]  /*4000*/  @!P5 IMAD.MOV R12, RZ, RZ, -R12 ;  /* 0x000000ffff0cd224 */ /* 0x000fe200078e0a0c */
[C---:B------:R-:W-:Y:S01]  /*4010*/  ISETP.GT.U32.AND P5, PT, R11.reuse, R19, PT ;  /* 0x000000130b00720c */ /* 0x040fe20003fa4070 */
[----:B------:R-:W-:Y:S02]  /*4020*/  IMAD.MOV R10, RZ, RZ, -R10 ;  /* 0x000000ffff0a7224 */ /* 0x000fe400078e0a0a */
[----:B------:R-:W-:Y:S01]  /*4030*/  IMAD.MOV.U32 R7, RZ, RZ, R0 ;  /* 0x000000ffff077224 */ /* 0x000fe200078e0000 */
[----:B------:R0:W-:Y:S01]  /*4040*/  STL [R1+0x368], R12 ;  /* 0x0003680c01007387 */ /* 0x0001e20000100800 */
[----:B------:R-:W-:Y:S02]  /*4050*/  IMAD R14, R11, R10, R14 ;  /* 0x0000000a0b0e7224 */ /* 0x000fe400078e020e */
[----:B------:R-:W-:Y:S02]  /*4060*/  VIADD R5, R29, 0xb6 ;  /* 0x000000b61d057836 */ /* 0x000fe40000000000 */
[----:B------:R-:W-:Y:S01]  /*4070*/  @!P4 IMAD.MOV R7, RZ, RZ, -R7 ;  /* 0x000000ffff07c224 */ /* 0x000fe200078e0a07 */
[----:B------:R-:W-:Y:S01]  /*4080*/  ISETP.GT.U32.AND P4, PT, R11, R14, PT ;  /* 0x0000000e0b00720c */ /* 0x000fe20003f84070 */
[--C-:B------:R-:W-:Y:S01]  /*4090*/  @!P6 IMAD.IADD R18, R18, 0x1, -R11.reuse ;  /* 0x000000011212e824 */ /* 0x100fe200078e0a0b */
[----:B------:R-:W-:Y:S01]  /*40a0*/  IABS R16, R5 ;  /* 0x0000000500107213 */ /* 0x000fe20000000000 */
[----:B------:R-:W-:Y:S01]  /*40b0*/  @!P5 IMAD.IADD R19, R19, 0x1, -R11 ;  /* 0x000000011313d824 */ /* 0x000fe200078e0a0b */
[----:B------:R-:W-:Y:S01]  /*40c0*/  ISETP.GT.U32.AND P5, PT, R11, R17, PT ;  /* 0x000000110b00720c */ /* 0x000fe20003fa4070 */
[----:B------:R-:W-:Y:S01]  /*40d0*/  VIADD R9, R29, 0xb5 ;  /* 0x000000b51d097836 */ /* 0x000fe20000000000 */
[----:B------:R-:W-:Y:S01]  /*40e0*/  ISETP.GT.U32.AND P6, PT, R11, R18, PT ;  /* 0x000000120b00720c */ /* 0x000fe20003fc4070 */
[----:B------:R-:W-:Y:S01]  /*40f0*/  IMAD.HI.U32 R6, R4, R16, RZ ;  /* 0x0000001004067227 */ /* 0x000fe200078e00ff */
[----:B------:R1:W-:Y:S02]  /*4100*/  STL [R1+0x360], R7 ;  /* 0x0003600701007387 */ /* 0x0003e40000100800 */
[----:B0-----:R-:W-:Y:S01]  /*4110*/  IABS R12, R9 ;  /* 0x00000009000c7213 */ /* 0x001fe20000000000 */
[----:B------:R-:W-:-:S02]  /*4120*/  IMAD.MOV R6, RZ, RZ, -R6 ;  /* 0x000000ffff067224 */ /* 0x000fc400078e0a06 */
[--C-:B------:R-:W-:Y:S01]  /*4130*/  @!P4 IMAD.IADD R14, R14, 0x1, -R11.reuse ;  /* 0x000000010e0ec824 */ /* 0x100fe200078e0a0b */
[----:B------:R-:W-:Y:S01]  /*4140*/  ISETP.GE.AND P4, PT, R5, RZ, PT ;  /* 0x000000ff0500720c */ /* 0x000fe20003f86270 */
[----:B------:R-:W-:Y:S02]  /*4150*/  IMAD R16, R11, R6, R16 ;  /* 0x000000060b107224 */ /* 0x000fe400078e0210 */
[--C-:B------:R-:W-:Y:S01]  /*4160*/  @!P5 IMAD.IADD R17, R17, 0x1, -R11.reuse ;  /* 0x000000011111d824 */ /* 0x100fe200078e0a0b */
[C---:B------:R-:W-:Y:S01]  /*4170*/  ISETP.GT.U32.AND P5, PT, R11.reuse, R14, PT ;  /* 0x0000000e0b00720c */ /* 0x040fe20003fa4070 */
[----:B------:R-:W-:Y:S01]  /*4180*/  @!P6 IMAD.IADD R18, R18, 0x1, -R11 ;  /* 0x000000011212e824 */ /* 0x000fe200078e0a0b */
[----:B------:R-:W-:Y:S01]  /*4190*/  ISETP.GT.U32.AND P6, PT, R11, R16, PT ;  /* 0x000000100b00720c */ /* 0x000fe20003fc4070 */
[----:B------:R-:W-:-:S04]  /*41a0*/  IMAD.HI.U32 R15, R4, R12, RZ ;  /* 0x0000000c040f7227 */ /* 0x000fc800078e00ff */
[----:B------:R-:W-:Y:S02]  /*41b0*/  IMAD.MOV R15, RZ, RZ, -R15 ;  /* 0x000000ffff0f7224 */ /* 0x000fe400078e0a0f */
[----:B------:R-:W-:Y:S02]  /*41c0*/  VIADD R0, R29, 0xb4 ;  /* 0x000000b41d007836 */ /* 0x000fe40000000000 */
[----:B------:R-:W-:Y:S02]  /*41d0*/  IMAD R12, R11, R15, R12 ;  /* 0x0000000f0b0c7224 */ /* 0x000fe400078e020c */
[----:B------:R-:W-:Y:S01]  /*41e0*/  VIADD R13, R29, 0xb2 ;  /* 0x000000b21d0d7836 */ /* 0x000fe20000000000 */
[----:B------:R-:W-:Y:S01]  /*41f0*/  IABS R8, R0 ;  /* 0x0000000000087213 */ /* 0x000fe20000000000 */
[--C-:B------:R-:W-:Y:S01]  /*4200*/  @!P5 IMAD.IADD R14, R14, 0x1, -R11.reuse ;  /* 0x000000010e0ed824 */ /* 0x100fe200078e0a0b */
[C---:B------:R-:W-:Y:S01]  /*4210*/  ISETP.GT.U32.AND P5, PT, R11.reuse, R12, PT ;  /* 0x0000000c0b00720c */ /* 0x040fe20003fa4070 */
[----:B------:R-:W-:Y:S01]  /*4220*/  @!P6 IMAD.IADD R16, R16, 0x1, -R11 ;  /* 0x000000011010e824 */ /* 0x000fe200078e0a0b */
[----:B------:R-:W-:Y:S01]  /*4230*/  ISETP.GT.U32.AND P6, PT, R11, R17, PT ;  /* 0x000000110b00720c */ /* 0x000fe20003fc4070 */
[----:B------:R-:W-:Y:S01]  /*4240*/  IMAD.HI.U32 R5, R4, R8, RZ ;  /* 0x0000000804057227 */ /* 0x000fe200078e00ff */
[----:B------:R-:W-:-:S03]  /*4250*/  IABS R6, R13 ;  /* 0x0000000d00067213 */ /* 0x000fc60000000000 */
[----:B------:R-:W-:Y:S02]  /*4260*/  IMAD.MOV.U32 R20, RZ, RZ, R18 ;  /* 0x000000ffff147224 */ /* 0x000fe400078e0012 */
[----:B------:R-:W-:Y:S02]  /*4270*/  IMAD.MOV.U32 R21, RZ, RZ, R19 ;  /* 0x000000ffff157224 */ /* 0x000fe400078e0013 */
[----:B------:R-:W-:Y:S02]  /*4280*/  IMAD.MOV R5, RZ, RZ, -R5 ;  /* 0x000000ffff057224 */ /* 0x000fe400078e0a05 */
[----:B------:R-:W-:Y:S01]  /*4290*/  @!P1 IMAD.MOV R20, RZ, RZ, -R20 ;  /* 0x000000ffff149224 */ /* 0x000fe200078e0a14 */
[----:B------:R-:W-:Y:S01]  /*42a0*/  ISETP.GE.AND P1, PT, R9, RZ, PT ;  /* 0x000000ff0900720c */ /* 0x000fe20003f26270 */
[----:B------:R-:W-:-:S04]  /*42b0*/  IMAD.HI.U32 R9, R4, R6, RZ ;  /* 0x0000000604097227 */ /* 0x000fc800078e00ff */
[----:B------:R-:W-:Y:S02]  /*42c0*/  VIADD R10, R29, 0xb3 ;  /* 0x000000b31d0a7836 */ /* 0x000fe40000000000 */
[----:B------:R-:W-:Y:S01]  /*42d0*/  @!P2 IMAD.MOV R21, RZ, RZ, -R21 ;  /* 0x000000ffff15a224 */ /* 0x000fe200078e0a15 */
[C---:B------:R-:W-:Y:S01]  /*42e0*/  ISETP.GT.U32.AND P2, PT, R11.reuse, R16, PT ;  /* 0x000000100b00720c */ /* 0x040fe20003f44070 */
[----:B------:R-:W-:Y:S01]  /*42f0*/  IMAD R8, R11, R5, R8 ;  /* 0x000000050b087224 */ /* 0x000fe200078e0208 */
[----:B-1----:R-:W-:Y:S01]  /*4300*/  IABS R7, R10 ;  /* 0x0000000a00077213 */ /* 0x002fe20000000000 */
[----:B------:R-:W-:Y:S01]  /*4310*/  IMAD.MOV R9, RZ, RZ, -R9 ;  /* 0x000000ffff097224 */ /* 0x000fe200078e0a09 */
[----:B------:R-:W-:Y:S01]  /*4320*/  STL [R1+0x35c], R21 ;  /* 0x00035c1501007387 */ /* 0x000fe20000100800 */
[--C-:B------:R-:W-:Y:S02]  /*4330*/  @!P5 IMAD.IADD R12, R12, 0x1, -R11.reuse ;  /* 0x000000010c0cd824 */ /* 0x100fe400078e0a0b */
[----:B------:R-:W-:Y:S01]  /*4340*/  IMAD.MOV.U32 R18, RZ, RZ, R14 ;  /* 0x000000ffff127224 */ /* 0x000fe200078e000e */
[----:B------:R-:W-:Y:S01]  /*4350*/  STL [R1+0x354], R20 ;  /* 0x0003541401007387 */ /* 0x000fe20000100800 */
[----:B------:R-:W-:Y:S01]  /*4360*/  @!P6 IMAD.IADD R17, R17, 0x1, -R11 ;  /* 0x000000011111e824 */ /* 0x000fe200078e0a0b */
[C---:B------:R-:W-:Y:S01]  /*4370*/  ISETP.GT.U32.AND P6, PT, R11.reuse, R8, PT ;  /* 0x000000080b00720c */ /* 0x040fe20003fc4070 */
[----:B------:R-:W-:-:S02]  /*4380*/  IMAD R6, R11, R9, R6 ;  /* 0x000000090b067224 */ /* 0x000fc400078e0206 */
[----:B------:R-:W-:Y:S01]  /*4390*/  @!P0 IMAD.MOV R18, RZ, RZ, -R18 ;  /* 0x000000ffff128224 */ /* 0x000fe200078e0a12 */
[----:B------:R-:W-:Y:S01]  /*43a0*/  ISETP.GT.U32.AND P0, PT, R11, R12, PT ;  /* 0x0000000c0b00720c */ /* 0x000fe20003f04070 */
[----:B------:R-:W-:-:S03]  /*43b0*/  IMAD.HI.U32 R15, R4, R7, RZ ;  /* 0x00000007040f7227 */ /* 0x000fc600078e00ff */
[----:B------:R-:W-:Y:S01]  /*43c0*/  STL [R1+0x350], R18 ;  /* 0x0003501201007387 */ /* 0x000fe20000100800 */
[----:B------:R-:W-:Y:S01]  /*43d0*/  @!P3 IMAD.MOV R17, RZ, RZ, -R17 ;  /* 0x000000ffff11b224 */ /* 0x000fe200078e0a11 */
[----:B------:R-:W-:Y:S01]  /*43e0*/  ISETP.GT.U32.AND P3, PT, R11, R6, PT ;  /* 0x000000060b00720c */ /* 0x000fe20003f64070 */
[----:B------:R-:W-:Y:S02]  /*43f0*/  IMAD.MOV R15, RZ, RZ, -R15 ;  /* 0x000000ffff0f7224 */ /* 0x000fe400078e0a0f */
[C---:B------:R-:W-:Y:S01]  /*4400*/  VIADD R5, R29.reuse, 0xb1 ;  /* 0x000000b11d057836 */ /* 0x040fe20000000000 */
[----:B------:R-:W-:Y:S01]  /*4410*/  STL [R1+0x34c], R17 ;  /* 0x00034c1101007387 */ /* 0x000fe20000100800 */
[----:B------:R-:W-:Y:S01]  /*4420*/  @!P2 IMAD.IADD R16, R16, 0x1, -R11 ;  /* 0x000000011010a824 */ /* 0x000fe200078e0a0b */
[----:B------:R-:W-:Y:S01]  /*4430*/  ISETP.GE.AND P2, PT, R0, RZ, PT ;  /* 0x000000ff0000720c */ /* 0x000fe20003f46270 */
[----:B------:R-:W-:Y:S01]  /*4440*/  VIADD R9, R29, 0xb0 ;  /* 0x000000b01d097836 */ /* 0x000fe20000000000 */
[----:B------:R-:W-:Y:S01]  /*4450*/  IABS R0, R5 ;  /* 0x0000000500007213 */ /* 0x000fe20000000000 */
[----:B------:R-:W-:-:S02]  /*4460*/  IMAD R7, R11, R15, R7 ;  /* 0x0000000f0b077224 */ /* 0x000fc400078e0207 */
[--C-:B------:R-:W-:Y:S01]  /*4470*/  @!P6 IMAD.IADD R8, R8, 0x1, -R11.reuse ;  /* 0x000000010808e824 */ /* 0x100fe200078e0a0b */
[----:B------:R-:W-:Y:S01]  /*4480*/  IABS R15, R9 ;  /* 0x00000009000f7213 */ /* 0x000fe20000000000 */
[----:B------:R-:W-:Y:S01]  /*4490*/  @!P4 IMAD.MOV R16, RZ, RZ, -R16 ;  /* 0x000000ffff10c224 */ /* 0x000fe200078e0a10 */
[C---:B------:R-:W-:Y:S01]  /*44a0*/  ISETP.GT.U32.AND P5, PT, R11.reuse, R7, PT ;  /* 0x000000070b00720c */ /* 0x040fe20003fa4070 */
[--C-:B------:R-:W-:Y:S01]  /*44b0*/  @!P0 IMAD.IADD R12, R12, 0x1, -R11.reuse ;  /* 0x000000010c0c8824 */ /* 0x100fe200078e0a0b */
[----:B------:R-:W-:Y:S01]  /*44c0*/  ISETP.GT.U32.AND P6, PT, R11, R8, PT ;  /* 0x000000080b00720c */ /* 0x000fe20003fc4070 */
[----:B------:R-:W-:Y:S01]  /*44d0*/  IMAD.HI.U32 R14, R4, R0, RZ ;  /* 0x00000000040e7227 */ /* 0x000fe200078e00ff */
[----:B------:R0:W-:Y:S01]  /*44e0*/  STL [R1+0x348], R16 ;  /* 0x0003481001007387 */ /* 0x0001e20000100800 */
[----:B------:R-:W-:Y:S02]  /*44f0*/  ISETP.GE.AND P4, PT, R10, RZ, PT ;  /* 0x000000ff0a00720c */ /* 0x000fe40003f86270 */
[----:B------:R-:W-:Y:S01]  /*4500*/  @!P3 IMAD.IADD R6, R6, 0x1, -R11 ;  /* 0x000000010606b824 */ /* 0x000fe200078e0a0b */
[----:B------:R-:W-:Y:S01]  /*4510*/  ISETP.GE.AND P0, PT, R13, RZ, PT ;  /* 0x000000ff0d00720c */ /* 0x000fe20003f06270 */
[----:B------:R-:W-:Y:S01]  /*4520*/  IMAD.MOV.U32 R10, RZ, RZ, R15 ;  /* 0x000000ffff0a7224 */ /* 0x000fe200078e000f */
[----:B------:R-:W-:Y:S01]  /*4530*/  ISETP.GE.AND P3, PT, R5, RZ, PT ;  /* 0x000000ff0500720c */ /* 0x000fe20003f66270 */
[----:B------:R-:W-:-:S02]  /*4540*/  IMAD.MOV R14, RZ, RZ, -R14 ;  /* 0x000000ffff0e7224 */ /* 0x000fc400078e0a0e */
[----:B------:R-:W-:-:S04]  /*4550*/  IMAD.HI.U32 R13, R4, R10, RZ ;  /* 0x0000000a040d7227 */ /* 0x000fc800078e00ff */
[----:B0-----:R-:W-:Y:S02]  /*4560*/  IMAD.MOV.U32 R16, RZ, RZ, R12 ;  /* 0x000000ffff107224 */ /* 0x001fe400078e000c */
[C---:B------:R-:W-:Y:S02]  /*4570*/  IMAD R0, R11.reuse, R14, R0 ;  /* 0x0000000e0b007224 */ /* 0x040fe400078e0200 */
[----:B------:R-:W-:Y:S01]  /*4580*/  @!P1 IMAD.MOV R16, RZ, RZ, -R16 ;  /* 0x000000ffff109224 */ /* 0x000fe200078e0a10 */
[----:B------:R-:W-:Y:S01]  /*4590*/  ISETP.GT.U32.AND P1, PT, R11, R6, PT ;  /* 0x000000060b00720c */ /* 0x000fe20003f24070 */
[----:B------:R-:W-:Y:S02]  /*45a0*/  IMAD.MOV R13, RZ, RZ, -R13 ;  /* 0x000000ffff0d7224 */ /* 0x000fe400078e0a0d */
[--C-:B------:R-:W-:Y:S01]  /*45b0*/  @!P5 IMAD.IADD R7, R7, 0x1, -R11.reuse ;  /* 0x000000010707d824 */ /* 0x100fe200078e0a0b */
[----:B------:R-:W-:Y:S01]  /*45c0*/  STL [R1+0x344], R16 ;  /* 0x0003441001007387 */ /* 0x000fe20000100800 */
[----:B------:R-:W-:Y:S01]  /*45d0*/  @!P6 IMAD.IADD R8, R8, 0x1, -R11 ;  /* 0x000000010808e824 */ /* 0x000fe200078e0a0b */
[C---:B------:R-:W-:Y:S01]  /*45e0*/  ISETP.GT.U32.AND P6, PT, R11.reuse, R0, PT ;  /* 0x000000000b00720c */ /* 0x040fe20003fc4070 */
[C---:B------:R-:W-:Y:S01]  /*45f0*/  IMAD R5, R11.reuse, R13, R10 ;  /* 0x0000000d0b057224 */ /* 0x040fe200078e020a */
[----:B------:R-:W-:Y:S01]  /*4600*/  ISETP.GT.U32.AND P5, PT, R11, R7, PT ;  /* 0x000000070b00720c */ /* 0x000fe20003fa4070 */
[----:B------:R-:W-:-:S02]  /*4610*/  IMAD.MOV.U32 R14, RZ, RZ, R8 ;  /* 0x000000ffff0e7224 */ /* 0x000fc400078e0008 */
[----:B------:R-:W-:Y:S02]  /*4620*/  VIADD R19, R29, 0xaf ;  /* 0x000000af1d137836 */ /* 0x000fe40000000000 */
[--C-:B------:R-:W-:Y:S01]  /*4630*/  @!P1 IMAD.IADD R6, R6, 0x1, -R11.reuse ;  /* 0x0000000106069824 */ /* 0x100fe200078e0a0b */
[----:B------:R-:W-:Y:S01]  /*4640*/  ISETP.GT.U32.AND P1, PT, R11, R5, PT ;  /* 0x000000050b00720c */ /* 0x000fe20003f24070 */
[----:B------:R-:W-:Y:S01]  /*4650*/  @!P2 IMAD.MOV R14, RZ, RZ, -R14 ;  /* 0x000000ffff0ea224 */ /* 0x000fe200078e0a0e */
[----:B------:R-:W-:Y:S01]  /*4660*/  ISETP.GE.AND P2, PT, R19, RZ, PT ;  /* 0x000000ff1300720c */ /* 0x000fe20003f46270 */
[----:B------:R-:W-:Y:S01]  /*4670*/  IMAD.MOV.U32 R10, RZ, RZ, R6 ;  /* 0x000000ffff0a7224 */ /* 0x000fe200078e0006 */
[----:B------:R-:W-:Y:S01]  /*4680*/  IABS R19, R19 ;  /* 0x0000001300137213 */ /* 0x000fe20000000000 */
[--C-:B------:R-:W-:Y:S01]  /*4690*/  @!P6 IMAD.IADD R0, R0, 0x1, -R11.reuse ;  /* 0x000000010000e824 */ /* 0x100fe200078e0a0b */
[----:B------:R-:W-:Y:S01]  /*46a0*/  STL [R1+0x340], R14 ;  /* 0x0003400e01007387 */ /* 0x000fe20000100800 */
[----:B------:R-:W-:Y:S01]  /*46b0*/  @!P5 IMAD.IADD R7, R7, 0x1, -R11 ;  /* 0x000000010707d824 */ /* 0x000fe200078e0a0b */
[----:B------:R-:W-:Y:S01]  /*46c0*/  ISETP.GE.AND P5, PT, R9, RZ, PT ;  /* 0x000000ff0900720c */ /* 0x000fe20003fa6270 */
[----:B------:R-:W-:Y:S01]  /*46d0*/  @!P0 IMAD.MOV R10, RZ, RZ, -R10 ;  /* 0x000000ffff0a8224 */ /* 0x000fe200078e0a0a */
[----:B------:R-:W-:Y:S01]  /*46e0*/  ISETP.GT.U32.AND P6, PT, R11, R0, PT ;  /* 0x000000000b00720c */ /* 0x000fe20003fc4070 */
[----:B------:R-:W-:-:S02]  /*46f0*/  @!P4 IMAD.MOV R7, RZ, RZ, -R7 ;  /* 0x000000ffff07c224 */ /* 0x000fc400078e0a07 */
[--C-:B------:R-:W-:Y:S02]  /*4700*/  @!P1 IMAD.IADD R5, R5, 0x1, -R11.reuse ;  /* 0x0000000105059824 */ /* 0x100fe400078e0a0b */
[C---:B------:R-:W-:Y:S01]  /*4710*/  VIADD R12, R29.reuse, 0xae ;  /* 0x000000ae1d0c7836 */ /* 0x040fe20000000000 */
[----:B------:R-:W-:Y:S01]  /*4720*/  STL [R1+0x33c], R7 ;  /* 0x00033c0701007387 */ /* 0x000fe20000100800 */
[----:B------:R-:W-:Y:S01]  /*4730*/  VIADD R9, R29, 0xad ;  /* 0x000000ad1d097836 */ /* 0x000fe20000000000 */
[----:B------:R-:W-:Y:S01]  /*4740*/  ISETP.GT.U32.AND P1, PT, R11, R5, PT ;  /* 0x000000050b00720c */ /* 0x000fe20003f24070 */
[C---:B------:R-:W-:Y:S01]  /*4750*/  VIADD R8, R29.reuse, 0xac ;  /* 0x000000ac1d087836 */ /* 0x040fe20000000000 */
[----:B------:R0:W-:Y:S01]  /*4760*/  STL [R1+0x334], R10 ;  /* 0x0003340a01007387 */ /* 0x0001e20000100800 */
[----:B------:R-:W-:Y:S01]  /*4770*/  ISETP.GE.AND P4, PT, R12, RZ, PT ;  /* 0x000000ff0c00720c */ /* 0x000fe20003f86270 */
[----:B------:R-:W-:Y:S01]  /*4780*/  VIADD R18, R29, 0xab ;  /* 0x000000ab1d127836 */ /* 0x000fe20000000000 */
[----:B------:R-:W-:Y:S01]  /*4790*/  ISETP.GE.AND P0, PT, R9, RZ, PT ;  /* 0x000000ff0900720c */ /* 0x000fe20003f06270 */
[----:B------:R-:W-:Y:S01]  /*47a0*/  @!P6 IMAD.IADD R0, R0, 0x1, -R11 ;  /* 0x000000010000e824 */ /* 0x000fe200078e0a0b */
[----:B------:R-:W-:Y:S01]  /*47b0*/  IABS R12, R12 ;  /* 0x0000000c000c7213 */ /* 0x000fe20000000000 */
[----:B------:R-:W-:Y:S01]  /*47c0*/  VIADD R15, R29, 0xaa ;  /* 0x000000aa1d0f7836 */ /* 0x000fe20000000000 */
[----:B------:R-:W-:Y:S01]  /*47d0*/  IABS R9, R9 ;  /* 0x0000000900097213 */ /* 0x000fe20000000000 */
[----:B------:R-:W-:Y:S01]  /*47e0*/  IMAD.MOV.U32 R13, RZ, RZ, R0 ;  /* 0x000000ffff0d7224 */ /* 0x000fe200078e0000 */
[----:B------:R-:W-:Y:S01]  /*47f0*/  ISETP.GE.AND P6, PT, R8, RZ, PT ;  /* 0x000000ff0800720c */ /* 0x000fe20003fc6270 */
[----:B0-----:R-:W-:Y:S01]  /*4800*/  IMAD.HI.U32 R10, R4, R19, RZ ;  /* 0x00000013040a7227 */ /* 0x001fe200078e00ff */
[----:B------:R-:W-:-:S02]  /*4810*/  IABS R8, R8 ;  /* 0x0000000800087213 */ /* 0x000fc40000000000 */
[----:B------:R-:W-:Y:S01]  /*4820*/  IABS R17, R15 ;  /* 0x0000000f00117213 */ /* 0x000fe20000000000 */
[----:B------:R-:W-:Y:S02]  /*4830*/  IMAD.MOV R10, RZ, RZ, -R10 ;  /* 0x000000ffff0a7224 */ /* 0x000fe400078e0a0a */
[----:B------:R-:W-:-:S04]  /*4840*/  IMAD.HI.U32 R7, R4, R12, RZ ;  /* 0x0000000c04077227 */ /* 0x000fc800078e00ff */
[----:B------:R-:W-:-:S04]  /*4850*/  IMAD.HI.U32 R6, R4, R9, RZ ;  /* 0x0000000904067227 */ /* 0x000fc800078e00ff */
[----:B------:R-:W-:Y:S02]  /*4860*/  IMAD R19, R11, R10, R19 ;  /* 0x0000000a0b137224 */ /* 0x000fe400078e0213 */
[----:B------:R-:W-:Y:S02]  /*4870*/  IMAD.MOV R7, RZ, RZ, -R7 ;  /* 0x000000ffff077224 */ /* 0x000fe400078e0a07 */
[----:B------:R-:W-:Y:S02]  /*4880*/  IMAD.MOV R6, RZ, RZ, -R6 ;  /* 0x000000ffff067224 */ /* 0x000fe400078e0a06 */
[----:B------:R-:W-:Y:S02]  /*4890*/  @!P1 IMAD.IADD R5, R5, 0x1, -R11 ;  /* 0x0000000105059824 */ /* 0x000fe400078e0a0b */
[----:B------:R-:W-:Y:S01]  /*48a0*/  @!P3 IMAD.MOV R13, RZ, RZ, -R13 ;  /* 0x000000ffff0db224 */ /* 0x000fe200078e0a0d */
[C---:B------:R-:W-:Y:S01]  /*48b0*/  ISETP.GT.U32.AND P3, PT, R11.reuse, R19, PT ;  /* 0x000000130b00720c */ /* 0x040fe20003f64070 */
[----:B------:R-:W-:-:S02]  /*48c0*/  IMAD R12, R11, R7, R12 ;  /* 0x000000070b0c7224 */ /* 0x000fc400078e020c */
[C---:B------:R-:W-:Y:S01]  /*48d0*/  IMAD R9, R11.reuse, R6, R9 ;  /* 0x000000060b097224 */ /* 0x040fe200078e0209 */
[----:B------:R-:W-:Y:S01]  /*48e0*/  IABS R6, R18 ;  /* 0x0000001200067213 */ /* 0x000fe20000000000 */
[----:B------:R-:W-:Y:S01]  /*48f0*/  IMAD.MOV.U32 R10, RZ, RZ, R5 ;  /* 0x000000ffff0a7224 */ /* 0x000fe200078e0005 */
[C---:B------:R-:W-:Y:S01]  /*4900*/  ISETP.GT.U32.AND P1, PT, R11.reuse, R12, PT ;  /* 0x0000000c0b00720c */ /* 0x040fe20003f24070 */
[----:B------:R-:W-:Y:S01]  /*4910*/  IMAD.HI.U32 R0, R4, R8, RZ ;  /* 0x0000000804007227 */ /* 0x000fe200078e00ff */
[----:B------:R-:W-:Y:S03]  /*4920*/  STL [R1+0x330], R13 ;  /* 0x0003300d01007387 */ /* 0x000fe60000100800 */
[----:B------:R-:W-:Y:S01]  /*4930*/  @!P5 IMAD.MOV R10, RZ, RZ, -R10 ;  /* 0x000000ffff0ad224 */ /* 0x000fe200078e0a0a */
[----:B------:R-:W-:Y:S01]  /*4940*/  ISETP.GT.U32.AND P5, PT, R11, R9, PT ;  /* 0x000000090b00720c */ /* 0x000fe20003fa4070 */
[----:B------:R-:W-:-:S02]  /*4950*/  @!P3 IMAD.IADD R19, R19, 0x1, -R11 ;  /* 0x000000011313b824 */ /* 0x000fc400078e0a0b */
[----:B------:R-:W-:Y:S01]  /*4960*/  IMAD.MOV R0, RZ, RZ, -R0 ;  /* 0x000000ffff007224 */ /* 0x000fe200078e0a00 */
[----:B------:R0:W-:Y:S01]  /*4970*/  STL [R1+0x32c], R10 ;  /* 0x00032c0a01007387 */ /* 0x0001e20000100800 */
[----:B------:R-:W-:Y:S01]  /*4980*/  VIADD R5, R29, 0xa8 ;  /* 0x000000a81d057836 */ /* 0x000fe20000000000 */
[C---:B------:R-:W-:Y:S01]  /*4990*/  ISETP.GT.U32.AND P3, PT, R11.reuse, R19, PT ;  /* 0x000000130b00720c */ /* 0x040fe20003f64070 */
[----:B------:R-:W-:Y:S02]  /*49a0*/  @!P1 IMAD.IADD R12, R12, 0x1, -R11 ;  /* 0x000000010c0c9824 */ /* 0x000fe400078e0a0b */
[C---:B------:R-:W-:Y:S01]  /*49b0*/  IMAD R8, R11.reuse, R0, R8 ;  /* 0x000000000b087224 */ /* 0x040fe200078e0208 */
[----:B------:R-:W-:Y:S01]  /*49c0*/  IABS R16, R5 ;  /* 0x0000000500107213 */ /* 0x000fe20000000000 */
[----:B------:R-:W-:Y:S01]  /*49d0*/  IMAD.HI.U32 R0, R4, R17, RZ ;  /* 0x0000001104007227 */ /* 0x000fe200078e00ff */
[----:B------:R-:W-:-:S03]  /*49e0*/  ISETP.GT.U32.AND P1, PT, R11, R12, PT ;  /* 0x0000000c0b00720c */ /* 0x000fc60003f24070 */
[----:B------:R-:W-:Y:S02]  /*49f0*/  @!P5 IMAD.IADD R9, R9, 0x1, -R11 ;  /* 0x000000010909d824 */ /* 0x000fe400078e0a0b */
[----:B0-----:R-:W-:-:S03]  /*4a00*/  IMAD.HI.U32 R10, R4, R6, RZ ;  /* 0x00000006040a7227 */ /* 0x001fc600078e00ff */
[----:B------:R-:W-:Y:S01]  /*4a10*/  ISETP.GT.U32.AND P5, PT, R11, R9, PT ;  /* 0x000000090b00720c */ /* 0x000fe20003fa4070 */
[----:B------:R-:W-:Y:S02]  /*4a20*/  IMAD.MOV R10, RZ, RZ, -R10 ;  /* 0x000000ffff0a7224 */ /* 0x000fe400078e0a0a */
[----:B------:R-:W-:Y:S02]  /*4a30*/  IMAD.MOV R0, RZ, RZ, -R0 ;  /* 0x000000ffff007224 */ /* 0x000fe400078e0a00 */
[----:B------:R-:W-:Y:S01]  /*4a40*/  @!P3 IMAD.IADD R19, R19, 0x1, -R11 ;  /* 0x000000011313b824 */ /* 0x000fe200078e0a0b */
[C---:B------:R-:W-:Y:S01]  /*4a50*/  ISETP.GT.U32.AND P3, PT, R11.reuse, R8, PT ;  /* 0x000000080b00720c */ /* 0x040fe20003f64070 */
[C---:B------:R-:W-:Y:S02]  /*4a60*/  IMAD R6, R11.reuse, R10, R6 ;  /* 0x0000000a0b067224 */ /* 0x040fe400078e0206 */
[C---:B------:R-:W-:Y:S02]  /*4a70*/  IMAD R17, R11.reuse, R0, R17 ;  /* 0x000000000b117224 */ /* 0x040fe400078e0211 */
[--C-:B------:R-:W-:Y:S01]  /*4a80*/  @!P1 IMAD.IADD R12, R12, 0x1, -R11.reuse ;  /* 0x000000010c0c9824 */ /* 0x100fe200078e0a0b */
[----:B------:R-:W-:Y:S01]  /*4a90*/  ISETP.GT.U32.AND P1, PT, R11, R6, PT ;  /* 0x000000060b00720c */ /* 0x000fe20003f24070 */
[----:B------:R-:W-:Y:S01]  /*4aa0*/  @!P5 IMAD.IADD R9, R9, 0x1, -R11 ;  /* 0x000000010909d824 */ /* 0x000fe200078e0a0b */
[----:B------:R-:W-:Y:S01]  /*4ab0*/  ISETP.GT.U32.AND P5, PT, R11, R17, PT ;  /* 0x000000110b00720c */ /* 0x000fe20003fa4070 */
[----:B------:R-:W-:-:S02]  /*4ac0*/  IMAD.MOV.U32 R20, RZ, RZ, R19 ;  /* 0x000000ffff147224 */ /* 0x000fc400078e0013 */
[C---:B------:R-:W-:Y:S02]  /*4ad0*/  VIADD R0, R29.reuse, 0xa7 ;  /* 0x000000a71d007836 */ /* 0x040fe40000000000 */
[----:B------:R-:W-:Y:S02]  /*4ae0*/  VIADD R7, R29, 0xa9 ;  /* 0x000000a91d077836 */ /* 0x000fe40000000000 */
[--C-:B------:R-:W-:Y:S02]  /*4af0*/  @!P3 IMAD.IADD R8, R8, 0x1, -R11.reuse ;  /* 0x000000010808b824 */ /* 0x100fe400078e0a0b */
[----:B------:R-:W-:Y:S01]  /*4b00*/  @!P2 IMAD.MOV R20, RZ, RZ, -R20 ;  /* 0x000000ffff14a224 */ /* 0x000fe200078e0a14 */
[----:B------:R-:W-:Y:S01]  /*4b10*/  ISETP.GE.AND P2, PT, R18, RZ, PT ;  /* 0x000000ff1200720c */ /* 0x000fe20003f46270 */
[----:B------:R-:W-:Y:S01]  /*4b20*/  IMAD.HI.U32 R10, R4, R16, RZ ;  /* 0x00000010040a7227 */ /* 0x000fe200078e00ff */
[----:B------:R-:W-:Y:S02]  /*4b30*/  IABS R18, R0 ;  /* 0x0000000000127213 */ /* 0x000fe40000000000 */
[----:B------:R-:W-:Y:S01]  /*4b40*/  IABS R14, R7 ;  /* 0x00000007000e7213 */ /* 0x000fe20000000000 */
[--C-:B------:R-:W-:Y:S01]  /*4b50*/  @!P1 IMAD.IADD R6, R6, 0x1, -R11.reuse ;  /* 0x0000000106069824 */ /* 0x100fe200078e0a0b */
[----:B------:R-:W-:Y:S01]  /*4b60*/  ISETP.GT.U32.AND P3, PT, R11, R8, PT ;  /* 0x000000080b00720c */ /* 0x000fe20003f64070 */
[----:B------:R-:W-:Y:S01]  /*4b70*/  @!P5 IMAD.IADD R17, R17, 0x1, -R11 ;  /* 0x000000011111d824 */ /* 0x000fe200078e0a0b */
[----:B------:R-:W-:Y:S01]  /*4b80*/  ISETP.GE.AND P1, PT, R15, RZ, PT ;  /* 0x000000ff0f00720c */ /* 0x000fe20003f26270 */
[----:B------:R-:W-:Y:S01]  /*4b90*/  IMAD.MOV R10, RZ, RZ, -R10 ;  /* 0x000000ffff0a7224 */ /* 0x000fe200078e0a0a */
[----:B------:R-:W-:Y:S01]  /*4ba0*/  ISETP.GT.U32.AND P5, PT, R11, R6, PT ;  /* 0x000000060b00720c */ /* 0x000fe20003fa4070 */
[----:B------:R-:W-:Y:S01]  /*4bb0*/  IMAD.MOV.U32 R15, RZ, RZ, R18 ;  /* 0x000000ffff0f7224 */ /* 0x000fe200078e0012 */
[----:B------:R-:W-:Y:S01]  /*4bc0*/  STL [R1+0x328], R20 ;  /* 0x0003281401007387 */ /* 0x000fe20000100800 */
[----:B------:R-:W-:-:S04]  /*4bd0*/  IMAD.HI.U32 R13, R4, R14, RZ ;  /* 0x0000000e040d7227 */ /* 0x000fc800078e00ff */
[----:B------:R-:W-:Y:S01]  /*4be0*/  @!P4 IMAD.MOV R12, RZ, RZ, -R12 ;  /* 0x000000ffff0cc224 */ /* 0x000fe200078e0a0c */
[C---:B------:R-:W-:Y:S01]  /*4bf0*/  ISETP.GT.U32.AND P4, PT, R11.reuse, R17, PT ;  /* 0x000000110b00720c */ /* 0x040fe20003f84070 */
[----:B------:R-:W-:Y:S02]  /*4c00*/  IMAD R16, R11, R10, R16 ;  /* 0x0000000a0b107224 */ /* 0x000fe400078e0210 */
[----:B------:R-:W-:Y:S01]  /*4c10*/  IMAD.HI.U32 R10, R4, R15, RZ ;  /* 0x0000000f040a7227 */ /* 0x000fe200078e00ff */
[----:B------:R0:W-:Y:S03]  /*4c20*/  STL [R1+0x320], R12 ;  /* 0x0003200c01007387 */ /* 0x0001e60000100800 */
[----:B------:R-:W-:Y:S02]  /*4c30*/  IMAD.MOV R13, RZ, RZ, -R13 ;  /* 0x000000ffff0d7224 */ /* 0x000fe400078e0a0d */
[----:B------:R-:W-:-:S02]  /*4c40*/  IMAD.MOV R10, RZ, RZ, -R10 ;  /* 0x000000ffff0a7224 */ /* 0x000fc400078e0a0a */
[C---:B------:R-:W-:Y:S02]  /*4c50*/  IMAD R14, R11.reuse, R13, R14 ;  /* 0x0000000d0b0e7224 */ /* 0x040fe400078e020e */
[----:B------:R-:W-:Y:S02]  /*4c60*/  @!P3 IMAD.IADD R8, R8, 0x1, -R11 ;  /* 0x000000010808b824 */ /* 0x000fe400078e0a0b */
[C---:B------:R-:W-:Y:S01]  /*4c70*/  IMAD R15, R11.reuse, R10, R15 ;  /* 0x0000000a0b0f7224 */ /* 0x040fe200078e020f */
[----:B------:R-:W-:Y:S01]  /*4c80*/  ISETP.GT.U32.AND P3, PT, R11, R14, PT ;  /* 0x0000000e0b00720c */ /* 0x000fe20003f64070 */
[----:B0-----:R-:W-:Y:S02]  /*4c90*/  IMAD.MOV.U32 R12, RZ, RZ, R8 ;  /* 0x000000ffff0c7224 */ /* 0x001fe400078e0008 */
[----:B------:R-:W-:Y:S01]  /*4ca0*/  @!P4 IMAD.IADD R17, R17, 0x1, -R11 ;  /* 0x000000011111c824 */ /* 0x000fe200078e0a0b */
[C---:B------:R-:W-:Y:S01]  /*4cb0*/  ISETP.GT.U32.AND P4, PT, R11.reuse, R15, PT ;  /* 0x0000000f0b00720c */ /* 0x040fe20003f84070 */
[----:B------:R-:W-:Y:S01]  /*4cc0*/  @!P6 IMAD.MOV R12, RZ, RZ, -R12 ;  /* 0x000000ffff0ce224 */ /* 0x000fe200078e0a0c */
[----:B------:R-:W-:Y:S01]  /*4cd0*/  ISETP.GT.U32.AND P6, PT, R11, R16, PT ;  /* 0x000000100b00720c */ /* 0x000fe20003fc4070 */
[----:B------:R-:W-:Y:S01]  /*4ce0*/  @!P0 IMAD.MOV R9, RZ, RZ, -R9 ;  /* 0x000000ffff098224 */ /* 0x000fe200078e0a09 */
[----:B------:R-:W-:Y:S01]  /*4cf0*/  ISETP.GE.AND P0, PT, R7, RZ, PT ;  /* 0x000000ff0700720c */ /* 0x000fe20003f06270 */
[----:B------:R-:W-:Y:S01]  /*4d00*/  @!P5 IMAD.IADD R6, R6, 0x1, -R11 ;  /* 0x000000010606d824 */ /* 0x000fe200078e0a0b */
[----:B------:R-:W-:Y:S01]  /*4d10*/  ISETP.GE.AND P5, PT, R5, RZ, PT ;  /* 0x000000ff0500720c */ /* 0x000fe20003fa6270 */
[C---:B------:R-:W-:Y:S01]  /*4d20*/  VIADD R10, R29.reuse, 0xa6 ;  /* 0x000000a61d0a7836 */ /* 0x040fe20000000000 */
[----:B------:R0:W-:Y:S01]  /*4d30*/  STL [R1+0x31c], R9 ;  /* 0x00031c0901007387 */ /* 0x0001e20000100800 */
[----:B------:R-:W-:-:S02]  /*4d40*/  VIADD R7, R29, 0xa5 ;  /* 0x000000a51d077836 */ /* 0x000fc40000000000 */
[--C-:B------:R-:W-:Y:S01]  /*4d50*/  @!P3 IMAD.IADD R14, R14, 0x1, -R11.reuse ;  /* 0x000000010e0eb824 */ /* 0x100fe200078e0a0b */
[----:B------:R1:W-:Y:S01]  /*4d60*/  STL [R1+0x318], R12 ;  /* 0x0003180c01007387 */ /* 0x0003e20000100800 */
[----:B------:R-:W-:Y:S01]  /*4d70*/  IABS R8, R10 ;  /* 0x0000000a00087213 */ /* 0x000fe20000000000 */
[--C-:B------:R-:W-:Y:S01]  /*4d80*/  @!P4 IMAD.IADD R15, R15, 0x1, -R11.reuse ;  /* 0x000000010f0fc824 */ /* 0x100fe200078e0a0b */
[----:B------:R-:W-:Y:S01]  /*4d90*/  IABS R5, R7 ;  /* 0x0000000700057213 */ /* 0x000fe20000000000 */
[----:B------:R-:W-:Y:S01]  /*4da0*/  @!P6 IMAD.IADD R16, R16, 0x1, -R11 ;  /* 0x000000011010e824 */ /* 0x000fe200078e0a0b */
[C---:B------:R-:W-:Y:S01]  /*4db0*/  ISETP.GT.U32.AND P6, PT, R11.reuse, R14, PT ;  /* 0x0000000e0b00720c */ /* 0x040fe20003fc4070 */
[----:B0-----:R-:W-:Y:S01]  /*4dc0*/  IMAD.HI.U32 R9, R4, R8, RZ ;  /* 0x0000000804097227 */ /* 0x001fe200078e00ff */
[----:B------:R-:W-:Y:S02]  /*4dd0*/  ISETP.GE.AND P3, PT, R0, RZ, PT ;  /* 0x000000ff0000720c */ /* 0x000fe40003f66270 */
[----:B------:R-:W-:Y:S01]  /*4de0*/  ISETP.GT.U32.AND P4, PT, R11, R16, PT ;  /* 0x000000100b00720c */ /* 0x000fe20003f84070 */
[----:B-1----:R-:W-:-:S02]  /*4df0*/  IMAD.MOV.U32 R12, RZ, RZ, R6 ;  /* 0x000000ffff0c7224 */ /* 0x002fc400078e0006 */
[----:B------:R-:W-:Y:S02]  /*4e00*/  IMAD.MOV R9, RZ, RZ, -R9 ;  /* 0x000000ffff097224 */ /* 0x000fe400078e0a09 */
[----:B------:R-:W-:Y:S01]  /*4e10*/  @!P2 IMAD.MOV R12, RZ, RZ, -R12 ;  /* 0x000000ffff0ca224 */ /* 0x000fe200078e0a0c */
[C---:B------:R-:W-:Y:S01]  /*4e20*/  ISETP.GT.U32.AND P2, PT, R11.reuse, R15, PT ;  /* 0x0000000f0b00720c */ /* 0x040fe20003f44070 */
[----:B------:R-:W-:Y:S02]  /*4e30*/  IMAD R8, R11, R9, R8 ;  /* 0x000000090b087224 */ /* 0x000fe400078e0208 */
[----:B------:R-:W-:Y:S01]  /*4e40*/  @!P6 IMAD.IADD R14, R14, 0x1, -R11 ;  /* 0x000000010e0ee824 */ /* 0x000fe200078e0a0b */
[----:B------:R0:W-:Y:S01]  /*4e50*/  STL [R1+0x310], R12 ;  /* 0x0003100c01007387 */ /* 0x0001e20000100800 */
[----:B------:R-:W-:Y:S01]  /*4e60*/  VIADD R0, R29, 0xa4 ;  /* 0x000000a41d007836 */ /* 0x000fe20000000000 */
[----:B------:R-:W-:Y:S01]  /*4e70*/  ISETP.GT.U32.AND P6, PT, R11, R8, PT ;  /* 0x000000080b00720c */ /* 0x000fe20003fc4070 */
[----:B------:R-:W-:-:S02]  /*4e80*/  VIADD R6, R29, 0xa3 ;  /* 0x000000a31d067836 */ /* 0x000fc40000000000 */
[----:B------:R-:W-:Y:S01]  /*4e90*/  @!P4 IMAD.IADD R16, R16, 0x1, -R11 ;  /* 0x000000011010c824 */ /* 0x000fe200078e0a0b */
[----:B------:R-:W-:Y:S01]  /*4ea0*/  IABS R9, R0 ;  /* 0x0000000000097213 */ /* 0x000fe20000000000 */
[----:B------:R-:W-:Y:S01]  /*4eb0*/  @!P1 IMAD.MOV R17, RZ, RZ, -R17 ;  /* 0x000000ffff119224 */ /* 0x000fe200078e0a11 */
[----:B------:R-:W-:Y:S01]  /*4ec0*/  IABS R20, R6 ;  /* 0x0000000600147213 */ /* 0x000fe20000000000 */
[----:B------:R-:W-:Y:S01]  /*4ed0*/  @!P2 IMAD.IADD R15, R15, 0x1, -R11 ;  /* 0x000000010f0fa824 */ /* 0x000fe200078e0a0b */
[----:B------:R-:W-:Y:S01]  /*4ee0*/  ISETP.GE.AND P4, PT, R10, RZ, PT ;  /* 0x000000ff0a00720c */ /* 0x000fe20003f86270 */
[----:B0-----:R-:W-:Y:S01]  /*4ef0*/  IMAD.HI.U32 R12, R4, R5, RZ ;  /* 0x00000005040c7227 */ /* 0x001fe200078e00ff */
[----:B------:R0:W-:Y:S03]  /*4f00*/  STL [R1+0x30c], R17 ;  /* 0x00030c1101007387 */ /* 0x0001e60000100800 */
[----:B------:R-:W-:-:S02]  /*4f10*/  IMAD.MOV R12, RZ, RZ, -R12 ;  /* 0x000000ffff0c7224 */ /* 0x000fc400078e0a0c */
[----:B------:R-:W-:-:S04]  /*4f20*/  IMAD.HI.U32 R13, R4, R9, RZ ;  /* 0x00000009040d7227 */ /* 0x000fc800078e00ff */
[----:B------:R-:W-:Y:S02]  /*4f30*/  IMAD R5, R11, R12, R5 ;  /* 0x0000000c0b057224 */ /* 0x000fe400078e0205 */
[----:B------:R-:W-:Y:S01]  /*4f40*/  @!P6 IMAD.IADD R8, R8, 0x1, -R11 ;  /* 0x000000010808e824 */ /* 0x000fe200078e0a0b */
[----:B------:R-:W-:Y:S01]  /*4f50*/  ISETP.GE.AND P6, PT, R7, RZ, PT ;  /* 0x000000ff0700720c */ /* 0x000fe20003fc6270 */
[----:B------:R-:W-:Y:S01]  /*4f60*/  IMAD.HI.U32 R12, R4, R20, RZ ;  /* 0x00000014040c7227 */ /* 0x000fe200078e00ff */
[----:B------:R-:W-:-:S03]  /*4f70*/  ISETP.GT.U32.AND P2, PT, R11, R5, PT ;  /* 0x000000050b00720c */ /* 0x000fc60003f44070 */
[C---:B------:R-:W-:Y:S02]  /*4f80*/  VIADD R10, R29.reuse, 0xa2 ;  /* 0x000000a21d0a7836 */ /* 0x040fe40000000000 */
[----:B------:R-:W-:Y:S02]  /*4f90*/  IMAD.MOV R13, RZ, RZ, -R13 ;  /* 0x000000ffff0d7224 */ /* 0x000fe400078e0a0d */
[----:B------:R-:W-:Y:S02]  /*4fa0*/  IMAD.MOV R12, RZ, RZ, -R12 ;  /* 0x000000ffff0c7224 */ /* 0x000fe400078e0a0c */
[----:B------:R-:W-:Y:S02]  /*4fb0*/  VIADD R7, R29, 0xa1 ;  /* 0x000000a11d077836 */ /* 0x000fe40000000000 */
[----:B------:R-:W-:Y:S01]  /*4fc0*/  IMAD R9, R11, R13, R9 ;  /* 0x0000000d0b097224 */ /* 0x000fe200078e0209 */
[----:B------:R-:W-:Y:S01]  /*4fd0*/  IABS R13, R10 ;  /* 0x0000000a000d7213 */ /* 0x000fe20000000000 */
[----:B------:R-:W-:Y:S01]  /*4fe0*/  @!P2 IMAD.IADD R5, R5, 0x1, -R11 ;  /* 0x000000010505a824 */ /* 0x000fe200078e0a0b */
[----:B------:R-:W-:Y:S01]  /*4ff0*/  ISETP.GT.U32.AND P2, PT, R11, R8, PT ;  /* 0x000000080b00720c */ /* 0x000fe20003f44070 */
[----:B------:R-:W-:-:S02]  /*5000*/  IMAD.MOV.U32 R18, RZ, RZ, R14 ;  /* 0x000000ffff127224 */ /* 0x000fc400078e000e */
[C---:B------:R-:W-:Y:S01]  /*5010*/  IMAD R20, R11.reuse, R12, R20 ;  /* 0x0000000c0b147224 */ /* 0x040fe200078e0214 */
[----:B------:R-:W-:Y:S01]  /*5020*/  ISETP.GT.U32.AND P1, PT, R11, R5, PT ;  /* 0x000000050b00720c */ /* 0x000fe20003f24070 */
[----:B0-----:R-:W-:Y:S01]  /*5030*/  IMAD.MOV.U32 R17, RZ, RZ, R15 ;  /* 0x000000ffff117224 */ /* 0x001fe200078e000f */
[----:B------:R-:W-:Y:S01]  /*5040*/  IABS R12, R7 ;  /* 0x00000007000c7213 */ /* 0x000fe20000000000 */
[----:B------:R-:W-:-:S04]  /*5050*/  IMAD.HI.U32 R14, R4, R13, RZ ;  /* 0x0000000d040e7227 */ /* 0x000fc800078e00ff */
[----:B------:R-:W-:Y:S01]  /*5060*/  @!P0 IMAD.MOV R18, RZ, RZ, -R18 ;  /* 0x000000ffff128224 */ /* 0x000fe200078e0a12 */
[C---:B------:R-:W-:Y:S01]  /*5070*/  ISETP.GT.U32.AND P0, PT, R11.reuse, R9, PT ;  /* 0x000000090b00720c */ /* 0x040fe20003f04070 */
[----:B------:R-:W-:Y:S01]  /*5080*/  @!P5 IMAD.MOV R16, RZ, RZ, -R16 ;  /* 0x000000ffff10d224 */ /* 0x000fe200078e0a10 */
[----:B------:R-:W-:Y:S01]  /*5090*/  ISETP.GT.U32.AND P5, PT, R11, R20, PT ;  /* 0x000000140b00720c */ /* 0x000fe20003fa4070 */
[----:B------:R-:W-:Y:S01]  /*50a0*/  @!P3 IMAD.MOV R17, RZ, RZ, -R17 ;  /* 0x000000ffff11b224 */ /* 0x000fe200078e0a11 */
[----:B------:R-:W-:Y:S01]  /*50b0*/  STL [R1+0x308], R18 ;  /* 0x0003081201007387 */ /* 0x000fe20000100800 */
[----:B------:R-:W-:Y:S01]  /*50c0*/  IMAD.HI.U32 R15, R4, R12, RZ ;  /* 0x0000000c040f7227 */ /* 0x000fe200078e00ff */
[----:B------:R-:W-:Y:S02]  /*50d0*/  ISETP.GE.AND P3, PT, R0, RZ, PT ;  /* 0x000000ff0000720c */ /* 0x000fe40003f66270 */
[----:B------:R0:W-:Y:S01]  /*50e0*/  STL [R1+0x304], R16 ;  /* 0x0003041001007387 */ /* 0x0001e20000100800 */
[--C-:B------:R-:W-:Y:S01]  /*50f0*/  @!P2 IMAD.IADD R8, R8, 0x1, -R11.reuse ;  /* 0x000000010808a824 */ /* 0x100fe200078e0a0b */
[----:B------:R-:W-:Y:S01]  /*5100*/  ISETP.GE.AND P2, PT, R6, RZ, PT ;  /* 0x000000ff0600720c */ /* 0x000fe20003f46270 */
[----:B------:R-:W-:Y:S01]  /*5110*/  IMAD.MOV R14, RZ, RZ, -R14 ;  /* 0x000000ffff0e7224 */ /* 0x000fe200078e0a0e */
[----:B------:R1:W-:Y:S01]  /*5120*/  STL [R1+0x300], R17 ;  /* 0x0003001101007387 */ /* 0x0003e20000100800 */
[----:B------:R-:W-:Y:S01]  /*5130*/  @!P1 IMAD.IADD R5, R5, 0x1, -R11 ;  /* 0x0000000105059824 */ /* 0x000fe200078e0a0b */
[----:B------:R-:W-:Y:S01]  /*5140*/  ISETP.GE.AND P1, PT, R10, RZ, PT ;  /* 0x000000ff0a00720c */ /* 0x000fe20003f26270 */
[----:B------:R-:W-:-:S02]  /*5150*/  IMAD.MOV R15, RZ, RZ, -R15 ;  /* 0x000000ffff0f7224 */ /* 0x000fc400078e0a0f */
[C---:B------:R-:W-:Y:S02]  /*5160*/  IMAD R10, R11.reuse, R14, R13 ;  /* 0x0000000e0b0a7224 */ /* 0x040fe400078e020d */
[C---:B------:R-:W-:Y:S02]  /*5170*/  IMAD R12, R11.reuse, R15, R12 ;  /* 0x0000000f0b0c7224 */ /* 0x040fe400078e020c */
[----:B0-----:R-:W-:Y:S02]  /*5180*/  IMAD.MOV.U32 R16, RZ, RZ, R5 ;  /* 0x000000ffff107224 */ /* 0x001fe400078e0005 */
[----:B-1----:R-:W-:Y:S02]  /*5190*/  IMAD.MOV.U32 R17, RZ, RZ, R8 ;  /* 0x000000ffff117224 */ /* 0x002fe400078e0008 */
[----:B------:R-:W-:Y:S02]  /*51a0*/  @!P5 IMAD.IADD R20, R20, 0x1, -R11 ;  /* 0x000000011414d824 */ /* 0x000fe400078e0a0b */
[----:B------:R-:W-:Y:S01]  /*51b0*/  @!P4 IMAD.MOV R17, RZ, RZ, -R17 ;  /* 0x000000ffff11c224 */ /* 0x000fe200078e0a11 */
[C---:B------:R-:W-:Y:S01]  /*51c0*/  ISETP.GT.U32.AND P4, PT, R11.reuse, R10, PT ;  /* 0x0000000a0b00720c */ /* 0x040fe20003f84070 */
[----:B------:R-:W-:Y:S01]  /*51d0*/  @!P6 IMAD.MOV R16, RZ, RZ, -R16 ;  /* 0x000000ffff10e224 */ /* 0x000fe200078e0a10 */
[----:B------:R-:W-:Y:S01]  /*51e0*/  ISETP.GT.U32.AND P6, PT, R11, R12, PT ;  /* 0x0000000c0b00720c */ /* 0x000fe20003fc4070 */
[----:B------:R-:W-:Y:S01]  /*51f0*/  VIADD R0, R29, 0xa0 ;  /* 0x000000a01d007836 */ /* 0x000fe20000000000 */
[----:B------:R-:W-:Y:S01]  /*5200*/  ISETP.GT.U32.AND P5, PT, R11, R20, PT ;  /* 0x000000140b00720c */ /* 0x000fe20003fa4070 */
[----:B------:R-:W-:Y:S01]  /*5210*/  VIADD R6, R29, 0x9f ;  /* 0x0000009f1d067836 */ /* 0x000fe20000000000 */
[----:B------:R0:W-:Y:S01]  /*5220*/  STL [R1+0x2fc], R17 ;  /* 0x0002fc1101007387 */ /* 0x0001e20000100800 */
[----:B------:R-:W-:Y:S01]  /*5230*/  @!P0 IMAD.IADD R9, R9, 0x1, -R11 ;  /* 0x0000000109098824 */ /* 0x000fe200078e0a0b */
[----:B------:R-:W-:-:S02]  /*5240*/  IABS R13, R0 ;  /* 0x00000000000d7213 */ /* 0x000fc40000000000 */
[----:B------:R-:W-:Y:S01]  /*5250*/  IABS R5, R6 ;  /* 0x0000000600057213 */ /* 0x000fe20000000000 */
[----:B------:R-:W-:Y:S01]  /*5260*/  STL [R1+0x2f8], R16 ;  /* 0x0002f81001007387 */ /* 0x000fe20000100800 */
[C---:B------:R-:W-:Y:S01]  /*5270*/  ISETP.GT.U32.AND P0, PT, R11.reuse, R9, PT ;  /* 0x000000090b00720c */ /* 0x040fe20003f04070 */
[--C-:B------:R-:W-:Y:S02]  /*5280*/  @!P4 IMAD.IADD R10, R10, 0x1, -R11.reuse ;  /* 0x000000010a0ac824 */ /* 0x100fe400078e0a0b */
[--C-:B------:R-:W-:Y:S02]  /*5290*/  @!P6 IMAD.IADD R12, R12, 0x1, -R11.reuse ;  /* 0x000000010c0ce824 */ /* 0x100fe400078e0a0b */
[----:B------:R-:W-:Y:S01]  /*52a0*/  IMAD.HI.U32 R8, R4, R13, RZ ;  /* 0x0000000d04087227 */ /* 0x000fe200078e00ff */
[C---:B------:R-:W-:Y:S02]  /*52b0*/  ISETP.GT.U32.AND P4, PT, R11.reuse, R10, PT ;  /* 0x0000000a0b00720c */ /* 0x040fe40003f84070 */
[----:B------:R-:W-:Y:S01]  /*52c0*/  ISETP.GT.U32.AND P6, PT, R11, R12, PT ;  /* 0x0000000c0b00720c */ /* 0x000fe20003fc4070 */
[----:B------:R-:W-:Y:S01]  /*52d0*/  @!P5 IMAD.IADD R20, R20, 0x1, -R11 ;  /* 0x000000011414d824 */ /* 0x000fe200078e0a0b */
[----:B------:R-:W-:Y:S01]  /*52e0*/  ISETP.GE.AND P5, PT, R0, RZ, PT ;  /* 0x000000ff0000720c */ /* 0x000fe20003fa6270 */
[----:B------:R-:W-:-:S04]  /*52f0*/  IMAD.HI.U32 R0, R4, R5, RZ ;  /* 0x0000000504007227 */ /* 0x000fc800078e00ff */
[----:B------:R-:W-:Y:S02]  /*5300*/  IMAD.MOV R8, RZ, RZ, -R8 ;  /* 0x000000ffff087224 */ /* 0x000fe400078e0a08 */
[----:B------:R-:W-:Y:S02]  /*5310*/  IMAD.MOV R0, RZ, RZ, -R0 ;  /* 0x000000ffff007224 */ /* 0x000fe400078e0a00 */
[C---:B------:R-:W-:Y:S02]  /*5320*/  IMAD R13, R11.reuse, R8, R13 ;  /* 0x000000080b0d7224 */ /* 0x040fe400078e020d */
[C---:B------:R-:W-:Y:S02]  /*5330*/  IMAD R5, R11.reuse, R0, R5 ;  /* 0x000000000b057224 */ /* 0x040fe400078e0205 */
[--C-:B------:R-:W-:Y:S01]  /*5340*/  @!P4 IMAD.IADD R10, R10, 0x1, -R11.reuse ;  /* 0x000000010a0ac824 */ /* 0x100fe200078e0a0b */
[C---:B------:R-:W-:Y:S01]  /*5350*/  ISETP.GT.U32.AND P4, PT, R11.reuse, R13, PT ;  /* 0x0000000d0b00720c */ /* 0x040fe20003f84070 */
[----:B------:R-:W-:Y:S01]  /*5360*/  @!P6 IMAD.IADD R12, R12, 0x1, -R11 ;  /* 0x000000010c0ce824 */ /* 0x000fe200078e0a0b */
[----:B------:R-:W-:Y:S01]  /*5370*/  ISETP.GT.U32.AND P6, PT, R11, R5, PT ;  /* 0x000000050b00720c */ /* 0x000fe20003fc4070 */
[----:B------:R-:W-:-:S02]  /*5380*/  VIADD R8, R29, 0x9d ;  /* 0x0000009d1d087836 */ /* 0x000fc40000000000 */
[----:B------:R-:W-:Y:S01]  /*5390*/  @!P0 IMAD.IADD R9, R9, 0x1, -R11 ;  /* 0x0000000109098824 */ /* 0x000fe200078e0a0b */
[----:B------:R-:W-:Y:S01]  /*53a0*/  ISETP.GE.AND P0, PT, R7, RZ, PT ;  /* 0x000000ff0700720c */ /* 0x000fe20003f06270 */
[C---:B------:R-:W-:Y:S01]  /*53b0*/  VIADD R7, R29.reuse, 0x9e ;  /* 0x0000009e1d077836 */ /* 0x040fe20000000000 */
[----:B0-----:R-:W-:Y:S01]  /*53c0*/  IABS R17, R8 ;  /* 0x0000000800117213 */ /* 0x001fe20000000000 */
[----:B------:R-:W-:Y:S02]  /*53d0*/  IMAD.MOV.U32 R15, RZ, RZ, R9 ;  /* 0x000000ffff0f7224 */ /* 0x000fe400078e0009 */
[----:B------:R-:W-:Y:S01]  /*53e0*/  VIADD R9, R29, 0x9c ;  /* 0x0000009c1d097836 */ /* 0x000fe20000000000 */
[----:B------:R-:W-:Y:S01]  /*53f0*/  IABS R14, R7 ;  /* 0x00000007000e7213 */ /* 0x000fe20000000000 */
[--C-:B------:R-:W-:Y:S02]  /*5400*/  @!P4 IMAD.IADD R13, R13, 0x1, -R11.reuse ;  /* 0x000000010d0dc824 */ /* 0x100fe400078e0a0b */
[----:B------:R-:W-:Y:S01]  /*5410*/  @!P6 IMAD.IADD R5, R5, 0x1, -R11 ;  /* 0x000000010505e824 */ /* 0x000fe200078e0a0b */
[----:B------:R-:W-:Y:S01]  /*5420*/  IABS R18, R9 ;  /* 0x0000000900127213 */ /* 0x000fe20000000000 */
[----:B------:R-:W-:Y:S01]  /*5430*/  IMAD.HI.U32 R19, R4, R17, RZ ;  /* 0x0000001104137227 */ /* 0x000fe200078e00ff */
[----:B------:R-:W-:-:S03]  /*5440*/  ISETP.GT.U32.AND P6, PT, R11, R13, PT ;  /* 0x0000000d0b00720c */ /* 0x000fc60003fc4070 */
[----:B------:R-:W-:Y:S01]  /*5450*/  @!P3 IMAD.MOV R15, RZ, RZ, -R15 ;  /* 0x000000ffff0fb224 */ /* 0x000fe200078e0a0f */
[----:B------:R-:W-:Y:S01]  /*5460*/  ISETP.GE.AND P3, PT, R6, RZ, PT ;  /* 0x000000ff0600720c */ /* 0x000fe20003f66270 */
[----:B------:R-:W-:Y:S02]  /*5470*/  VIADD R6, R29, 0x9b ;  /* 0x0000009b1d067836 */ /* 0x000fe40000000000 */
[----:B------:R-:W-:Y:S01]  /*5480*/  IMAD.HI.U32 R0, R4, R14, RZ ;  /* 0x0000000e04007227 */ /* 0x000fe200078e00ff */
[----:B------:R0:W-:Y:S03]  /*5490*/  STL [R1+0x2ec], R15 ;  /* 0x0002ec0f01007387 */ /* 0x0001e60000100800 */
[----:B------:R-:W-:Y:S02]  /*54a0*/  IMAD.MOV R19, RZ, RZ, -R19 ;  /* 0x000000ffff137224 */ /* 0x000fe400078e0a13 */
[----:B------:R-:W-:Y:S01]  /*54b0*/  @!P2 IMAD.MOV R20, RZ, RZ, -R20 ;  /* 0x000000ffff14a224 */ /* 0x000fe200078e0a14 */
[----:B------:R-:W-:Y:S01]  /*54c0*/  ISETP.GE.AND P2, PT, R7, RZ, PT ;  /* 0x000000ff0700720c */ /* 0x000fe20003f46270 */
[----:B------:R-:W-:-:S02]  /*54d0*/  IMAD.MOV R0, RZ, RZ, -R0 ;  /* 0x000000ffff007224 */ /* 0x000fc400078e0a00 */
[C---:B------:R-:W-:Y:S01]  /*54e0*/  IMAD R17, R11.reuse, R19, R17 ;  /* 0x000000130b117224 */ /* 0x040fe200078e0211 */
[----:B0-----:R-:W-:Y:S01]  /*54f0*/  IABS R15, R6 ;  /* 0x00000006000f7213 */ /* 0x001fe20000000000 */
[----:B------:R-:W-:Y:S01]  /*5500*/  IMAD R14, R11, R0, R14 ;  /* 0x000000000b0e7224 */ /* 0x000fe200078e020e */
[----:B------:R0:W-:Y:S01]  /*5510*/  STL [R1+0x2e8], R20 ;  /* 0x0002e81401007387 */ /* 0x0001e20000100800 */
[----:B------:R-:W-:Y:S01]  /*5520*/  @!P6 IMAD.IADD R13, R13, 0x1, -R11 ;  /* 0x000000010d0de824 */ /* 0x000fe200078e0a0b */
[C---:B------:R-:W-:Y:S01]  /*5530*/  ISETP.GT.U32.AND P6, PT, R11.reuse, R17, PT ;  /* 0x000000110b00720c */ /* 0x040fe20003fc4070 */
[----:B------:R-:W-:Y:S01]  /*5540*/  IMAD.HI.U32 R16, R4, R18, RZ ;  /* 0x0000001204107227 */ /* 0x000fe200078e00ff */
[----:B------:R-:W-:-:S03]  /*5550*/  ISETP.GT.U32.AND P4, PT, R11, R14, PT ;  /* 0x0000000e0b00720c */ /* 0x000fc60003f84070 */
[----:B------:R-:W-:Y:S02]  /*5560*/  IMAD.MOV R16, RZ, RZ, -R16 ;  /* 0x000000ffff107224 */ /* 0x000fe400078e0a10 */
[----:B------:R-:W-:Y:S02]  /*5570*/  IMAD.MOV.U32 R19, RZ, RZ, R12 ;  /* 0x000000ffff137224 */ /* 0x000fe400078e000c */
[----:B0-----:R-:W-:Y:S02]  /*5580*/  IMAD.MOV.U32 R20, RZ, RZ, R10 ;  /* 0x000000ffff147224 */ /* 0x001fe400078e000a */
[----:B------:R-:W-:-:S04]  /*5590*/  IMAD.HI.U32 R10, R4, R15, RZ ;  /* 0x0000000f040a7227 */ /* 0x000fc800078e00ff */
[----:B------:R-:W-:Y:S01]  /*55a0*/  @!P1 IMAD.MOV R20, RZ, RZ, -R20 ;  /* 0x000000ffff149224 */ /* 0x000fe200078e0a14 */
[C---:B------:R-:W-:Y:S01]  /*55b0*/  ISETP.GT.U32.AND P1, PT, R11.reuse, R5, PT ;  /* 0x000000050b00720c */ /* 0x040fe20003f24070 */
[----:B------:R-:W-:Y:S02]  /*55c0*/  IMAD.MOV R10, RZ, RZ, -R10 ;  /* 0x000000ffff0a7224 */ /* 0x000fe400078e0a0a */
[C---:B------:R-:W-:Y:S01]  /*55d0*/  IMAD R18, R11.reuse, R16, R18 ;  /* 0x000000100b127224 */ /* 0x040fe200078e0212 */
[----:B------:R-:W-:Y:S01]  /*55e0*/  STL [R1+0x2e4], R20 ;  /* 0x0002e41401007387 */ /* 0x000fe20000100800 */
[----:B------:R-:W-:Y:S02]  /*55f0*/  IMAD R15, R11, R10, R15 ;  /* 0x0000000a0b0f7224 */ /* 0x000fe400078e020f */
[----:B------:R-:W-:Y:S02]  /*5600*/  IMAD.MOV.U32 R16, RZ, RZ, R13 ;  /* 0x000000ffff107224 */ /* 0x000fe400078e000d */
[----:B------:R-:W-:Y:S01]  /*5610*/  @!P6 IMAD.IADD R17, R17, 0x1, -R11 ;  /* 0x000000011111e824 */ /* 0x000fe200078e0a0b */
[----:B------:R-:W-:Y:S01]  /*5620*/  ISETP.GT.U32.AND P6, PT, R11, R15, PT ;  /* 0x0000000f0b00720c */ /* 0x000fe20003fc4070 */
[----:B------:R-:W-:Y:S01]  /*5630*/  @!P0 IMAD.MOV R19, RZ, RZ, -R19 ;  /* 0x000000ffff138224 */ /* 0x000fe200078e0a13 */
[----:B------:R-:W-:Y:S01]  /*5640*/  ISETP.GE.AND P0, PT, R8, RZ, PT ;  /* 0x000000ff0800720c */ /* 0x000fe20003f06270 */
[----:B------:R-:W-:-:S02]  /*5650*/  @!P4 IMAD.IADD R14, R14, 0x1, -R11 ;  /* 0x000000010e0ec824 */ /* 0x000fc400078e0a0b */
[----:B------:R-:W-:Y:S01]  /*5660*/  @!P5 IMAD.MOV R16, RZ, RZ, -R16 ;  /* 0x000000ffff10d224 */ /* 0x000fe200078e0a10 */
[----:B------:R-:W-:Y:S01]  /*5670*/  STL [R1+0x2e0], R19 ;  /* 0x0002e01301007387 */ /* 0x000fe20000100800 */
[----:B------:R-:W-:Y:S01]  /*5680*/  VIADD R0, R29, 0x9a ;  /* 0x0000009a1d007836 */ /* 0x000fe20000000000 */
[----:B------:R-:W-:Y:S01]  /*5690*/  ISETP.GT.U32.AND P4, PT, R11, R14, PT ;  /* 0x0000000e0b00720c */ /* 0x000fe20003f84070 */
[----:B------:R-:W-:Y:S01]  /*56a0*/  @!P1 IMAD.IADD R5, R5, 0x1, -R11 ;  /* 0x0000000105059824 */ /* 0x000fe200078e0a0b */
[----:B------:R0:W-:Y:S01]  /*56b0*/  STL [R1+0x2dc], R16 ;  /* 0x0002dc1001007387 */ /* 0x0001e20000100800 */
[----:B------:R-:W-:Y:S01]  /*56c0*/  ISETP.GT.U32.AND P5, PT, R11, R18, PT ;  /* 0x000000120b00720c */ /* 0x000fe20003fa4070 */
[----:B------:R-:W-:Y:S01]  /*56d0*/  VIADD R10, R29, 0x97 ;  /* 0x000000971d0a7836 */ /* 0x000fe20000000000 */
[----:B------:R-:W-:Y:S01]  /*56e0*/  IABS R7, R0 ;  /* 0x0000000000077213 */ /* 0x000fe20000000000 */
[----:B------:R-:W-:Y:S01]  /*56f0*/  IMAD.MOV.U32 R8, RZ, RZ, R5 ;  /* 0x000000ffff087224 */ /* 0x000fe200078e0005 */
[----:B------:R-:W-:Y:S01]  /*5700*/  ISETP.GE.AND P1, PT, R9, RZ, PT ;  /* 0x000000ff0900720c */ /* 0x000fe20003f26270 */
[----:B------:R-:W-:Y:S01]  /*5710*/  @!P6 IMAD.IADD R15, R15, 0x1, -R11 ;  /* 0x000000010f0fe824 */ /* 0x000fe200078e0a0b */
[----:B------:R-:W-:Y:S01]  /*5720*/  IABS R13, R10 ;  /* 0x0000000a000d7213 */ /* 0x000fe20000000000 */
[----:B------:R-:W-:Y:S01]  /*5730*/  @!P3 IMAD.MOV R8, RZ, RZ, -R8 ;  /* 0x000000ffff08b224 */ /* 0x000fe200078e0a08 */
[----:B------:R-:W-:Y:S01]  /*5740*/  ISETP.GT.U32.AND P3, PT, R11, R17, PT ;  /* 0x000000110b00720c */ /* 0x000fe20003f64070 */
[----:B0-----:R-:W-:Y:S01]  /*5750*/  VIADD R16, R29, 0x99 ;  /* 0x000000991d107836 */ /* 0x001fe20000000000 */
[----:B------:R-:W-:Y:S01]  /*5760*/  ISETP.GT.U32.AND P6, PT, R11, R15, PT ;  /* 0x0000000f0b00720c */ /* 0x000fe20003fc4070 */
[----:B------:R-:W-:Y:S01]  /*5770*/  IMAD.HI.U32 R12, R4, R7, RZ ;  /* 0x00000007040c7227 */ /* 0x000fe200078e00ff */
[----:B------:R0:W-:Y:S02]  /*5780*/  STL [R1+0x2d0], R8 ;  /* 0x0002d00801007387 */ /* 0x0001e40000100800 */
[----:B------:R-:W-:Y:S01]  /*5790*/  IABS R5, R16 ;  /* 0x0000001000057213 */ /* 0x000fe20000000000 */
[----:B------:R-:W-:-:S02]  /*57a0*/  IMAD.MOV R12, RZ, RZ, -R12 ;  /* 0x000000ffff0c7224 */ /* 0x000fc400078e0a0c */
[----:B------:R-:W-:Y:S01]  /*57b0*/  @!P4 IMAD.IADD R14, R14, 0x1, -R11 ;  /* 0x000000010e0ec824 */ /* 0x000fe200078e0a0b */
[----:B------:R-:W-:Y:S01]  /*57c0*/  ISETP.GE.AND P4, PT, R6, RZ, PT ;  /* 0x000000ff0600720c */ /* 0x000fe20003f86270 */
[----:B------:R-:W-:Y:S02]  /*57d0*/  IMAD R6, R11, R12, R7 ;  /* 0x0000000c0b067224 */ /* 0x000fe400078e0207 */
[----:B------:R-:W-:Y:S02]  /*57e0*/  @!P5 IMAD.IADD R18, R18, 0x1, -R11 ;  /* 0x000000011212d824 */ /* 0x000fe400078e0a0b */
[----:B0-----:R-:W-:-:S03]  /*57f0*/  IMAD.HI.U32 R8, R4, R5, RZ ;  /* 0x0000000504087227 */ /* 0x001fc600078e00ff */
[----:B------:R-:W-:Y:S01]  /*5800*/  ISETP.GT.U32.AND P5, PT, R11, R18, PT ;  /* 0x000000120b00720c */ /* 0x000fe20003fa4070 */
[----:B------:R-:W-:Y:S02]  /*5810*/  IMAD.MOV R8, RZ, RZ, -R8 ;  /* 0x000000ffff087224 */ /* 0x000fe400078e0a08 */
[----:B------:R-:W-:Y:S01]  /*5820*/  @!P3 IMAD.IADD R17, R17, 0x1, -R11 ;  /* 0x000000011111b824 */ /* 0x000fe200078e0a0b */
[C---:B------:R-:W-:Y:S01]  /*5830*/  ISETP.GT.U32.AND P3, PT, R11.reuse, R6, PT ;  /* 0x000000060b00720c */ /* 0x040fe20003f64070 */
[----:B------:R-:W-:Y:S02]  /*5840*/  IMAD R5, R11, R8, R5 ;  /* 0x000000080b057224 */ /* 0x000fe400078e0205 */
[----:B------:R-:W-:Y:S02]  /*5850*/  VIADD R7, R29, 0x98 ;  /* 0x000000981d077836 */ /* 0x000fe40000000000 */
[--C-:B------:R-:W-:Y:S01]  /*5860*/  @!P6 IMAD.IADD R15, R15, 0x1, -R11.reuse ;  /* 0x000000010f0fe824 */ /* 0x100fe200078e0a0b */
[----:B------:R-:W-:Y:S01]  /*5870*/  ISETP.GT.U32.AND P6, PT, R11, R5, PT ;  /* 0x000000050b00720c */ /* 0x000fe20003fc4070 */
[----:B------:R-:W-:Y:S01]  /*5880*/  VIADD R12, R29, 0x96 ;  /* 0x000000961d0c7836 */ /* 0x000fe20000000000 */
[----:B------:R-:W-:Y:S01]  /*5890*/  IABS R19, R7 ;  /* 0x0000000700137213 */ /* 0x000fe20000000000 */
[----:B------:R-:W-:Y:S01]  /*58a0*/  @!P5 IMAD.IADD R18, R18, 0x1, -R11 ;  /* 0x000000011212d824 */ /* 0x000fe200078e0a0b */
[----:B------:R-:W-:Y:S01]  /*58b0*/  ISETP.GE.AND P5, PT, R0, RZ, PT ;  /* 0x000000ff0000720c */ /* 0x000fe20003fa6270 */
[----:B------:R-:W-:Y:S01]  /*58c0*/  IMAD.HI.U32 R0, R4, R13, RZ ;  /* 0x0000000d04007227 */ /* 0x000fe200078e00ff */
[----:B------:R-:W-:-:S03]  /*58d0*/  IABS R9, R12 ;  /* 0x0000000c00097213 */ /* 0x000fc60000000000 */
[----:B------:R-:W-:-:S04]  /*58e0*/  IMAD.HI.U32 R20, R4, R19, RZ ;  /* 0x0000001304147227 */ /* 0x000fc800078e00ff */
[--C-:B------:R-:W-:Y:S01]  /*58f0*/  @!P3 IMAD.IADD R6, R6, 0x1, -R11.reuse ;  /* 0x000000010606b824 */ /* 0x100fe200078e0a0b */
[----:B------:R-:W-:Y:S01]  /*5900*/  ISETP.GE.AND P3, PT, R16, RZ, PT ;  /* 0x000000ff1000720c */ /* 0x000fe20003f66270 */
[----:B------:R-:W-:Y:S02]  /*5910*/  IMAD.MOV R20, RZ, RZ, -R20 ;  /* 0x000000ffff147224 */ /* 0x000fe400078e0a14 */
[----:B------:R-:W-:Y:S01]  /*5920*/  @!P6 IMAD.IADD R5, R5, 0x1, -R11 ;  /* 0x000000010505e824 */ /* 0x000fe200078e0a0b */
[----:B------:R-:W-:Y:S01]  /*5930*/  ISETP.GT.U32.AND P6, PT, R11, R6, PT ;  /* 0x000000060b00720c */ /* 0x000fe20003fc4070 */
[----:B------:R-:W-:-:S04]  /*5940*/  IMAD.HI.U32 R8, R4, R9, RZ ;  /* 0x0000000904087227 */ /* 0x000fc800078e00ff */
[----:B------:R-:W-:Y:S02]  /*5950*/  IMAD.MOV R0, RZ, RZ, -R0 ;  /* 0x000000ffff007224 */ /* 0x000fe400078e0a00 */
[C---:B------:R-:W-:Y:S02]  /*5960*/  IMAD R16, R11.reuse, R20, R19 ;  /* 0x000000140b107224 */ /* 0x040fe400078e0213 */
[----:B------:R-:W-:Y:S02]  /*5970*/  IMAD.MOV.U32 R22, RZ, RZ, R14 ;  /* 0x000000ffff167224 */ /* 0x000fe400078e000e */
[----:B------:R-:W-:Y:S02]  /*5980*/  IMAD.MOV.U32 R21, RZ, RZ, R17 ;  /* 0x000000ffff157224 */ /* 0x000fe400078e0011 */
[----:B------:R-:W-:Y:S02]  /*5990*/  IMAD.MOV R8, RZ, RZ, -R8 ;  /* 0x000000ffff087224 */ /* 0x000fe400078e0a08 */
[----:B------:R-:W-:-:S02]  /*59a0*/  IMAD R13, R11, R0, R13 ;  /* 0x000000000b0d7224 */ /* 0x000fc400078e020d */
[----:B------:R-:W-:Y:S02]  /*59b0*/  VIADD R0, R29, 0x95 ;  /* 0x000000951d007836 */ /* 0x000fe40000000000 */
[----:B------:R-:W-:Y:S01]  /*59c0*/  @!P2 IMAD.MOV R22, RZ, RZ, -R22 ;  /* 0x000000ffff16a224 */ /* 0x000fe200078e0a16 */
[C---:B------:R-:W-:Y:S01]  /*59d0*/  ISETP.GT.U32.AND P2, PT, R11.reuse, R5, PT ;  /* 0x000000050b00720c */ /* 0x040fe20003f44070 */
[----:B------:R-:W-:Y:S01]  /*59e0*/  @!P0 IMAD.MOV R21, RZ, RZ, -R21 ;  /* 0x000000ffff158224 */ /* 0x000fe200078e0a15 */
[C---:B------:R-:W-:Y:S01]  /*59f0*/  ISETP.GT.U32.AND P0, PT, R11.reuse, R16, PT ;  /* 0x000000100b00720c */ /* 0x040fe20003f04070 */
[C---:B------:R-:W-:Y:S01]  /*5a00*/  IMAD R9, R11.reuse, R8, R9 ;  /* 0x000000080b097224 */ /* 0x040fe200078e0209 */
[----:B------:R-:W-:Y:S01]  /*5a10*/  IABS R14, R0 ;  /* 0x00000000000e7213 */ /* 0x000fe20000000000 */
[----:B------:R-:W-:Y:S01]  /*5a20*/  @!P1 IMAD.MOV R18, RZ, RZ, -R18 ;  /* 0x000000ffff129224 */ /* 0x000fe200078e0a12 */
[C---:B------:R-:W-:Y:S01]  /*5a30*/  ISETP.GT.U32.AND P1, PT, R11.reuse, R13, PT ;  /* 0x0000000d0b00720c */ /* 0x040fe20003f24070 */
[----:B------:R-:W-:Y:S01]  /*5a40*/  @!P6 IMAD.IADD R6, R6, 0x1, -R11 ;  /* 0x000000010606e824 */ /* 0x000fe200078e0a0b */
[----:B------:R-:W-:Y:S01]  /*5a50*/  ISETP.GT.U32.AND P6, PT, R11, R9, PT ;  /* 0x000000090b00720c */ /* 0x000fe20003fc4070 */
[----:B------:R-:W-:Y:S01]  /*5a60*/  IMAD.MOV.U32 R19, RZ, RZ, R15 ;  /* 0x000000ffff137224 */ /* 0x000fe200078e000f */
[----:B------:R-:W-:Y:S01]  /*5a70*/  STL [R1+0x2cc], R22 ;  /* 0x0002cc1601007387 */ /* 0x000fe20000100800 */
[----:B------:R-:W-:-:S03]  /*5a80*/  IMAD.HI.U32 R15, R4, R14, RZ ;  /* 0x0000000e040f7227 */ /* 0x000fc600078e00ff */
[----:B------:R-:W-:Y:S01]  /*5a90*/  STL [R1+0x2c8], R21 ;  /* 0x0002c81501007387 */ /* 0x000fe20000100800 */
[----:B------:R-:W-:Y:S02]  /*5aa0*/  IMAD.MOV R15, RZ, RZ, -R15 ;  /* 0x000000ffff0f7224 */ /* 0x000fe400078e0a0f */
[--C-:B------:R-:W-:Y:S01]  /*5ab0*/  @!P2 IMAD.IADD R5, R5, 0x1, -R11.reuse ;  /* 0x000000010505a824 */ /* 0x100fe200078e0a0b */
[----:B------:R-:W-:Y:S01]  /*5ac0*/  ISETP.GE.AND P2, PT, R10, RZ, PT ;  /* 0x000000ff0a00720c */ /* 0x000fe20003f46270 */
[--C-:B------:R-:W-:Y:S01]  /*5ad0*/  @!P0 IMAD.IADD R16, R16, 0x1, -R11.reuse ;  /* 0x0000000110108824 */ /* 0x100fe200078e0a0b */
[----:B------:R0:W-:Y:S01]  /*5ae0*/  STL [R1+0x2c4], R18 ;  /* 0x0002c41201007387 */ /* 0x0001e20000100800 */
[----:B------:R-:W-:Y:S01]  /*5af0*/  IMAD R10, R11, R15, R14 ;  /* 0x0000000f0b0a7224 */ /* 0x000fe200078e020e */
[----:B------:R-:W-:Y:S01]  /*5b00*/  ISETP.GE.AND P0, PT, R12, RZ, PT ;  /* 0x000000ff0c00720c */ /* 0x000fe20003f06270 */
[----:B------:R-:W-:Y:S02]  /*5b10*/  VIADD R8, R29, 0x94 ;  /* 0x000000941d087836 */ /* 0x000fe40000000000 */
[----:B------:R-:W-:Y:S01]  /*5b20*/  @!P1 IMAD.IADD R13, R13, 0x1, -R11 ;  /* 0x000000010d0d9824 */ /* 0x000fe200078e0a0b */
[----:B------:R-:W-:Y:S01]  /*5b30*/  ISETP.GT.U32.AND P1, PT, R11, R16, PT ;  /* 0x000000100b00720c */ /* 0x000fe20003f24070 */
[----:B------:R-:W-:Y:S01]  /*5b40*/  IMAD.MOV.U32 R15, RZ, RZ, R5 ;  /* 0x000000ffff0f7224 */ /* 0x000fe200078e0005 */
[----:B------:R-:W-:Y:S01]  /*5b50*/  IABS R17, R8 ;  /* 0x0000000800117213 */ /* 0x000fe20000000000 */
[----:B------:R-:W-:Y:S01]  /*5b60*/  @!P6 IMAD.IADD R9, R9, 0x1, -R11 ;  /* 0x000000010909e824 */ /* 0x000fe200078e0a0b */
[----:B------:R-:W-:Y:S01]  /*5b70*/  ISETP.GT.U32.AND P6, PT, R11, R13, PT ;  /* 0x0000000d0b00720c */ /* 0x000fe20003fc4070 */
[----:B0-----:R-:W-:-:S02]  /*5b80*/  IMAD.MOV.U32 R18, RZ, RZ, R6 ;  /* 0x000000ffff127224 */ /* 0x001fc400078e0006 */
[----:B------:R-:W-:Y:S01]  /*5b90*/  @!P3 IMAD.MOV R15, RZ, RZ, -R15 ;  /* 0x000000ffff0fb224 */ /* 0x000fe200078e0a0f */
[C---:B------:R-:W-:Y:S01]  /*5ba0*/  ISETP.GT.U32.AND P3, PT, R11.reuse, R10, PT ;  /* 0x0000000a0b00720c */ /* 0x040fe20003f64070 */
[----:B------:R-:W-:Y:S01]  /*5bb0*/  @!P5 IMAD.MOV R18, RZ, RZ, -R18 ;  /* 0x000000ffff12d224 */ /* 0x000fe200078e0a12 */
[----:B------:R-:W-:Y:S01]  /*5bc0*/  ISETP.GT.U32.AND P5, PT, R11, R9, PT ;  /* 0x000000090b00720c */ /* 0x000fe20003fa4070 */
[----:B------:R-:W-:Y:S01]  /*5bd0*/  @!P4 IMAD.MOV R19, RZ, RZ, -R19 ;  /* 0x000000ffff13c224 */ /* 0x000fe200078e0a13 */
[----:B------:R-:W-:Y:S01]  /*5be0*/  ISETP.GE.AND P4, PT, R7, RZ, PT ;  /* 0x000000ff0700720c */ /* 0x000fe20003f86270 */
[----:B------:R-:W-:Y:S02]  /*5bf0*/  IMAD.MOV.U32 R7, RZ, RZ, R17 ;  /* 0x000000ffff077224 */ /* 0x000fe400078e0011 */
[----:B------:R-:W-:Y:S01]  /*5c00*/  VIADD R6, R29, 0x92 ;  /* 0x000000921d067836 */ /* 0x000fe20000000000 */
[----:B------:R-:W-:Y:S01]  /*5c10*/  STL [R1+0x2c0], R19 ;  /* 0x0002c01301007387 */ /* 0x000fe20000100800 */
[----:B------:R-:W-:-:S03]  /*5c20*/  IMAD.HI.U32 R12, R4, R7, RZ ;  /* 0x00000007040c7227 */ /* 0x000fc600078e00ff */
[----:B------:R-:W-:Y:S01]  /*5c30*/  STL [R1+0x2b8], R18 ;  /* 0x0002b81201007387 */ /* 0x000fe20000100800 */
[--C-:B------:R-:W-:Y:S01]  /*5c40*/  @!P1 IMAD.IADD R16, R16, 0x1, -R11.reuse ;  /* 0x0000000110109824 */ /* 0x100fe200078e0a0b */
[----:B------:R-:W-:Y:S01]  /*5c50*/  ISETP.GE.AND P1, PT, R0, RZ, PT ;  /* 0x000000ff0000720c */ /* 0x000fe20003f26270 */
[----:B------:R-:W-:Y:S01]  /*5c60*/  IMAD.MOV R12, RZ, RZ, -R12 ;  /* 0x000000ffff0c7224 */ /* 0x000fe200078e0a0c */
[----:B------:R-:W-:Y:S01]  /*5c70*/  IABS R0, R6 ;  /* 0x0000000600007213 */ /* 0x000fe20000000000 */
[--C-:B------:R-:W-:Y:S01]  /*5c80*/  @!P3 IMAD.IADD R10, R10, 0x1, -R11.reuse ;  /* 0x000000010a0ab824 */ /* 0x100fe200078e0a0b */
[----:B------:R0:W-:Y:S01]  /*5c90*/  STL [R1+0x2b4], R15 ;  /* 0x0002b40f01007387 */ /* 0x0001e20000100800 */
[----:B------:R-:W-:Y:S02]  /*5ca0*/  IMAD.MOV.U32 R17, RZ, RZ, R16 ;  /* 0x000000ffff117224 */ /* 0x000fe400078e0010 */
[----:B------:R-:W-:Y:S01]  /*5cb0*/  @!P5 IMAD.IADD R9, R9, 0x1, -R11 ;  /* 0x000000010909d824 */ /* 0x000fe200078e0a0b */
[----:B------:R-:W-:Y:S01]  /*5cc0*/  ISETP.GE.AND P5, PT, R8, RZ, PT ;  /* 0x000000ff0800720c */ /* 0x000fe20003fa6270 */
[----:B------:R-:W-:-:S02]  /*5cd0*/  VIADD R14, R29, 0x93 ;  /* 0x000000931d0e7836 */ /* 0x000fc40000000000 */
[----:B------:R-:W-:Y:S02]  /*5ce0*/  IMAD R7, R11, R12, R7 ;  /* 0x0000000c0b077224 */ /* 0x000fe400078e0207 */
[----:B------:R-:W-:Y:S01]  /*5cf0*/  VIADD R8, R29, 0x91 ;  /* 0x000000911d087836 */ /* 0x000fe20000000000 */
[----:B------:R-:W-:Y:S01]  /*5d00*/  IABS R5, R14 ;  /* 0x0000000e00057213 */ /* 0x000fe20000000000 */
[----:B------:R-:W-:Y:S01]  /*5d10*/  @!P4 IMAD.MOV R17, RZ, RZ, -R17 ;  /* 0x000000ffff11c224 */ /* 0x000fe200078e0a11 */
[----:B------:R-:W-:Y:S01]  /*5d20*/  ISETP.GT.U32.AND P4, PT, R11, R10, PT ;  /* 0x0000000a0b00720c */ /* 0x000fe20003f84070 */
[----:B------:R-:W-:Y:S01]  /*5d30*/  IMAD.HI.U32 R12, R4, R0, RZ ;  /* 0x00000000040c7227 */ /* 0x000fe200078e00ff */
[----:B------:R-:W-:Y:S02]  /*5d40*/  ISETP.GE.AND P3, PT, R14, RZ, PT ;  /* 0x000000ff0e00720c */ /* 0x000fe40003f66270 */
[----:B------:R-:W-:Y:S01]  /*5d50*/  IABS R14, R8 ;  /* 0x00000008000e7213 */ /* 0x000fe20000000000 */
[----:B------:R-:W-:Y:S01]  /*5d60*/  @!P6 IMAD.IADD R13, R13, 0x1, -R11 ;  /* 0x000000010d0de824 */ /* 0x000fe200078e0a0b */
[----:B------:R-:W-:Y:S01]  /*5d70*/  ISETP.GT.U32.AND P6, PT, R11, R7, PT ;  /* 0x000000070b00720c */ /* 0x000fe20003fc4070 */
[----:B------:R-:W-:Y:S01]  /*5d80*/  IMAD.MOV R12, RZ, RZ, -R12 ;  /* 0x000000ffff0c7224 */ /* 0x000fe200078e0a0c */
[----:B------:R-:W-:Y:S01]  /*5d90*/  STL [R1+0x2b0], R17 ;  /* 0x0002b01101007387 */ /* 0x000fe20000100800 */
[----:B0-----:R-:W-:-:S04]  /*5da0*/  IMAD.HI.U32 R15, R4, R5, RZ ;  /* 0x00000005040f7227 */ /* 0x001fc800078e00ff */
[----:B------:R-:W-:Y:S02]  /*5db0*/  IMAD R0, R11, R12, R0 ;  /* 0x0000000c0b007224 */ /* 0x000fe400078e0200 */
[----:B------:R-:W-:-:S04]  /*5dc0*/  IMAD.HI.U32 R12, R4, R14, RZ ;  /* 0x0000000e040c7227 */ /* 0x000fc800078e00ff */
[----:B------:R-:W-:Y:S02]  /*5dd0*/  IMAD.MOV R15, RZ, RZ, -R15 ;  /* 0x000000ffff0f7224 */ /* 0x000fe400078e0a0f */
[----:B------:R-:W-:Y:S02]  /*5de0*/  IMAD.MOV R12, RZ, RZ, -R12 ;  /* 0x000000ffff0c7224 */ /* 0x000fe400078e0a0c */
[----:B------:R-:W-:Y:S01]  /*5df0*/  @!P4 IMAD.IADD R10, R10, 0x1, -R11 ;  /* 0x000000010a0ac824 */ /* 0x000fe200078e0a0b */
[C---:B------:R-:W-:Y:S01]  /*5e00*/  ISETP.GT.U32.AND P4, PT, R11.reuse, R0, PT ;  /* 0x000000000b00720c */ /* 0x040fe20003f84070 */
[C---:B------:R-:W-:Y:S02]  /*5e10*/  IMAD R5, R11.reuse, R15, R5 ;  /* 0x0000000f0b057224 */ /* 0x040fe400078e0205 */
[----:B------:R-:W-:Y:S02]  /*5e20*/  IMAD R14, R11, R12, R14 ;  /* 0x0000000c0b0e7224 */ /* 0x000fe400078e020e */
[----:B------:R-:W-:-:S02]  /*5e30*/  IMAD.MOV.U32 R15, RZ, RZ, R10 ;  /* 0x000000ffff0f7224 */ /* 0x000fc400078e000a */
[----:B------:R-:W-:Y:S02]  /*5e40*/  @!P6 IMAD.IADD R7, R7, 0x1, -R11 ;  /* 0x000000010707e824 */ /* 0x000fe400078e0a0b */
[----:B------:R-:W-:Y:S01]  /*5e50*/  @!P2 IMAD.MOV R13, RZ, RZ, -R13 ;  /* 0x000000ffff0da224 */ /* 0x000fe200078e0a0d */
[C---:B------:R-:W-:Y:S01]  /*5e60*/  ISETP.GT.U32.AND P2, PT, R11.reuse, R5, PT ;  /* 0x000000050b00720c */ /* 0x040fe20003f44070 */
[----:B------:R-:W-:Y:S01]  /*5e70*/  @!P1 IMAD.MOV R15, RZ, RZ, -R15 ;  /* 0x000000ffff0f9224 */ /* 0x000fe200078e0a0f */
[C---:B------:R-:W-:Y:S01]  /*5e80*/  ISETP.GT.U32.AND P1, PT, R11.reuse, R14, PT ;  /* 0x0000000e0b00720c */ /* 0x040fe20003f24070 */
[----:B------:R-:W-:Y:S01]  /*5e90*/  @!P0 IMAD.MOV R9, RZ, RZ, -R9 ;  /* 0x000000ffff098224 */ /* 0x000fe200078e0a09 */
[----:B------:R-:W-:Y:S01]  /*5ea0*/  ISETP.GT.U32.AND P6, PT, R11, R7, PT ;  /* 0x000000070b00720c */ /* 0x000fe20003fc4070 */
[----:B------:R-:W-:Y:S01]  /*5eb0*/  STL [R1+0x2ac], R13 ;  /* 0x0002ac0d01007387 */ /* 0x000fe20000100800 */
[----:B------:R-:W-:Y:S01]  /*5ec0*/  ISETP.GE.AND P0, PT, R6, RZ, PT ;  /* 0x000000ff0600720c */ /* 0x000fe20003f06270 */
[----:B------:R-:W-:-:S02]  /*5ed0*/  @!P4 IMAD.IADD R0, R0, 0x1, -R11 ;  /* 0x000000010000c824 */ /* 0x000fc400078e0a0b */
[----:B------:R0:W-:Y:S01]  /*5ee0*/  STL [R1+0x2a8], R9 ;  /* 0x0002a80901007387 */ /* 0x0001e20000100800 */
[----:B------:R-:W-:Y:S02]  /*5ef0*/  VIADD R6, R29, 0x90 ;  /* 0x000000901d067836 */ /* 0x000fe40000000000 */
[----:B------:R-:W-:Y:S01]  /*5f00*/  ISETP.GT.U32.AND P4, PT, R11, R0, PT ;  /* 0x000000000b00720c */ /* 0x000fe20003f84070 */
[--C-:B------:R-:W-:Y:S01]  /*5f10*/  @!P2 IMAD.IADD R5, R5, 0x1, -R11.reuse ;  /* 0x000000010505a824 */ /* 0x100fe200078e0a0b */
[----:B------:R-:W-:Y:S01]  /*5f20*/  STL [R1+0x2a4], R15 ;  /* 0x0002a40f01007387 */ /* 0x000fe20000100800 */
[--C-:B------:R-:W-:Y:S01]  /*5f30*/  @!P1 IMAD.IADD R14, R14, 0x1, -R11.reuse ;  /* 0x000000010e0e9824 */ /* 0x100fe200078e0a0b */
[----:B------:R-:W-:Y:S01]  /*5f40*/  IABS R20, R6 ;  /* 0x0000000600147213 */ /* 0x000fe20000000000 */
[----:B------:R-:W-:Y:S01]  /*5f50*/  @!P6 IMAD.IADD R7, R7, 0x1, -R11 ;  /* 0x000000010707e824 */ /* 0x000fe200078e0a0b */
[----:B------:R-:W-:Y:S01]  /*5f60*/  ISETP.GT.U32.AND P2, PT, R11, R5, PT ;  /* 0x000000050b00720c */ /* 0x000fe20003f44070 */
[----:B0-----:R-:W-:Y:S01]  /*5f70*/  VIADD R9, R29, 0x8f ;  /* 0x0000008f1d097836 */ /* 0x001fe20000000000 */
[----:B------:R-:W-:Y:S01]  /*5f80*/  ISETP.GT.U32.AND P1, PT, R11, R14, PT ;  /* 0x0000000e0b00720c */ /* 0x000fe20003f24070 */
[----:B------:R-:W-:Y:S01]  /*5f90*/  IMAD.MOV.U32 R13, RZ, RZ, R7 ;  /* 0x000000ffff0d7224 */ /* 0x000fe200078e0007 */
[----:B------:R-:W-:Y:S01]  /*5fa0*/  ISETP.GE.AND P6, PT, R8, RZ, PT ;  /* 0x000000ff0800720c */ /* 0x000fe20003fc6270 */
[----:B------:R-:W-:Y:S01]  /*5fb0*/  IMAD.HI.U32 R10, R4, R20, RZ ;  /* 0x00000014040a7227 */ /* 0x000fe200078e00ff */
[----:B------:R-:W-:-:S03]  /*5fc0*/  IABS R21, R9 ;  /* 0x0000000900157213 */ /* 0x000fc60000000000 */
[----:B------:R-:W-:Y:S02]  /*5fd0*/  VIADD R8, R29, 0x8e ;  /* 0x0000008e1d087836 */ /* 0x000fe40000000000 */
[----:B------:R-:W-:-:S03]  /*5fe0*/  IMAD.HI.U32 R7, R4, R21, RZ ;  /* 0x0000001504077227 */ /* 0x000fc600078e00ff */
[----:B------:R-:W-:Y:S01]  /*5ff0*/  IABS R19, R8 ;  /* 0x0000000800137213 */ /* 0x000fe20000000000 */
[----:B------:R-:W-:Y:S02]  /*6000*/  IMAD.MOV R7, RZ, RZ, -R7 ;  /* 0x000000ffff077224 */ /* 0x000fe400078e0a07 */
[----:B------:R-:W-:Y:S01]  /*6010*/  @!P5 IMAD.MOV R13, RZ, RZ, -R13 ;  /* 0x000000ffff0dd224 */ /* 0x000fe200078e0a0d */
[----:B------:R-:W-:Y:S01]  /*6020*/  ISETP.GE.AND P5, PT, R6, RZ, PT ;  /* 0x000000ff0600720c */ /* 0x000fe20003fa6270 */
[----:B------:R-:W-:Y:S02]  /*6030*/  IMAD R21, R11, R7, R21 ;  /* 0x000000070b157224 */ /* 0x000fe400078e0215 */
[--C-:B------:R-:W-:Y:S01]  /*6040*/  @!P2 IMAD.IADD R5, R5, 0x1, -R11.reuse ;  /* 0x000000010505a824 */ /* 0x100fe200078e0a0b */
[----:B------:R-:W-:Y:S01]  /*6050*/  ISETP.GE.AND P2, PT, R9, RZ, PT ;  /* 0x000000ff0900720c */ /* 0x000fe20003f46270 */
[--C-:B------:R-:W-:Y:S01]  /*6060*/  @!P1 IMAD.IADD R14, R14, 0x1, -R11.reuse ;  /* 0x000000010e0e9824 */ /* 0x100fe200078e0a0b */
[C---:B------:R-:W-:Y:S01]  /*6070*/  ISETP.GT.U32.AND P1, PT, R11.reuse, R21, PT ;  /* 0x000000150b00720c */ /* 0x040fe20003f24070 */
[----:B------:R-:W-:Y:S01]  /*6080*/  IMAD.MOV R9, RZ, RZ, -R10 ;  /* 0x000000ffff097224 */ /* 0x000fe200078e0a0a */
[----:B------:R0:W-:Y:S01]  /*6090*/  STL [R1+0x29c], R13 ;  /* 0x00029c0d01007387 */ /* 0x0001e20000100800 */
[----:B------:R-:W-:Y:S01]  /*60a0*/  @!P4 IMAD.IADD R0, R0, 0x1, -R11 ;  /* 0x000000010000c824 */ /* 0x000fe200078e0a0b */
[----:B------:R-:W-:Y:S01]  /*60b0*/  ISETP.GE.AND P4, PT, R8, RZ, PT ;  /* 0x000000ff0800720c */ /* 0x000fe20003f86270 */
[----:B------:R-:W-:-:S02]  /*60c0*/  IMAD R20, R11, R9, R20 ;  /* 0x000000090b147224 */ /* 0x000fc400078e0214 */
[----:B------:R-:W-:Y:S02]  /*60d0*/  VIADD R18, R29, 0x8d ;  /* 0x0000008d1d127836 */ /* 0x000fe40000000000 */
[----:B------:R-:W-:Y:S02]  /*60e0*/  IMAD.MOV.U32 R12, RZ, RZ, R0 ;  /* 0x000000ffff0c7224 */ /* 0x000fe400078e0000 */
[----:B------:R-:W-:-:S04]  /*60f0*/  IMAD.HI.U32 R6, R4, R19, RZ ;  /* 0x0000001304067227 */ /* 0x000fc800078e00ff */
[----:B0-----:R-:W-:Y:S02]  /*6100*/  IMAD.MOV.U32 R13, RZ, RZ, R5 ;  /* 0x000000ffff0d7224 */ /* 0x001fe400078e0005 */
[----:B------:R-:W-:Y:S01]  /*6110*/  @!P0 IMAD.MOV R12, RZ, RZ, -R12 ;  /* 0x000000ffff0c8224 */ /* 0x000fe200078e0a0c */
[----:B------:R-:W-:Y:S01]  /*6120*/  ISETP.GE.AND P0, PT, R18, RZ, PT ;  /* 0x000000ff1200720c */ /* 0x000fe20003f06270 */
[----:B------:R-:W-:Y:S01]  /*6130*/  @!P3 IMAD.MOV R13, RZ, RZ, -R13 ;  /* 0x000000ffff0db224 */ /* 0x000fe200078e0a0d */
[----:B------:R-:W-:Y:S01]  /*6140*/  ISETP.GT.U32.AND P3, PT, R11, R20, PT ;  /* 0x000000140b00720c */ /* 0x000fe20003f64070 */
[----:B------:R-:W-:Y:S01]  /*6150*/  IMAD.MOV R6, RZ, RZ, -R6 ;  /* 0x000000ffff067224 */ /* 0x000fe200078e0a06 */
[----:B------:R-:W-:Y:S01]  /*6160*/  IABS R18, R18 ;  /* 0x0000001200127213 */ /* 0x000fe20000000000 */
[----:B------:R-:W-:Y:S01]  /*6170*/  VIADD R9, R29, 0x8c ;  /* 0x0000008c1d097836 */ /* 0x000fe20000000000 */
[----:B------:R-:W-:Y:S01]  /*6180*/  STL [R1+0x298], R13 ;  /* 0x0002980d01007387 */ /* 0x000fe20000100800 */
[----:B------:R-:W-:-:S02]  /*6190*/  @!P1 IMAD.IADD R21, R21, 0x1, -R11 ;  /* 0x0000000115159824 */ /* 0x000fc400078e0a0b */
[C---:B------:R-:W-:Y:S01]  /*61a0*/  IMAD R19, R11.reuse, R6, R19 ;  /* 0x000000060b137224 */ /* 0x040fe200078e0213 */
[----:B------:R-:W-:Y:S01]  /*61b0*/  IABS R17, R9 ;  /* 0x0000000900117213 */ /* 0x000fe20000000000 */
[----:B------:R-:W-:Y:S01]  /*61c0*/  IMAD.MOV.U32 R15, RZ, RZ, R14 ;  /* 0x000000ffff0f7224 */ /* 0x000fe200078e000e */
[C---:B------:R-:W-:Y:S01]  /*61d0*/  ISETP.GT.U32.AND P1, PT, R11.reuse, R21, PT ;  /* 0x000000150b00720c */ /* 0x040fe20003f24070 */
[----:B------:R-:W-:Y:S01]  /*61e0*/  IMAD.HI.U32 R10, R4, R18, RZ ;  /* 0x00000012040a7227 */ /* 0x000fe200078e00ff */
[----:B------:R0:W-:Y:S03]  /*61f0*/  STL [R1+0x294], R12 ;  /* 0x0002940c01007387 */ /* 0x0001e60000100800 */
[----:B------:R-:W-:Y:S01]  /*6200*/  @!P6 IMAD.MOV R15, RZ, RZ, -R15 ;  /* 0x000000ffff0fe224 */ /* 0x000fe200078e0a0f */
[----:B------:R-:W-:Y:S01]  /*6210*/  ISETP.GT.U32.AND P6, PT, R11, R19, PT ;  /* 0x000000130b00720c */ /* 0x000fe20003fc4070 */
[----:B------:R-:W-:-:S02]  /*6220*/  VIADD R6, R29, 0x8a ;  /* 0x0000008a1d067836 */ /* 0x000fc40000000000 */
[----:B------:R-:W-:Y:S01]  /*6230*/  @!P3 IMAD.IADD R20, R20, 0x1, -R11 ;  /* 0x000000011414b824 */ /* 0x000fe200078e0a0b */
[----:B------:R1:W-:Y:S01]  /*6240*/  STL [R1+0x290], R15 ;  /* 0x0002900f01007387 */ /* 0x0003e20000100800 */
[----:B------:R-:W-:Y:S01]  /*6250*/  IMAD.HI.U32 R8, R4, R17, RZ ;  /* 0x0000001104087227 */ /* 0x000fe200078e00ff */
[----:B0-----:R-:W-:Y:S02]  /*6260*/  IABS R12, R6 ;  /* 0x00000006000c7213 */ /* 0x001fe40000000000 */
[C---:B------:R-:W-:Y:S01]  /*6270*/  ISETP.GT.U32.AND P3, PT, R11.reuse, R20, PT ;  /* 0x000000140b00720c */ /* 0x040fe20003f64070 */
[----:B------:R-:W-:Y:S02]  /*6280*/  IMAD.MOV R10, RZ, RZ, -R10 ;  /* 0x000000ffff0a7224 */ /* 0x000fe400078e0a0a */
[----:B------:R-:W-:Y:S02]  /*6290*/  IMAD.MOV R8, RZ, RZ, -R8 ;  /* 0x000000ffff087224 */ /* 0x000fe400078e0a08 */
[----:B------:R-:W-:-:S02]  /*62a0*/  IMAD R18, R11, R10, R18 ;  /* 0x0000000a0b127224 */ /* 0x000fc400078e0212 */
[----:B------:R-:W-:Y:S02]  /*62b0*/  IMAD R17, R11, R8, R17 ;  /* 0x000000080b117224 */ /* 0x000fe400078e0211 */
[----:B------:R-:W-:Y:S01]  /*62c0*/  @!P1 IMAD.IADD R21, R21, 0x1, -R11 ;  /* 0x0000000115159824 */ /* 0x000fe200078e0a0b */
[----:B------:R-:W-:Y:S01]  /*62d0*/  ISETP.GT.U32.AND P1, PT, R11, R18, PT ;  /* 0x000000120b00720c */ /* 0x000fe20003f24070 */
[----:B------:R-:W-:-:S04]  /*62e0*/  IMAD.HI.U32 R0, R4, R12, RZ ;  /* 0x0000000c04007227 */ /* 0x000fc800078e00ff */
[--C-:B------:R-:W-:Y:S01]  /*62f0*/  @!P6 IMAD.IADD R19, R19, 0x1, -R11.reuse ;  /* 0x000000011313e824 */ /* 0x100fe200078e0a0b */
[----:B------:R-:W-:Y:S01]  /*6300*/  ISETP.GT.U32.AND P6, PT, R11, R17, PT ;  /* 0x000000110b00720c */ /* 0x000fe20003fc4070 */
[----:B------:R-:W-:Y:S02]  /*6310*/  IMAD.MOV R0, RZ, RZ, -R0 ;  /* 0x000000ffff007224 */ /* 0x000fe400078e0a00 */
[----:B------:R-:W-:Y:S02]  /*6320*/  VIADD R7, R29, 0x8b ;  /* 0x0000008b1d077836 */ /* 0x000fe40000000000 */
[----:B------:R-:W-:Y:S02]  /*6330*/  IMAD R12, R11, R0, R12 ;  /* 0x000000000b0c7224 */ /* 0x000fe400078e020c */
[----:B------:R-:W-:Y:S01]  /*6340*/  @!P3 IMAD.IADD R20, R20, 0x1, -R11 ;  /* 0x000000011414b824 */ /* 0x000fe200078e0a0b */
[----:B------:R-:W-:Y:S01]  /*6350*/  IABS R13, R7 ;  /* 0x00000007000d7213 */ /* 0x000fe20000000000 */
[----:B------:R-:W-:Y:S01]  /*6360*/  VIADD R0, R29, 0x89 ;  /* 0x000000891d007836 */ /* 0x000fe20000000000 */
[----:B------:R-:W-:Y:S01]  /*6370*/  ISETP.GE.AND P3, PT, R9, RZ, PT ;  /* 0x000000ff0900720c */ /* 0x000fe20003f66270 */
[----:B------:R-:W-:-:S02]  /*6380*/  VIADD R14, R29, 0x88 ;  /* 0x000000881d0e7836 */ /* 0x000fc40000000000 */
[--C-:B------:R-:W-:Y:S01]  /*6390*/  @!P1 IMAD.IADD R18, R18, 0x1, -R11.reuse ;  /* 0x0000000112129824 */ /* 0x100fe200078e0a0b */
[----:B------:R-:W-:Y:S01]  /*63a0*/  IABS R10, R0 ;  /* 0x00000000000a7213 */ /* 0x000fe20000000000 */
[----:B------:R-:W-:Y:S01]  /*63b0*/  IMAD.MOV.U32 R23, RZ, RZ, R20 ;  /* 0x000000ffff177224 */ /* 0x000fe200078e0014 */
[----:B------:R-:W-:Y:S01]  /*63c0*/  IABS R9, R14 ;  /* 0x0000000e00097213 */ /* 0x000fe20000000000 */
[----:B------:R-:W-:Y:S01]  /*63d0*/  @!P6 IMAD.IADD R17, R17, 0x1, -R11 ;  /* 0x000000011111e824 */ /* 0x000fe200078e0a0b */
[C---:B------:R-:W-:Y:S01]  /*63e0*/  ISETP.GT.U32.AND P1, PT, R11.reuse, R19, PT ;  /* 0x000000130b00720c */ /* 0x040fe20003f24070 */
[----:B------:R-:W-:Y:S01]  /*63f0*/  @!P5 IMAD.MOV R23, RZ, RZ, -R23 ;  /* 0x000000ffff17d224 */ /* 0x000fe200078e0a17 */
[C---:B------:R-:W-:Y:S01]  /*6400*/  ISETP.GT.U32.AND P5, PT, R11.reuse, R18, PT ;  /* 0x000000120b00720c */ /* 0x040fe20003fa4070 */
[C---:B------:R-:W-:Y:S01]  /*6410*/  IMAD.HI.U32 R5, R4.reuse, R13, RZ ;  /* 0x0000000d04057227 */ /* 0x040fe200078e00ff */
[----:B------:R-:W-:Y:S02]  /*6420*/  ISETP.GT.U32.AND P6, PT, R11, R17, PT ;  /* 0x000000110b00720c */ /* 0x000fe40003fc4070 */
[----:B------:R0:W-:Y:S01]  /*6430*/  STL [R1+0x28c], R23 ;  /* 0x00028c1701007387 */ /* 0x0001e20000100800 */
[----:B------:R-:W-:-:S04]  /*6440*/  IMAD.HI.U32 R20, R4, R10, RZ ;  /* 0x0000000a04147227 */ /* 0x000fc800078e00ff */
[----:B------:R-:W-:Y:S02]  /*6450*/  IMAD.MOV R5, RZ, RZ, -R5 ;  /* 0x000000ffff057224 */ /* 0x000fe400078e0a05 */
[----:B------:R-:W-:-:S04]  /*6460*/  IMAD.HI.U32 R22, R4, R9, RZ ;  /* 0x0000000904167227 */ /* 0x000fc800078e00ff */
[----:B------:R-:W-:Y:S02]  /*6470*/  IMAD.MOV R20, RZ, RZ, -R20 ;  /* 0x000000ffff147224 */ /* 0x000fe400078e0a14 */
[C---:B------:R-:W-:Y:S02]  /*6480*/  IMAD R13, R11.reuse, R5, R13 ;  /* 0x000000050b0d7224 */ /* 0x040fe400078e020d */
[----:B------:R-:W-:Y:S02]  /*6490*/  IMAD.MOV R22, RZ, RZ, -R22 ;  /* 0x000000ffff167224 */ /* 0x000fe400078e0a16 */
[C---:B------:R-:W-:Y:S02]  /*64a0*/  IMAD R10, R11.reuse, R20, R10 ;  /* 0x000000140b0a7224 */ /* 0x040fe400078e020a */
[----:B------:R-:W-:Y:S01]  /*64b0*/  @!P2 IMAD.MOV R21, RZ, RZ, -R21 ;  /* 0x000000ffff15a224 */ /* 0x000fe200078e0a15 */
[----:B------:R-:W-:Y:S01]  /*64c0*/  ISETP.GT.U32.AND P2, PT, R11, R13, PT ;  /* 0x0000000d0b00720c */ /* 0x000fe20003f44070 */
[----:B------:R-:W-:Y:S01]  /*64d0*/  @!P1 IMAD.IADD R19, R19, 0x1, -R11 ;  /* 0x0000000113139824 */ /* 0x000fe200078e0a0b */
[C---:B------:R-:W-:Y:S01]  /*64e0*/  ISETP.GT.U32.AND P1, PT, R11.reuse, R12, PT ;  /* 0x0000000c0b00720c */ /* 0x040fe20003f24070 */
[C---:B------:R-:W-:Y:S01]  /*64f0*/  IMAD R9, R11.reuse, R22, R9 ;  /* 0x000000160b097224 */ /* 0x040fe200078e0209 */
[----:B------:R2:W-:Y:S01]  /*6500*/  STL [R1+0x284], R21 ;  /* 0x0002841501007387 */ /* 0x0005e20000100800 */
[--C-:B------:R-:W-:Y:S01]  /*6510*/  @!P5 IMAD.IADD R18, R18, 0x1, -R11.reuse ;  /* 0x000000011212d824 */ /* 0x100fe200078e0a0b */
[----:B------:R-:W-:Y:S01]  /*6520*/  ISETP.GT.U32.AND P5, PT, R11, R10, PT ;  /* 0x0000000a0b00720c */ /* 0x000fe20003fa4070 */
[----:B------:R-:W-:Y:S01]  /*6530*/  @!P6 IMAD.IADD R17, R17, 0x1, -R11 ;  /* 0x000000011111e824 */ /* 0x000fe200078e0a0b */
[----:B------:R-:W-:Y:S01]  /*6540*/  ISETP.GT.U32.AND P6, PT, R11, R9, PT ;  /* 0x000000090b00720c */ /* 0x000fe20003fc4070 */
[----:B-1----:R-:W-:-:S02]  /*6550*/  VIADD R15, R29, 0x87 ;  /* 0x000000871d0f7836 */ /* 0x002fc40000000000 */
[----:B------:R-:W-:Y:S02]  /*6560*/  VIADD R16, R29, 0x86 ;  /* 0x000000861d107836 */ /* 0x000fe40000000000 */
[--C-:B------:R-:W-:Y:S01]  /*6570*/  @!P2 IMAD.IADD R13, R13, 0x1, -R11.reuse ;  /* 0x000000010d0da824 */ /* 0x100fe200078e0a0b */
[----:B------:R-:W-:Y:S01]  /*6580*/  IABS R8, R15 ;  /* 0x0000000f00087213 */ /* 0x000fe20000000000 */
[----:B------:R-:W-:Y:S01]  /*6590*/  @!P1 IMAD.IADD R12, R12, 0x1, -R11 ;  /* 0x000000010c0c9824 */ /* 0x000fe200078e0a0b */
[----:B------:R-:W-:Y:S01]  /*65a0*/  IABS R5, R16 ;  /* 0x0000001000057213 */ /* 0x000fe20000000000 */
[----:B------:R-:W-:Y:S01]  /*65b0*/  IMAD.MOV.U32 R24, RZ, RZ, R19 ;  /* 0x000000ffff187224 */ /* 0x000fe200078e0013 */
[----:B------:R-:W-:Y:S01]  /*65c0*/  ISETP.GE.AND P1, PT, R6, RZ, PT ;  /* 0x000000ff0600720c */ /* 0x000fe20003f26270 */
[----:B------:R-:W-:Y:S01]  /*65d0*/  @!P5 IMAD.IADD R10, R10, 0x1, -R11 ;  /* 0x000000010a0ad824 */ /* 0x000fe200078e0a0b */
[----:B------:R-:W-:Y:S01]  /*65e0*/  ISETP.GT.U32.AND P5, PT, R11, R13, PT ;  /* 0x0000000d0b00720c */ /* 0x000fe20003fa4070 */
[----:B------:R-:W-:Y:S01]  /*65f0*/  IMAD.HI.U32 R20, R4, R8, RZ ;  /* 0x0000000804147227 */ /* 0x000fe200078e00ff */
[----:B------:R-:W-:-:S03]  /*6600*/  ISETP.GE.AND P2, PT, R7, RZ, PT ;  /* 0x000000ff0700720c */ /* 0x000fc60003f46270 */
[----:B0-----:R-:W-:Y:S02]  /*6610*/  IMAD.MOV.U32 R23, RZ, RZ, R18 ;  /* 0x000000ffff177224 */ /* 0x001fe400078e0012 */
[----:B------:R-:W-:Y:S01]  /*6620*/  @!P6 IMAD.IADD R9, R9, 0x1, -R11 ;  /* 0x000000010909e824 */ /* 0x000fe200078e0a0b */
[C---:B------:R-:W-:Y:S01]  /*6630*/  ISETP.GT.U32.AND P6, PT, R11.reuse, R10, PT ;  /* 0x0000000a0b00720c */ /* 0x040fe20003fc4070 */
[----:B------:R-:W-:Y:S01]  /*6640*/  @!P4 IMAD.MOV R24, RZ, RZ, -R24 ;  /* 0x000000ffff18c224 */ /* 0x000fe200078e0a18 */
[C---:B------:R-:W-:Y:S01]  /*6650*/  ISETP.GT.U32.AND P4, PT, R11.reuse, R12, PT ;  /* 0x0000000c0b00720c */ /* 0x040fe20003f84070 */
[----:B------:R-:W-:Y:S02]  /*6660*/  IMAD.MOV R20, RZ, RZ, -R20 ;  /* 0x000000ffff147224 */ /* 0x000fe400078e0a14 */
[----:B--2---:R-:W-:Y:S01]  /*6670*/  IMAD.HI.U32 R21, R4, R5, RZ ;  /* 0x0000000504157227 */ /* 0x004fe200078e00ff */
[----:B------:R-:W-:Y:S03]  /*6680*/  STL [R1+0x27c], R24 ;  /* 0x00027c1801007387 */ /* 0x000fe60000100800 */
[----:B------:R-:W-:Y:S01]  /*6690*/  @!P0 IMAD.MOV R23, RZ, RZ, -R23 ;  /* 0x000000ffff178224 */ /* 0x000fe200078e0a17 */
[C---:B------:R-:W-:Y:S01]  /*66a0*/  ISETP.GT.U32.AND P0, PT, R11.reuse, R9, PT ;  /* 0x000000090b00720c */ /* 0x040fe20003f04070 */
[----:B------:R-:W-:-:S02]  /*66b0*/  IMAD R6, R11, R20, R8 ;  /* 0x000000140b067224 */ /* 0x000fc400078e0208 */
[C---:B------:R-:W-:Y:S01]  /*66c0*/  VIADD R8, R29.reuse, 0x85 ;  /* 0x000000851d087836 */ /* 0x040fe20000000000 */
[----:B------:R-:W-:Y:S01]  /*66d0*/  STL [R1+0x274], R23 ;  /* 0x0002741701007387 */ /* 0x000fe20000100800 */
[----:B------:R-:W-:Y:S02]  /*66e0*/  VIADD R7, R29, 0x84 ;  /* 0x000000841d077836 */ /* 0x000fe40000000000 */
[----:B------:R-:W-:Y:S02]  /*66f0*/  IMAD.MOV R21, RZ, RZ, -R21 ;  /* 0x000000ffff157224 */ /* 0x000fe400078e0a15 */
[----:B------:R-:W-:Y:S01]  /*6700*/  IMAD.MOV.U32 R19, RZ, RZ, R17 ;  /* 0x000000ffff137224 */ /* 0x000fe200078e0011 */
[----:B------:R-:W-:Y:S01]  /*6710*/  IABS R17, R8 ;  /* 0x0000000800117213 */ /* 0x000fe20000000000 */
[C---:B------:R-:W-:Y:S01]  /*6720*/  IMAD R5, R11.reuse, R21, R5 ;  /* 0x000000150b057224 */ /* 0x040fe200078e0205 */
[----:B------:R-:W-:Y:S01]  /*6730*/  IABS R18, R7 ;  /* 0x0000000700127213 */ /* 0x000fe20000000000 */
[----:B------:R-:W-:Y:S01]  /*6740*/  @!P3 IMAD.MOV R19, RZ, RZ, -R19 ;  /* 0x000000ffff13b224 */ /* 0x000fe200078e0a13 */
[----:B------:R-:W-:Y:S01]  /*6750*/  ISETP.GT.U32.AND P3, PT, R11, R6, PT ;  /* 0x000000060b00720c */ /* 0x000fe20003f64070 */
[--C-:B------:R-:W-:Y:S01]  /*6760*/  @!P5 IMAD.IADD R13, R13, 0x1, -R11.reuse ;  /* 0x000000010d0dd824 */ /* 0x100fe200078e0a0b */
[----:B------:R-:W-:Y:S01]  /*6770*/  ISETP.GE.AND P5, PT, R0, RZ, PT ;  /* 0x000000ff0000720c */ /* 0x000fe20003fa6270 */
[--C-:B------:R-:W-:Y:S01]  /*6780*/  @!P4 IMAD.IADD R12, R12, 0x1, -R11.reuse ;  /* 0x000000010c0cc824 */ /* 0x100fe200078e0a0b */
[----:B------:R-:W-:Y:S01]  /*6790*/  ISETP.GT.U32.AND P4, PT, R11, R5, PT ;  /* 0x000000050b00720c */ /* 0x000fe20003f84070 */
[----:B------:R-:W-:Y:S01]  /*67a0*/  @!P6 IMAD.IADD R10, R10, 0x1, -R11 ;  /* 0x000000010a0ae824 */ /* 0x000fe200078e0a0b */
[----:B------:R-:W-:Y:S01]  /*67b0*/  ISETP.GE.AND P6, PT, R14, RZ, PT ;  /* 0x000000ff0e00720c */ /* 0x000fe20003fc6270 */
[----:B------:R-:W-:Y:S01]  /*67c0*/  IMAD.MOV.U32 R0, RZ, RZ, R18 ;  /* 0x000000ffff007224 */ /* 0x000fe200078e0012 */
[----:B------:R0:W-:Y:S01]  /*67d0*/  STL [R1+0x270], R19 ;  /* 0x0002701301007387 */ /* 0x0001e20000100800 */
[----:B------:R-:W-:-:S04]  /*67e0*/  IMAD.HI.U32 R14, R4, R17, RZ ;  /* 0x00000011040e7227 */ /* 0x000fc800078e00ff */
[----:B------:R-:W-:Y:S01]  /*67f0*/  @!P0 IMAD.IADD R9, R9, 0x1, -R11 ;  /* 0x0000000109098824 */ /* 0x000fe200078e0a0b */
[----:B------:R-:W-:Y:S01]  /*6800*/  ISETP.GE.AND P0, PT, R15, RZ, PT ;  /* 0x000000ff0f00720c */ /* 0x000fe20003f06270 */
[----:B------:R-:W-:-:S04]  /*6810*/  IMAD.HI.U32 R15, R4, R0, RZ ;  /* 0x00000000040f7227 */ /* 0x000fc800078e00ff */
[----:B0-----:R-:W-:Y:S02]  /*6820*/  IMAD.MOV.U32 R19, RZ, RZ, R12 ;  /* 0x000000ffff137224 */ /* 0x001fe400078e000c */
[----:B------:R-:W-:Y:S02]  /*6830*/  IMAD.MOV R14, RZ, RZ, -R14 ;  /* 0x000000ffff0e7224 */ /* 0x000fe400078e0a0e */
[----:B------:R-:W-:Y:S01]  /*6840*/  @!P1 IMAD.MOV R19, RZ, RZ, -R19 ;  /* 0x000000ffff139224 */ /* 0x000fe200078e0a13 */
[----:B------:R-:W-:Y:S01]  /*6850*/  ISETP.GE.AND P1, PT, R8, RZ, PT ;  /* 0x000000ff0800720c */ /* 0x000fe20003f26270 */
[----:B------:R-:W-:Y:S02]  /*6860*/  IMAD.MOV.U32 R20, RZ, RZ, R13 ;  /* 0x000000ffff147224 */ /* 0x000fe400078e000d */
[----:B------:R-:W-:Y:S02]  /*6870*/  IMAD.MOV R13, RZ, RZ, -R15 ;  /* 0x000000ffff0d7224 */ /* 0x000fe400078e0a0f */
[----:B------:R-:W-:-:S02]  /*6880*/  IMAD R8, R11, R14, R17 ;  /* 0x0000000e0b087224 */ /* 0x000fc400078e0211 */
[----:B------:R-:W-:Y:S01]  /*6890*/  @!P3 IMAD.IADD R6, R6, 0x1, -R11 ;  /* 0x000000010606b824 */ /* 0x000fe200078e0a0b */
[----:B------:R-:W-:Y:S01]  /*68a0*/  ISETP.GE.AND P3, PT, R16, RZ, PT ;  /* 0x000000ff1000720c */ /* 0x000fe20003f66270 */
[C---:B------:R-:W-:Y:S02]  /*68b0*/  IMAD R0, R11.reuse, R13, R0 ;  /* 0x0000000d0b007224 */ /* 0x040fe400078e0200 */
[----:B------:R-:W-:Y:S02]  /*68c0*/  IMAD.MOV.U32 R12, RZ, RZ, R9 ;  /* 0x000000ffff0c7224 */ /* 0x000fe400078e0009 */
[----:B------:R-:W-:Y:S01]  /*68d0*/  @!P5 IMAD.MOV R10, RZ, RZ, -R10 ;  /* 0x000000ffff0ad224 */ /* 0x000fe200078e0a0a */
[----:B------:R-:W-:Y:S01]  /*68e0*/  ISETP.GT.U32.AND P5, PT, R11, R8, PT ;  /* 0x000000080b00720c */ /* 0x000fe20003fa4070 */
[----:B------:R-:W-:Y:S02]  /*68f0*/  @!P4 IMAD.IADD R5, R5, 0x1, -R11 ;  /* 0x000000010505c824 */ /* 0x000fe400078e0a0b */
[----:B------:R-:W-:Y:S01]  /*6900*/  @!P2 IMAD.MOV R20, RZ, RZ, -R20 ;  /* 0x000000ffff14a224 */ /* 0x000fe200078e0a14 */
[C---:B------:R-:W-:Y:S01]  /*6910*/  ISETP.GT.U32.AND P2, PT, R11.reuse, R6, PT ;  /* 0x000000060b00720c */ /* 0x040fe20003f44070 */
[----:B------:R-:W-:Y:S01]  /*6920*/  @!P6 IMAD.MOV R12, RZ, RZ, -R12 ;  /* 0x000000ffff0ce224 */ /* 0x000fe200078e0a0c */
[----:B------:R-:W-:Y:S01]  /*6930*/  ISETP.GT.U32.AND P6, PT, R11, R0, PT ;  /* 0x000000000b00720c */ /* 0x000fe20003fc4070 */
[----:B------:R-:W-:Y:S01]  /*6940*/  VIADD R9, R29, 0x82 ;  /* 0x000000821d097836 */ /* 0x000fe20000000000 */
[----:B------:R-:W-:Y:S01]  /*6950*/  ISETP.GT.U32.AND P4, PT, R11, R5, PT ;  /* 0x000000050b00720c */ /* 0x000fe20003f84070 */
[----:B------:R-:W-:Y:S01]  /*6960*/  STL [R1+0x26c], R20 ;  /* 0x00026c1401007387 */ /* 0x000fe20000100800 */
[----:B------:R-:W-:-:S03]  /*6970*/  VIADD R13, R29, 0x81 ;  /* 0x000000811d0d7836 */ /* 0x000fc60000000000 */
[----:B------:R0:W-:Y:S01]  /*6980*/  STL [R1+0x268], R19 ;  /* 0x0002681301007387 */ /* 0x0001e20000100800 */
[--C-:B------:R-:W-:Y:S01]  /*6990*/  @!P5 IMAD.IADD R8, R8, 0x1, -R11.reuse ;  /* 0x000000010808d824 */ /* 0x100fe200078e0a0b */
[----:B------:R-:W-:Y:S02]  /*69a0*/  ISETP.GE.AND P5, PT, R9, RZ, PT ;  /* 0x000000ff0900720c */ /* 0x000fe40003fa6270 */
[----:B------:R1:W-:Y:S01]  /*69b0*/  STL [R1+0x264], R10 ;  /* 0x0002640a01007387 */ /* 0x0003e20000100800 */
[--C-:B------:R-:W-:Y:S01]  /*69c0*/  @!P2 IMAD.IADD R6, R6, 0x1, -R11.reuse ;  /* 0x000000010606a824 */ /* 0x100fe200078e0a0b */
[----:B------:R-:W-:Y:S01]  /*69d0*/  ISETP.GE.AND P2, PT, R7, RZ, PT ;  /* 0x000000ff0700720c */ /* 0x000fe20003f46270 */
[--C-:B------:R-:W-:Y:S01]  /*69e0*/  @!P6 IMAD.IADD R0, R0, 0x1, -R11.reuse ;  /* 0x000000010000e824 */ /* 0x100fe200078e0a0b */
[----:B------:R-:W-:Y:S01]  /*69f0*/  IABS R7, R9 ;  /* 0x0000000900077213 */ /* 0x000fe20000000000 */
[----:B------:R-:W-:Y:S01]  /*6a00*/  @!P4 IMAD.IADD R5, R5, 0x1, -R11 ;  /* 0x000000010505c824 */ /* 0x000fe200078e0a0b */
[----:B------:R-:W-:Y:S01]  /*6a10*/  ISETP.GT.U32.AND P6, PT, R11, R8, PT ;  /* 0x000000080b00720c */ /* 0x000fe20003fc4070 */
[----:B------:R2:W-:Y:S01]  /*6a20*/  STL [R1+0x260], R12 ;  /* 0x0002600c01007387 */ /* 0x0005e20000100800 */
[----:B0-----:R-:W-:-:S02]  /*6a30*/  VIADD R19, R29, 0x7d ;  /* 0x0000007d1d137836 */ /* 0x001fc40000000000 */
[----:B-1----:R-:W-:-:S05]  /*6a40*/  VIADD R10, R29, 0x83 ;  /* 0x000000831d0a7836 */ /* 0x002fca0000000000 */
[----:B------:R-:W-:Y:S02]  /*6a50*/  IABS R14, R10 ;  /* 0x0000000a000e7213 */ /* 0x000fe40000000000 */
[----:B------:R-:W-:Y:S01]  /*6a60*/  ISETP.GE.AND P4, PT, R10, RZ, PT ;  /* 0x000000ff0a00720c */ /* 0x000fe20003f86270 */
[----:B------:R-:W-:Y:S02]  /*6a70*/  IMAD.MOV.U32 R10, RZ, RZ, R5 ;  /* 0x000000ffff0a7224 */ /* 0x000fe400078e0005 */
[----:B------:R-:W-:-:S04]  /*6a80*/  IMAD.HI.U32 R9, R4, R14, RZ ;  /* 0x0000000e04097227 */ /* 0x000fc800078e00ff */
[----:B------:R-:W-:Y:S02]  /*6a90*/  IMAD.MOV R5, RZ, RZ, -R9 ;  /* 0x000000ffff057224 */ /* 0x000fe400078e0a09 */
[----:B--2---:R-:W-:Y:S02]  /*6aa0*/  IMAD.MOV.U32 R12, RZ, RZ, R6 ;  /* 0x000000ffff0c7224 */ /* 0x004fe400078e0006 */
[----:B------:R-:W-:Y:S02]  /*6ab0*/  IMAD R14, R11, R5, R14 ;  /* 0x000000050b0e7224 */ /* 0x000fe400078e020e */
[----:B------:R-:W-:-:S04]  /*6ac0*/  IMAD.HI.U32 R6, R4, R7, RZ ;  /* 0x0000000704067227 */ /* 0x000fc800078e00ff */
[----:B------:R-:W-:Y:S01]  /*6ad0*/  @!P6 IMAD.IADD R8, R8, 0x1, -R11 ;  /* 0x000000010808e824 */ /* 0x000fe200078e0a0b */
[C---:B------:R-:W-:Y:S01]  /*6ae0*/  ISETP.GT.U32.AND P6, PT, R11.reuse, R14, PT ;  /* 0x0000000e0b00720c */ /* 0x040fe20003fc4070 */
[----:B------:R-:W-:Y:S01]  /*6af0*/  @!P0 IMAD.MOV R12, RZ, RZ, -R12 ;  /* 0x000000ffff0c8224 */ /* 0x000fe200078e0a0c */
[C---:B------:R-:W-:Y:S01]  /*6b00*/  ISETP.GT.U32.AND P0, PT, R11.reuse, R0, PT ;  /* 0x000000000b00720c */ /* 0x040fe20003f04070 */
[----:B------:R-:W-:Y:S02]  /*6b10*/  IMAD.MOV R6, RZ, RZ, -R6 ;  /* 0x000000ffff067224 */ /* 0x000fe400078e0a06 */
[----:B------:R-:W-:Y:S01]  /*6b20*/  IMAD.MOV.U32 R15, RZ, RZ, R8 ;  /* 0x000000ffff0f7224 */ /* 0x000fe200078e0008 */
[----:B------:R0:W-:Y:S01]  /*6b30*/  STL [R1+0x25c], R12 ;  /* 0x00025c0c01007387 */ /* 0x0001e20000100800 */
[----:B------:R-:W-:Y:S02]  /*6b40*/  IMAD R6, R11, R6, R7 ;  /* 0x000000060b067224 */ /* 0x000fe400078e0207 */
[----:B------:R-:W-:-:S02]  /*6b50*/  @!P1 IMAD.MOV R15, RZ, RZ, -R15 ;  /* 0x000000ffff0f9224 */ /* 0x000fc400078e0a0f */
[----:B------:R-:W-:Y:S01]  /*6b60*/  @!P3 IMAD.MOV R10, RZ, RZ, -R10 ;  /* 0x000000ffff0ab224 */ /* 0x000fe200078e0a0a */
[----:B------:R-:W-:Y:S01]  /*6b70*/  ISETP.GT.U32.AND P1, PT, R11, R6, PT ;  /* 0x000000060b00720c */ /* 0x000fe20003f24070 */
[--C-:B------:R-:W-:Y:S01]  /*6b80*/  @!P6 IMAD.IADD R14, R14, 0x1, -R11.reuse ;  /* 0x000000010e0ee824 */ /* 0x100fe200078e0a0b */
[----:B------:R-:W-:Y:S01]  /*6b90*/  ISETP.GE.AND P3, PT, R13, RZ, PT ;  /* 0x000000ff0d00720c */ /* 0x000fe20003f66270 */
[----:B------:R-:W-:Y:S01]  /*6ba0*/  @!P0 IMAD.IADD R0, R0, 0x1, -R11 ;  /* 0x0000000100008824 */ /* 0x000fe200078e0a0b */
[----:B------:R-:W-:Y:S01]  /*6bb0*/  IABS R13, R13 ;  /* 0x0000000d000d7213 */ /* 0x000fe20000000000 */
[----:B------:R1:W-:Y:S01]  /*6bc0*/  STL [R1+0x254], R10 ;  /* 0x0002540a01007387 */ /* 0x0003e20000100800 */
[----:B0-----:R-:W-:Y:S01]  /*6bd0*/  VIADD R12, R29, 0x7f ;  /* 0x0000007f1d0c7836 */ /* 0x001fe20000000000 */
[----:B------:R-:W-:Y:S01]  /*6be0*/  ISETP.GT.U32.AND P6, PT, R11, R14, PT ;  /* 0x0000000e0b00720c */ /* 0x000fe20003fc4070 */
[----:B------:R-:W-:Y:S01]  /*6bf0*/  VIADD R9, R29, 0x80 ;  /* 0x000000801d097836 */ /* 0x000fe20000000000 */
[----:B------:R-:W-:Y:S01]  /*6c00*/  STL [R1+0x24c], R15 ;  /* 0x00024c0f01007387 */ /* 0x000fe20000100800 */
[----:B------:R-:W-:-:S03]  /*6c10*/  IMAD.HI.U32 R7, R4, R13, RZ ;  /* 0x0000000d04077227 */ /* 0x000fc600078e00ff */
[----:B------:R-:W-:Y:S01]  /*6c20*/  ISETP.GE.AND P0, PT, R9, RZ, PT ;  /* 0x000000ff0900720c */ /* 0x000fe20003f06270 */
[----:B------:R-:W-:Y:S01]  /*6c30*/  VIADD R5, R29, 0x7e ;  /* 0x0000007e1d057836 */ /* 0x000fe20000000000 */
[----:B------:R-:W-:Y:S01]  /*6c40*/  IABS R9, R9 ;  /* 0x0000000900097213 */ /* 0x000fe20000000000 */
[----:B-1----:R-:W-:Y:S02]  /*6c50*/  IMAD.MOV.U32 R10, RZ, RZ, R0 ;  /* 0x000000ffff0a7224 */ /* 0x002fe400078e0000 */
[----:B------:R-:W-:Y:S02]  /*6c60*/  IMAD.MOV R7, RZ, RZ, -R7 ;  /* 0x000000ffff077224 */ /* 0x000fe400078e0a07 */
[----:B------:R-:W-:Y:S01]  /*6c70*/  @!P2 IMAD.MOV R10, RZ, RZ, -R10 ;  /* 0x000000ffff0aa224 */ /* 0x000fe200078e0a0a */
[----:B------:R-:W-:Y:S01]  /*6c80*/  ISETP.GE.AND P2, PT, R12, RZ, PT ;  /* 0x000000ff0c00720c */ /* 0x000fe20003f46270 */
[----:B------:R-:W-:Y:S01]  /*6c90*/  @!P1 IMAD.IADD R6, R6, 0x1, -R11 ;  /* 0x0000000106069824 */ /* 0x000fe200078e0a0b */
[----:B------:R-:W-:Y:S01]  /*6ca0*/  IABS R12, R12 ;  /* 0x0000000c000c7213 */ /* 0x000fe20000000000 */
[C---:B------:R-:W-:Y:S01]  /*6cb0*/  IMAD R13, R11.reuse, R7, R13 ;  /* 0x000000070b0d7224 */ /* 0x040fe200078e020d */
[----:B------:R0:W-:Y:S01]  /*6cc0*/  STL [R1+0x248], R10 ;  /* 0x0002480a01007387 */ /* 0x0001e20000100800 */
[----:B------:R-:W-:Y:S01]  /*6cd0*/  @!P6 IMAD.IADD R14, R14, 0x1, -R11 ;  /* 0x000000010e0ee824 */ /* 0x000fe200078e0a0b */
[C---:B------:R-:W-:Y:S01]  /*6ce0*/  ISETP.GT.U32.AND P1, PT, R11.reuse, R6, PT ;  /* 0x000000060b00720c */ /* 0x040fe20003f24070 */
[----:B------:R-:W-:Y:S01]  /*6cf0*/  IMAD.HI.U32 R7, R4, R12, RZ ;  /* 0x0000000c04077227 */ /* 0x000fe200078e00ff */
[----:B------:R-:W-:-:S03]  /*6d00*/  ISETP.GT.U32.AND P6, PT, R11, R13, PT ;  /* 0x0000000d0b00720c */ /* 0x000fc60003fc4070 */
[----:B------:R-:W-:Y:S01]  /*6d10*/  IMAD.HI.U32 R0, R4, R9, RZ ;  /* 0x0000000904007227 */ /* 0x000fe200078e00ff */
[----:B0-----:R-:W-:-:S03]  /*6d20*/  IABS R10, R5 ;  /* 0x00000005000a7213 */ /* 0x001fc60000000000 */
[----:B------:R-:W-:Y:S02]  /*6d30*/  IMAD.MOV R7, RZ, RZ, -R7 ;  /* 0x000000ffff077224 */ /* 0x000fe400078e0a07 */
[----:B------:R-:W-:Y:S02]  /*6d40*/  IMAD.MOV R0, RZ, RZ, -R0 ;  /* 0x000000ffff007224 */ /* 0x000fe400078e0a00 */
[----:B------:R-:W-:-:S04]  /*6d50*/  IMAD.HI.U32 R8, R4, R10, RZ ;  /* 0x0000000a04087227 */ /* 0x000fc800078e00ff */
[----:B------:R-:W-:Y:S02]  /*6d60*/  IMAD.MOV R8, RZ, RZ, -R8 ;  /* 0x000000ffff087224 */ /* 0x000fe400078e0a08 */
[C---:B------:R-:W-:Y:S02]  /*6d70*/  IMAD R12, R11.reuse, R7, R12 ;  /* 0x000000070b0c7224 */ /* 0x040fe400078e020c */
[C---:B------:R-:W-:Y:S01]  /*6d80*/  IMAD R9, R11.reuse, R0, R9 ;  /* 0x000000000b097224 */ /* 0x040fe200078e0209 */
[----:B------:R-:W-:Y:S01]  /*6d90*/  IABS R0, R19 ;  /* 0x0000001300007213 */ /* 0x000fe20000000000 */
[----:B------:R-:W-:Y:S02]  /*6da0*/  IMAD.MOV.U32 R15, RZ, RZ, R14 ;  /* 0x000000ffff0f7224 */ /* 0x000fe400078e000e */
[C---:B------:R-:W-:Y:S02]  /*6db0*/  IMAD R10, R11.reuse, R8, R10 ;  /* 0x000000080b0a7224 */ /* 0x040fe400078e020a */
[----:B------:R-:W-:Y:S01]  /*6dc0*/  @!P1 IMAD.IADD R6, R6, 0x1, -R11 ;  /* 0x0000000106069824 */ /* 0x000fe200078e0a0b */
[C---:B------:R-:W-:Y:S01]  /*6dd0*/  ISETP.GT.U32.AND P1, PT, R11.reuse, R12, PT ;  /* 0x0000000c0b00720c */ /* 0x040fe20003f24070 */
[----:B------:R-:W-:Y:S01]  /*6de0*/  @!P4 IMAD.MOV R15, RZ, RZ, -R15 ;  /* 0x000000ffff0fc224 */ /* 0x000fe200078e0a0f */
[----:B------:R-:W-:Y:S01]  /*6df0*/  ISETP.GT.U32.AND P4, PT, R11, R9, PT ;  /* 0x000000090b00720c */ /* 0x000fe20003f84070 */
[----:B------:R-:W-:Y:S01]  /*6e00*/  @!P6 IMAD.IADD R13, R13, 0x1, -R11 ;  /* 0x000000010d0de824 */ /* 0x000fe200078e0a0b */
[----:B------:R-:W-:Y:S01]  /*6e10*/  ISETP.GT.U32.AND P6, PT, R11, R10, PT ;  /* 0x0000000a0b00720c */ /* 0x000fe20003fc4070 */
[----:B------:R-:W-:Y:S01]  /*6e20*/  IMAD.MOV.U32 R16, RZ, RZ, R6 ;  /* 0x000000ffff107224 */ /* 0x000fe200078e0006 */
[----:B------:R0:W-:Y:S01]  /*6e30*/  STL [R1+0x244], R15 ;  /* 0x0002440f01007387 */ /* 0x0001e20000100800 */
[----:B------:R-:W-:-:S04]  /*6e40*/  IMAD.HI.U32 R7, R4, R0, RZ ;  /* 0x0000000004077227 */ /* 0x000fc800078e00ff */
[----:B------:R-:W-:Y:S02]  /*6e50*/  IMAD.MOV R7, RZ, RZ, -R7 ;  /* 0x000000ffff077224 */ /* 0x000fe400078e0a07 */
[--C-:B------:R-:W-:Y:S02]  /*6e60*/  @!P1 IMAD.IADD R12, R12, 0x1, -R11.reuse ;  /* 0x000000010c0c9824 */ /* 0x100fe400078e0a0b */
[--C-:B------:R-:W-:Y:S01]  /*6e70*/  @!P4 IMAD.IADD R9, R9, 0x1, -R11.reuse ;  /* 0x000000010909c824 */ /* 0x100fe200078e0a0b */
[----:B------:R-:W-:Y:S01]  /*6e80*/  ISETP.GT.U32.AND P4, PT, R11, R13, PT ;  /* 0x0000000d0b00720c */ /* 0x000fe20003f84070 */
[----:B0-----:R-:W-:Y:S02]  /*6e90*/  VIADD R15, R29, 0x7c ;  /* 0x0000007c1d0f7836 */ /* 0x001fe40000000000 */
[----:B------:R-:W-:Y:S01]  /*6ea0*/  @!P6 IMAD.IADD R10, R10, 0x1, -R11 ;  /* 0x000000010a0ae824 */ /* 0x000fe200078e0a0b */
[C---:B------:R-:W-:Y:S01]  /*6eb0*/  ISETP.GT.U32.AND P6, PT, R11.reuse, R12, PT ;  /* 0x0000000c0b00720c */ /* 0x040fe20003fc4070 */
[----:B------:R-:W-:Y:S01]  /*6ec0*/  @!P5 IMAD.MOV R16, RZ, RZ, -R16 ;  /* 0x000000ffff10d224 */ /* 0x000fe200078e0a10 */
[----:B------:R-:W-:Y:S01]  /*6ed0*/  IABS R14, R15 ;  /* 0x0000000f000e7213 */ /* 0x000fe20000000000 */
[C---:B------:R-:W-:Y:S01]  /*6ee0*/  IMAD R0, R11.reuse, R7, R0 ;  /* 0x000000070b007224 */ /* 0x040fe200078e0200 */
[----:B------:R-:W-:Y:S01]  /*6ef0*/  ISETP.GT.U32.AND P1, PT, R11, R9, PT ;  /* 0x000000090b00720c */ /* 0x000fe20003f24070 */
[----:B------:R-:W-:Y:S01]  /*6f00*/  VIADD R7, R29, 0x7a ;  /* 0x0000007a1d077836 */ /* 0x000fe20000000000 */
[----:B------:R-:W-:Y:S01]  /*6f10*/  ISETP.GT.U32.AND P5, PT, R11, R10, PT ;  /* 0x0000000a0b00720c */ /* 0x000fe20003fa4070 */
[----:B------:R-:W-:Y:S01]  /*6f20*/  IMAD.HI.U32 R6, R4, R14, RZ ;  /* 0x0000000e04067227 */ /* 0x000fe200078e00ff */
[----:B------:R0:W-:Y:S02]  /*6f30*/  STL [R1+0x240], R16 ;  /* 0x0002401001007387 */ /* 0x0001e40000100800 */
[----:B------:R-:W-:Y:S01]  /*6f40*/  IABS R17, R7 ;  /* 0x0000000700117213 */ /* 0x000fe20000000000 */
[----:B------:R-:W-:-:S02]  /*6f50*/  IMAD.MOV R6, RZ, RZ, -R6 ;  /* 0x000000ffff067224 */ /* 0x000fc400078e0a06 */
[--C-:B------:R-:W-:Y:S01]  /*6f60*/  @!P4 IMAD.IADD R13, R13, 0x1, -R11.reuse ;  /* 0x000000010d0dc824 */ /* 0x100fe200078e0a0b */
[C---:B------:R-:W-:Y:S01]  /*6f70*/  ISETP.GT.U32.AND P4, PT, R11.reuse, R0, PT ;  /* 0x000000000b00720c */ /* 0x040fe20003f84070 */
[----:B------:R-:W-:Y:S02]  /*6f80*/  IMAD R14, R11, R6, R14 ;  /* 0x000000060b0e7224 */ /* 0x000fe400078e020e */
[--C-:B------:R-:W-:Y:S02]  /*6f90*/  @!P6 IMAD.IADD R12, R12, 0x1, -R11.reuse ;  /* 0x000000010c0ce824 */ /* 0x100fe400078e0a0b */
[--C-:B------:R-:W-:Y:S01]  /*6fa0*/  @!P1 IMAD.IADD R9, R9, 0x1, -R11.reuse ;  /* 0x0000000109099824 */ /* 0x100fe200078e0a0b */
[----:B------:R-:W-:Y:S01]  /*6fb0*/  ISETP.GT.U32.AND P6, PT, R11, R14, PT ;  /* 0x0000000e0b00720c */ /* 0x000fe20003fc4070 */
[----:B------:R-:W-:Y:S01]  /*6fc0*/  @!P5 IMAD.IADD R10, R10, 0x1, -R11 ;  /* 0x000000010a0ad824 */ /* 0x000fe200078e0a0b */
[----:B------:R-:W-:Y:S01]  /*6fd0*/  ISETP.GE.AND P1, PT, R5, RZ, PT ;  /* 0x000000ff0500720c */ /* 0x000fe20003f26270 */
[----:B------:R-:W-:Y:S01]  /*6fe0*/  VIADD R5, R29, 0x79 ;  /* 0x000000791d057836 */ /* 0x000fe20000000000 */
[----:B------:R-:W-:Y:S01]  /*6ff0*/  ISETP.GE.AND P5, PT, R19, RZ, PT ;  /* 0x000000ff1300720c */ /* 0x000fe20003fa6270 */
[----:B------:R-:W-:-:S03]  /*7000*/  IMAD.HI.U32 R6, R4, R17, RZ ;  /* 0x0000001104067227 */ /* 0x000fc600078e00ff */
[----:B------:R-:W-:Y:S01]  /*7010*/  IABS R19, R5 ;  /* 0x0000000500137213 */ /* 0x000fe20000000000 */
[----:B------:R-:W-:Y:S01]  /*7020*/  @!P4 IMAD.IADD R0, R0, 0x1, -R11 ;  /* 0x000000010000c824 */ /* 0x000fe200078e0a0b */
[----:B------:R-:W-:Y:S01]  /*7030*/  ISETP.GE.AND P4, PT, R15, RZ, PT ;  /* 0x000000ff0f00720c */ /* 0x000fe20003f86270 */
[----:B------:R-:W-:Y:S02]  /*7040*/  IMAD.MOV.U32 R20, RZ, RZ, R9 ;  /* 0x000000ffff147224 */ /* 0x000fe400078e0009 */
[----:B------:R-:W-:Y:S02]  /*7050*/  @!P6 IMAD.IADD R14, R14, 0x1, -R11 ;  /* 0x000000010e0ee824 */ /* 0x000fe400078e0a0b */
[----:B------:R-:W-:Y:S02]  /*7060*/  VIADD R8, R29, 0x7b ;  /* 0x0000007b1d087836 */ /* 0x000fe40000000000 */
[----:B------:R-:W-:Y:S02]  /*7070*/  IMAD.MOV.U32 R15, RZ, RZ, R19 ;  /* 0x000000ffff0f7224 */ /* 0x000fe400078e0013 */
[----:B------:R-:W-:Y:S01]  /*7080*/  IMAD.MOV R6, RZ, RZ, -R6 ;  /* 0x000000ffff067224 */ /* 0x000fe200078e0a06 */
[----:B------:R-:W-:Y:S01]  /*7090*/  IABS R18, R8 ;  /* 0x0000000800127213 */ /* 0x000fe20000000000 */
[----:B------:R-:W-:Y:S01]  /*70a0*/  @!P0 IMAD.MOV R20, RZ, RZ, -R20 ;  /* 0x000000ffff148224 */ /* 0x000fe200078e0a14 */
[----:B------:R-:W-:Y:S01]  /*70b0*/  ISETP.GT.U32.AND P0, PT, R11, R14, PT ;  /* 0x0000000e0b00720c */ /* 0x000fe20003f04070 */
[----:B------:R-:W-:-:S02]  /*70c0*/  IMAD.MOV.U32 R21, RZ, RZ, R13 ;  /* 0x000000ffff157224 */ /* 0x000fc400078e000d */
[----:B------:R-:W-:-:S04]  /*70d0*/  IMAD.HI.U32 R13, R4, R15, RZ ;  /* 0x0000000f040d7227 */ /* 0x000fc800078e00ff */
[C---:B------:R-:W-:Y:S02]  /*70e0*/  IMAD R17, R11.reuse, R6, R17 ;  /* 0x000000060b117224 */ /* 0x040fe400078e0211 */
[----:B------:R-:W-:Y:S01]  /*70f0*/  @!P3 IMAD.MOV R21, RZ, RZ, -R21 ;  /* 0x000000ffff15b224 */ /* 0x000fe200078e0a15 */
[C---:B------:R-:W-:Y:S01]  /*7100*/  ISETP.GT.U32.AND P3, PT, R11.reuse, R0, PT ;  /* 0x000000000b00720c */ /* 0x040fe20003f64070 */
[----:B------:R-:W-:Y:S02]  /*7110*/  IMAD.MOV R9, RZ, RZ, -R13 ;  /* 0x000000ffff097224 */ /* 0x000fe400078e0a0d */
[----:B0-----:R-:W-:Y:S01]  /*7120*/  IMAD.HI.U32 R16, R4, R18, RZ ;  /* 0x0000001204107227 */ /* 0x001fe200078e00ff */
[----:B------:R-:W-:Y:S03]  /*7130*/  STL [R1+0x23c], R21 ;  /* 0x00023c1501007387 */ /* 0x000fe60000100800 */
[----:B------:R-:W-:Y:S01]  /*7140*/  @!P1 IMAD.MOV R10, RZ, RZ, -R10 ;  /* 0x000000ffff0a9224 */ /* 0x000fe200078e0a0a */
[C---:B------:R-:W-:Y:S01]  /*7150*/  ISETP.GT.U32.AND P1, PT, R11.reuse, R17, PT ;  /* 0x000000110b00720c */ /* 0x040fe20003f24070 */
[----:B------:R-:W-:Y:S01]  /*7160*/  IMAD R15, R11, R9, R15 ;  /* 0x000000090b0f7224 */ /* 0x000fe200078e020f */
[----:B------:R-:W-:Y:S01]  /*7170*/  STL [R1+0x234], R20 ;  /* 0x0002341401007387 */ /* 0x000fe20000100800 */
[----:B------:R-:W-:-:S02]  /*7180*/  IMAD.MOV R16, RZ, RZ, -R16 ;  /* 0x000000ffff107224 */ /* 0x000fc400078e0a10 */
[--C-:B------:R-:W-:Y:S01]  /*7190*/  @!P0 IMAD.IADD R14, R14, 0x1, -R11.reuse ;  /* 0x000000010e0e8824 */ /* 0x100fe200078e0a0b */
[C---:B------:R-:W-:Y:S01]  /*71a0*/  ISETP.GT.U32.AND P0, PT, R11.reuse, R15, PT ;  /* 0x0000000f0b00720c */ /* 0x040fe20003f04070 */
[C---:B------:R-:W-:Y:S02]  /*71b0*/  IMAD R18, R11.reuse, R16, R18 ;  /* 0x000000100b127224 */ /* 0x040fe400078e0212 */
[----:B------:R-:W-:Y:S01]  /*71c0*/  @!P2 IMAD.MOV R12, RZ, RZ, -R12 ;  /* 0x000000ffff0ca224 */ /* 0x000fe200078e0a0c */
[----:B------:R-:W-:Y:S01]  /*71d0*/  ISETP.GE.AND P2, PT, R8, RZ, PT ;  /* 0x000000ff0800720c */ /* 0x000fe20003f46270 */
[--C-:B------:R-:W-:Y:S01]  /*71e0*/  @!P3 IMAD.IADD R0, R0, 0x1, -R11.reuse ;  /* 0x000000010000b824 */ /* 0x100fe200078e0a0b */
[----:B------:R-:W-:Y:S01]  /*71f0*/  ISETP.GT.U32.AND P6, PT, R11, R18, PT ;  /* 0x000000120b00720c */ /* 0x000fe20003fc4070 */
[----:B------:R-:W-:Y:S01]  /*7200*/  @!P1 IMAD.IADD R17, R17, 0x1, -R11 ;  /* 0x0000000111119824 */ /* 0x000fe200078e0a0b */
[----:B------:R-:W-:Y:S01]  /*7210*/  STL [R1+0x230], R12 ;  /* 0x0002300c01007387 */ /* 0x000fe20000100800 */
[----:B------:R-:W-:Y:S01]  /*7220*/  ISETP.GE.AND P3, PT, R7, RZ, PT ;  /* 0x000000ff0700720c */ /* 0x000fe20003f66270 */
[----:B------:R-:W-:-:S02]  /*7230*/  VIADD R7, R29, 0x77 ;  /* 0x000000771d077836 */ /* 0x000fc40000000000 */
[----:B------:R0:W-:Y:S01]  /*7240*/  STL [R1+0x22c], R10 ;  /* 0x00022c0a01007387 */ /* 0x0001e20000100800 */
[----:B------:R-:W-:Y:S01]  /*7250*/  ISETP.GT.U32.AND P1, PT, R11, R17, PT ;  /* 0x000000110b00720c */ /* 0x000fe20003f24070 */
[--C-:B------:R-:W-:Y:S01]  /*7260*/  @!P0 IMAD.IADD R15, R15, 0x1, -R11.reuse ;  /* 0x000000010f0f8824 */ /* 0x100fe200078e0a0b */
[----:B------:R-:W-:Y:S01]  /*7270*/  IABS R9, R7 ;  /* 0x0000000700097213 */ /* 0x000fe20000000000 */
[C---:B------:R-:W-:Y:S02]  /*7280*/  VIADD R6, R29.reuse, 0x78 ;  /* 0x000000781d067836 */ /* 0x040fe40000000000 */
[----:B------:R-:W-:Y:S01]  /*7290*/  VIADD R8, R29, 0x76 ;  /* 0x000000761d087836 */ /* 0x000fe20000000000 */
[----:B------:R-:W-:Y:S01]  /*72a0*/  ISETP.GT.U32.AND P0, PT, R11, R15, PT ;  /* 0x0000000f0b00720c */ /* 0x000fe20003f04070 */
[----:B------:R-:W-:Y:S01]  /*72b0*/  @!P6 IMAD.IADD R18, R18, 0x1, -R11 ;  /* 0x000000011212e824 */ /* 0x000fe200078e0a0b */
[----:B------:R-:W-:Y:S01]  /*72c0*/  IABS R13, R6 ;  /* 0x00000006000d7213 */ /* 0x000fe20000000000 */
[----:B0-----:R-:W-:Y:S01]  /*72d0*/  IMAD.MOV.U32 R10, RZ, RZ, R0 ;  /* 0x000000ffff0a7224 */ /* 0x001fe200078e0000 */
[----:B------:R-:W-:Y:S01]  /*72e0*/  ISETP.GE.AND P6, PT, R5, RZ, PT ;  /* 0x000000ff0500720c */ /* 0x000fe20003fc6270 */
[----:B------:R-:W-:Y:S01]  /*72f0*/  IMAD.MOV.U32 R21, RZ, RZ, R14 ;  /* 0x000000ffff157224 */ /* 0x000fe200078e000e */
[----:B------:R-:W-:Y:S01]  /*7300*/  IABS R16, R8 ;  /* 0x0000000800107213 */ /* 0x000fe20000000000 */
[----:B------:R-:W-:Y:S01]  /*7310*/  @!P5 IMAD.MOV R10, RZ, RZ, -R10 ;  /* 0x000000ffff0ad224 */ /* 0x000fe200078e0a0a */
[----:B------:R-:W-:Y:S01]  /*7320*/  ISETP.GT.U32.AND P5, PT, R11, R18, PT ;  /* 0x000000120b00720c */ /* 0x000fe20003fa4070 */
[----:B------:R-:W-:-:S03]  /*7330*/  IMAD.HI.U32 R5, R4, R13, RZ ;  /* 0x0000000d04057227 */ /* 0x000fc600078e00ff */
[----:B------:R0:W-:Y:S01]  /*7340*/  STL [R1+0x224], R10 ;  /* 0x0002240a01007387 */ /* 0x0001e20000100800 */
[----:B------:R-:W-:Y:S01]  /*7350*/  @!P1 IMAD.IADD R17, R17, 0x1, -R11 ;  /* 0x0000000111119824 */ /* 0x000fe200078e0a0b */
[----:B------:R-:W-:Y:S01]  /*7360*/  ISETP.GE.AND P1, PT, R6, RZ, PT ;  /* 0x000000ff0600720c */ /* 0x000fe20003f26270 */
[----:B------:R-:W-:Y:S02]  /*7370*/  IMAD.MOV R5, RZ, RZ, -R5 ;  /* 0x000000ffff057224 */ /* 0x000fe400078e0a05 */
[----:B------:R-:W-:Y:S02]  /*7380*/  @!P0 IMAD.IADD R15, R15, 0x1, -R11 ;  /* 0x000000010f0f8824 */ /* 0x000fe400078e0a0b */
[C---:B------:R-:W-:Y:S02]  /*7390*/  IMAD R13, R11.reuse, R5, R13 ;  /* 0x000000050b0d7224 */ /* 0x040fe400078e020d */
[----:B------:R-:W-:Y:S02]  /*73a0*/  @!P5 IMAD.IADD R18, R18, 0x1, -R11 ;  /* 0x000000011212d824 */ /* 0x000fe400078e0a0b */
[----:B0-----:R-:W-:Y:S01]  /*73b0*/  IMAD.HI.U32 R10, R4, R9, RZ ;  /* 0x00000009040a7227 */ /* 0x001fe200078e00ff */
[----:B------:R-:W-:-:S03]  /*73c0*/  ISETP.GT.U32.AND P5, PT, R11, R13, PT ;  /* 0x0000000d0b00720c */ /* 0x000fc60003fa4070 */
[----:B------:R-:W-:Y:S02]  /*73d0*/  IMAD.MOV R10, RZ, RZ, -R10 ;  /* 0x000000ffff0a7224 */ /* 0x000fe400078e0a0a */
[----:B------:R-:W-:-:S04]  /*73e0*/  IMAD.HI.U32 R19, R4, R16, RZ ;  /* 0x0000001004137227 */ /* 0x000fc800078e00ff */
[----:B------:R-:W-:Y:S02]  /*73f0*/  IMAD R6, R11, R10, R9 ;  /* 0x0000000a0b067224 */ /* 0x000fe400078e0209 */
[----:B------:R-:W-:Y:S02]  /*7400*/  VIADD R10, R29, 0x74 ;  /* 0x000000741d0a7836 */ /* 0x000fe40000000000 */
[----:B------:R-:W-:Y:S01]  /*7410*/  @!P4 IMAD.MOV R21, RZ, RZ, -R21 ;  /* 0x000000ffff15c224 */ /* 0x000fe200078e0a15 */
[----:B------:R-:W-:Y:S01]  /*7420*/  ISETP.GT.U32.AND P0, PT, R11, R6, PT ;  /* 0x000000060b00720c */ /* 0x000fe20003f04070 */
[----:B------:R-:W-:Y:S01]  /*7430*/  @!P5 IMAD.IADD R13, R13, 0x1, -R11 ;  /* 0x000000010d0dd824 */ /* 0x000fe200078e0a0b */
[----:B------:R-:W-:Y:S01]  /*7440*/  IABS R12, R10 ;  /* 0x0000000a000c7213 */ /* 0x000fe20000000000 */
[----:B------:R-:W-:Y:S01]  /*7450*/  IMAD.MOV R19, RZ, RZ, -R19 ;  /* 0x000000ffff137224 */ /* 0x000fe200078e0a13 */
[----:B------:R-:W-:Y:S01]  /*7460*/  STL [R1+0x220], R21 ;  /* 0x0002201501007387 */ /* 0x000fe20000100800 */
[----:B------:R-:W-:Y:S01]  /*7470*/  VIADD R0, R29, 0x75 ;  /* 0x000000751d007836 */ /* 0x000fe20000000000 */
[----:B------:R-:W-:Y:S01]  /*7480*/  ISETP.GE.AND P5, PT, R7, RZ, PT ;  /* 0x000000ff0700720c */ /* 0x000fe20003fa6270 */
[----:B------:R-:W-:-:S03]  /*7490*/  IMAD.HI.U32 R14, R4, R12, RZ ;  /* 0x0000000c040e7227 */ /* 0x000fc600078e00ff */
[----:B------:R-:W-:Y:S01]  /*74a0*/  IABS R5, R0 ;  /* 0x0000000000057213 */ /* 0x000fe20000000000 */
[----:B------:R-:W-:Y:S02]  /*74b0*/  IMAD.MOV R14, RZ, RZ, -R14 ;  /* 0x000000ffff0e7224 */ /* 0x000fe400078e0a0e */
[----:B------:R-:W-:Y:S01]  /*74c0*/  @!P0 IMAD.IADD R6, R6, 0x1, -R11 ;  /* 0x0000000106068824 */ /* 0x000fe200078e0a0b */
[C---:B------:R-:W-:Y:S01]  /*74d0*/  ISETP.GT.U32.AND P0, PT, R11.reuse, R13, PT ;  /* 0x0000000d0b00720c */ /* 0x040fe20003f04070 */
[C---:B------:R-:W-:Y:S02]  /*74e0*/  IMAD R16, R11.reuse, R19, R16 ;  /* 0x000000130b107224 */ /* 0x040fe400078e0210 */
[----:B------:R-:W-:Y:S01]  /*74f0*/  IMAD.MOV.U32 R20, RZ, RZ, R18 ;  /* 0x000000ffff147224 */ /* 0x000fe200078e0012 */
[C---:B------:R-:W-:Y:S01]  /*7500*/  ISETP.GT.U32.AND P4, PT, R11.reuse, R6, PT ;  /* 0x000000060b00720c */ /* 0x040fe20003f84070 */
[C---:B------:R-:W-:Y:S02]  /*7510*/  IMAD R12, R11.reuse, R14, R12 ;  /* 0x0000000e0b0c7224 */ /* 0x040fe400078e020c */
[----:B------:R-:W-:Y:S01]  /*7520*/  @!P2 IMAD.MOV R20, RZ, RZ, -R20 ;  /* 0x000000ffff14a224 */ /* 0x000fe200078e0a14 */
[----:B------:R-:W-:Y:S01]  /*7530*/  ISETP.GT.U32.AND P2, PT, R11, R16, PT ;  /* 0x000000100b00720c */ /* 0x000fe20003f44070 */
[----:B------:R-:W-:-:S03]  /*7540*/  IMAD.HI.U32 R9, R4, R5, RZ ;  /* 0x0000000504097227 */ /* 0x000fc600078e00ff */
[----:B------:R-:W-:Y:S01]  /*7550*/  STL [R1+0x21c], R20 ;  /* 0x00021c1401007387 */ /* 0x000fe20000100800 */
[----:B------:R-:W-:Y:S01]  /*7560*/  @!P3 IMAD.MOV R17, RZ, RZ, -R17 ;  /* 0x000000ffff11b224 */ /* 0x000fe200078e0a11 */
[----:B------:R-:W-:Y:S01]  /*7570*/  ISETP.GE.AND P3, PT, R8, RZ, PT ;  /* 0x000000ff0800720c */ /* 0x000fe20003f66270 */
[----:B------:R-:W-:Y:S02]  /*7580*/  @!P6 IMAD.MOV R15, RZ, RZ, -R15 ;  /* 0x000000ffff0fe224 */ /* 0x000fe400078e0a0f */
[----:B------:R-:W-:Y:S01]  /*7590*/  @!P4 IMAD.IADD R6, R6, 0x1, -R11 ;  /* 0x000000010606c824 */ /* 0x000fe200078e0a0b */
[----:B------:R-:W-:Y:S01]  /*75a0*/  ISETP.GT.U32.AND P4, PT, R11, R12, PT ;  /* 0x0000000c0b00720c */ /* 0x000fe20003f84070 */
[----:B------:R-:W-:Y:S01]  /*75b0*/  IMAD.MOV R9, RZ, RZ, -R9 ;  /* 0x000000ffff097224 */ /* 0x000fe200078e0a09 */
[----:B------:R-:W-:Y:S01]  /*75c0*/  STL [R1+0x214], R17 ;  /* 0x0002141101007387 */ /* 0x000fe20000100800 */
[----:B------:R-:W-:Y:S01]  /*75d0*/  @!P0 IMAD.IADD R13, R13, 0x1, -R11 ;  /* 0x000000010d0d8824 */ /* 0x000fe200078e0a0b */
[----:B------:R-:W-:Y:S01]  /*75e0*/  ISETP.GE.AND P0, PT, R0, RZ, PT ;  /* 0x000000ff0000720c */ /* 0x000fe20003f06270 */
[----:B------:R-:W-:Y:S01]  /*75f0*/  VIADD R7, R29, 0x73 ;  /* 0x000000731d077836 */ /* 0x000fe20000000000 */
[----:B------:R0:W-:Y:S01]  /*7600*/  STL [R1+0x210], R15 ;  /* 0x0002100f01007387 */ /* 0x0001e20000100800 */
[----:B------:R-:W-:-:S02]  /*7610*/  IMAD R5, R11, R9, R5 ;  /* 0x000000090b057224 */ /* 0x000fc400078e0205 */
[----:B------:R-:W-:Y:S01]  /*7620*/  VIADD R0, R29, 0x72 ;  /* 0x000000721d007836 */ /* 0x000fe20000000000 */
[----:B------:R-:W-:Y:S01]  /*7630*/  IABS R9, R7 ;  /* 0x0000000700097213 */ /* 0x000fe20000000000 */
[--C-:B------:R-:W-:Y:S01]  /*7640*/  @!P2 IMAD.IADD R16, R16, 0x1, -R11.reuse ;  /* 0x000000011010a824 */ /* 0x100fe200078e0a0b */
[C---:B------:R-:W-:Y:S01]  /*7650*/  ISETP.GT.U32.AND P6, PT, R11.reuse, R5, PT ;  /* 0x000000050b00720c */ /* 0x040fe20003fc4070 */
[----:B------:R-:W-:Y:S01]  /*7660*/  @!P4 IMAD.IADD R12, R12, 0x1, -R11 ;  /* 0x000000010c0cc824 */ /* 0x000fe200078e0a0b */
[----:B------:R-:W-:Y:S01]  /*7670*/  IABS R14, R0 ;  /* 0x00000000000e7213 */ /* 0x000fe20000000000 */
[----:B------:R-:W-:Y:S01]  /*7680*/  IMAD.HI.U32 R8, R4, R9, RZ ;  /* 0x0000000904087227 */ /* 0x000fe200078e00ff */
[----:B------:R-:W-:Y:S02]  /*7690*/  ISETP.GE.AND P2, PT, R10, RZ, PT ;  /* 0x000000ff0a00720c */ /* 0x000fe40003f46270 */
[----:B------:R-:W-:Y:S01]  /*76a0*/  ISETP.GT.U32.AND P4, PT, R11, R12, PT ;  /* 0x0000000c0b00720c */ /* 0x000fe20003f84070 */
[----:B0-----:R-:W-:-:S02]  /*76b0*/  IMAD.MOV.U32 R15, RZ, RZ, R13 ;  /* 0x000000ffff0f7224 */ /* 0x001fc400078e000d */
[----:B------:R-:W-:Y:S02]  /*76c0*/  IMAD.MOV R8, RZ, RZ, -R8 ;  /* 0x000000ffff087224 */ /* 0x000fe400078e0a08 */
[----:B------:R-:W-:Y:S01]  /*76d0*/  @!P1 IMAD.MOV R15, RZ, RZ, -R15 ;  /* 0x000000ffff0f9224 */ /* 0x000fe200078e0a0f */
[C---:B------:R-:W-:Y:S01]  /*76e0*/  ISETP.GT.U32.AND P1, PT, R11.reuse, R16, PT ;  /* 0x000000100b00720c */ /* 0x040fe20003f24070 */
[----:B------:R-:W-:Y:S02]  /*76f0*/  IMAD R9, R11, R8, R9 ;  /* 0x000000080b097224 */ /* 0x000fe400078e0209 */
[--C-:B------:R-:W-:Y:S01]  /*7700*/  @!P6 IMAD.IADD R5, R5, 0x1, -R11.reuse ;  /* 0x000000010505e824 */ /* 0x100fe200078e0a0b */
[----:B------:R0:W-:Y:S01]  /*7710*/  STL [R1+0x20c], R15 ;  /* 0x00020c0f01007387 */ /* 0x0001e20000100800 */
[----:B------:R-:W-:Y:S02]  /*7720*/  VIADD R10, R29, 0x71 ;  /* 0x000000711d0a7836 */ /* 0x000fe40000000000 */
[----:B------:R-:W-:Y:S01]  /*7730*/  @!P4 IMAD.IADD R12, R12, 0x1, -R11 ;  /* 0x000000010c0cc824 */ /* 0x000fe200078e0a0b */
[----:B------:R-:W-:Y:S01]  /*7740*/  ISETP.GT.U32.AND P6, PT, R11, R5, PT ;  /* 0x000000050b00720c */ /* 0x000fe20003fc4070 */
[----:B------:R-:W-:Y:S01]  /*7750*/  VIADD R20, R29, 0x5f ;  /* 0x0000005f1d147836 */ /* 0x000fe20000000000 */
[----:B------:R-:W-:Y:S01]  /*7760*/  IABS R13, R10 ;  /* 0x0000000a000d7213 */ /* 0x000fe20000000000 */
[----:B------:R-:W-:-:S02]  /*7770*/  @!P2 IMAD.MOV R12, RZ, RZ, -R12 ;  /* 0x000000ffff0ca224 */ /* 0x000fc400078e0a0c */
[----:B------:R-:W-:Y:S01]  /*7780*/  @!P1 IMAD.IADD R16, R16, 0x1, -R11 ;  /* 0x0000000110109824 */ /* 0x000fe200078e0a0b */
[----:B------:R-:W-:Y:S01]  /*7790*/  ISETP.GT.U32.AND P1, PT, R11, R9, PT ;  /* 0x000000090b00720c */ /* 0x000fe20003f24070 */
[----:B0-----:R-:W-:Y:S02]  /*77a0*/  IMAD.MOV.U32 R15, RZ, RZ, R6 ;  /* 0x000000ffff0f7224 */ /* 0x001fe400078e0006 */
[----:B------:R-:W-:-:S04]  /*77b0*/  IMAD.HI.U32 R6, R4, R14, RZ ;  /* 0x0000000e04067227 */ /* 0x000fc800078e00ff */
[----:B------:R-:W-:Y:S02]  /*77c0*/  IMAD.MOV R6, RZ, RZ, -R6 ;  /* 0x000000ffff067224 */ /* 0x000fe400078e0a06 */
[----:B------:R-:W-:Y:S01]  /*77d0*/  @!P5 IMAD.MOV R15, RZ, RZ, -R15 ;  /* 0x000000ffff0fd224 */ /* 0x000fe200078e0a0f */
[----:B------:R-:W-:Y:S01]  /*77e0*/  ISETP.GE.AND P5, PT, R7, RZ, PT ;  /* 0x000000ff0700720c */ /* 0x000fe20003fa6270 */
[----:B------:R-:W-:Y:S02]  /*77f0*/  IMAD R14, R11, R6, R14 ;  /* 0x000000060b0e7224 */ /* 0x000fe400078e020e */
[----:B------:R-:W-:Y:S01]  /*7800*/  VIADD R6, R29, 0x70 ;  /* 0x000000701d067836 */ /* 0x000fe20000000000 */
[----:B------:R0:W-:Y:S01]  /*7810*/  STL [R1+0x208], R15 ;  /* 0x0002080f01007387 */ /* 0x0001e20000100800 */
[--C-:B------:R-:W-:Y:S01]  /*7820*/  @!P1 IMAD.IADD R9, R9, 0x1, -R11.reuse ;  /* 0x0000000109099824 */ /* 0x100fe200078e0a0b */
[----:B------:R-:W-:Y:S01]  /*7830*/  ISETP.GT.U32.AND P4, PT, R11, R14, PT ;  /* 0x0000000e0b00720c */ /* 0x000fe20003f84070 */
[----:B------:R-:W-:Y:S01]  /*7840*/  @!P6 IMAD.IADD R5, R5, 0x1, -R11 ;  /* 0x000000010505e824 */ /* 0x000fe200078e0a0b */
[----:B------:R-:W-:Y:S01]  /*7850*/  ISETP.GE.AND P6, PT, R0, RZ, PT ;  /* 0x000000ff0000720c */ /* 0x000fe20003fc6270 */
[----:B------:R-:W-:Y:S01]  /*7860*/  IMAD.MOV.U32 R17, RZ, RZ, R16 ;  /* 0x000000ffff117224 */ /* 0x000fe200078e0010 */
[----:B------:R-:W-:Y:S01]  /*7870*/  IABS R0, R6 ;  /* 0x0000000600007213 */ /* 0x000fe20000000000 */
[----:B------:R-:W-:Y:S01]  /*7880*/  VIADD R7, R29, 0x6f ;  /* 0x0000006f1d077836 */ /* 0x000fe20000000000 */
[----:B------:R-:W-:Y:S01]  /*7890*/  ISETP.GT.U32.AND P1, PT, R11, R9, PT ;  /* 0x000000090b00720c */ /* 0x000fe20003f24070 */
[----:B------:R-:W-:Y:S01]  /*78a0*/  @!P3 IMAD.MOV R17, RZ, RZ, -R17 ;  /* 0x000000ffff11b224 */ /* 0x000fe200078e0a11 */
[----:B------:R-:W-:Y:S01]  /*78b0*/  ISETP.GE.AND P3, PT, R10, RZ, PT ;  /* 0x000000ff0a00720c */ /* 0x000fe20003f66270 */
[----:B0-----:R-:W-:Y:S01]  /*78c0*/  IMAD.HI.U32 R15, R4, R13, RZ ;  /* 0x0000000d040f7227 */ /* 0x001fe200078e00ff */
[----:B------:R-:W-:-:S02]  /*78d0*/  IABS R8, R7 ;  /* 0x0000000700087213 */ /* 0x000fc40000000000 */
[----:B------:R-:W-:Y:S01]  /*78e0*/  ISETP.GE.AND P2, PT, R6, RZ, PT ;  /* 0x000000ff0600720c */ /* 0x000fe20003f46270 */
[----:B------:R-:W-:Y:S01]  /*78f0*/  @!P4 IMAD.IADD R14, R14, 0x1, -R11 ;  /* 0x000000010e0ec824 */ /* 0x000fe200078e0a0b */
[----:B------:R-:W-:Y:S01]  /*7900*/  STL [R1+0x204], R17 ;  /* 0x0002041101007387 */ /* 0x000fe20000100800 */
[----:B------:R-:W-:Y:S02]  /*7910*/  IMAD.MOV R15, RZ, RZ, -R15 ;  /* 0x000000ffff0f7224 */ /* 0x000fe400078e0a0f */
[----:B------:R-:W-:Y:S01]  /*7920*/  IMAD.HI.U32 R10, R4, R0, RZ ;  /* 0x00000000040a7227 */ /* 0x000fe200078e00ff */
[----:B------:R-:W-:-:S03]  /*7930*/  ISETP.GT.U32.AND P4, PT, R11, R14, PT ;  /* 0x0000000e0b00720c */ /* 0x000fc60003f84070 */
[----:B------:R-:W-:Y:S02]  /*7940*/  IMAD R13, R11, R15, R13 ;  /* 0x0000000f0b0d7224 */ /* 0x000fe400078e020d */
[----:B------:R-:W-:Y:S02]  /*7950*/  IMAD.MOV.U32 R16, RZ, RZ, R5 ;  /* 0x000000ffff107224 */ /* 0x000fe400078e0005 */
[----:B------:R-:W-:Y:S02]  /*7960*/  IMAD.MOV R6, RZ, RZ, -R10 ;  /* 0x000000ffff067224 */ /* 0x000fe400078e0a0a */
[----:B------:R-:W-:-:S04]  /*7970*/  IMAD.HI.U32 R5, R4, R8, RZ ;  /* 0x0000000804057227 */ /* 0x000fc800078e00ff */
[----:B------:R-:W-:Y:S01]  /*7980*/  @!P0 IMAD.MOV R16, RZ, RZ, -R16 ;  /* 0x000000ffff108224 */ /* 0x000fe200078e0a10 */
[C---:B------:R-:W-:Y:S01]  /*7990*/  ISETP.GT.U32.AND P0, PT, R11.reuse, R13, PT ;  /* 0x0000000d0b00720c */ /* 0x040fe20003f04070 */
[----:B------:R-:W-:Y:S02]  /*79a0*/  IMAD R0, R11, R6, R0 ;  /* 0x000000060b007224 */ /* 0x000fe400078e0200 */
[----:B------:R-:W-:Y:S01]  /*79b0*/  IMAD.MOV R5, RZ, RZ, -R5 ;  /* 0x000000ffff057224 */ /* 0x000fe200078e0a05 */
[----:B------:R0:W-:Y:S01]  /*79c0*/  STL [R1+0x200], R16 ;  /* 0x0002001001007387 */ /* 0x0001e20000100800 */
[--C-:B------:R-:W-:Y:S01]  /*79d0*/  @!P1 IMAD.IADD R9, R9, 0x1, -R11.reuse ;  /* 0x0000000109099824 */ /* 0x100fe200078e0a0b */
[----:B------:R-:W-:Y:S01]  /*79e0*/  ISETP.GE.AND P1, PT, R7, RZ, PT ;  /* 0x000000ff0700720c */ /* 0x000fe20003f26270 */
[----:B------:R-:W-:Y:S01]  /*79f0*/  @!P4 IMAD.IADD R14, R14, 0x1, -R11 ;  /* 0x000000010e0ec824 */ /* 0x000fe200078e0a0b */
[C---:B------:R-:W-:Y:S01]  /*7a00*/  ISETP.GT.U32.AND P4, PT, R11.reuse, R0, PT ;  /* 0x000000000b00720c */ /* 0x040fe20003f84070 */
[----:B------:R-:W-:Y:S01]  /*7a10*/  IMAD R8, R11, R5, R8 ;  /* 0x000000050b087224 */ /* 0x000fe200078e0208 */
[----:B------:R1:W-:Y:S01]  /*7a20*/  STL [R1+0x1f8], R12 ;  /* 0x0001f80c01007387 */ /* 0x0003e20000100800 */
[----:B------:R-:W-:-:S02]  /*7a30*/  VIADD R10, R29, 0x6e ;  /* 0x0000006e1d0a7836 */ /* 0x000fc40000000000 */
[----:B------:R-:W-:Y:S02]  /*7a40*/  @!P0 IMAD.IADD R13, R13, 0x1, -R11 ;  /* 0x000000010d0d8824 */ /* 0x000fe400078e0a0b */
[----:B0-----:R-:W-:Y:S01]  /*7a50*/  IMAD.MOV.U32 R16, RZ, RZ, R9 ;  /* 0x000000ffff107224 */ /* 0x001fe200078e0009 */
[----:B------:R-:W-:Y:S01]  /*7a60*/  IABS R7, R10 ;  /* 0x0000000a00077213 */ /* 0x000fe20000000000 */
[----:B------:R-:W-:Y:S01]  /*7a70*/  VIADD R6, R29, 0x6d ;  /* 0x0000006d1d067836 */ /* 0x000fe20000000000 */
[C---:B------:R-:W-:Y:S01]  /*7a80*/  ISETP.GT.U32.AND P0, PT, R11.reuse, R13, PT ;  /* 0x0000000d0b00720c */ /* 0x040fe20003f04070 */
[----:B------:R-:W-:Y:S01]  /*7a90*/  @!P5 IMAD.MOV R16, RZ, RZ, -R16 ;  /* 0x000000ffff10d224 */ /* 0x000fe200078e0a10 */
[C---:B------:R-:W-:Y:S01]  /*7aa0*/  ISETP.GT.U32.AND P5, PT, R11.reuse, R8, PT ;  /* 0x000000080b00720c */ /* 0x040fe20003fa4070 */
[----:B------:R-:W-:Y:S01]  /*7ab0*/  @!P4 IMAD.IADD R0, R0, 0x1, -R11 ;  /* 0x000000010000c824 */ /* 0x000fe200078e0a0b */
[----:B-1----:R-:W-:Y:S01]  /*7ac0*/  IABS R12, R6 ;  /* 0x00000006000c7213 */ /* 0x002fe20000000000 */
[----:B------:R-:W-:Y:S01]  /*7ad0*/  IMAD.MOV.U32 R15, RZ, RZ, R14 ;  /* 0x000000ffff0f7224 */ /* 0x000fe200078e000e */
[----:B------:R-:W-:Y:S01]  /*7ae0*/  STL [R1+0x1f4], R16 ;  /* 0x0001f41001007387 */ /* 0x000fe20000100800 */
[----:B------:R-:W-:Y:S01]  /*7af0*/  IMAD.HI.U32 R14, R4, R7, RZ ;  /* 0x00000007040e7227 */ /* 0x000fe200078e00ff */
[----:B------:R-:W-:-:S03]  /*7b00*/  ISETP.GT.U32.AND P4, PT, R11, R0, PT ;  /* 0x000000000b00720c */ /* 0x000fc60003f84070 */
[----:B------:R-:W-:Y:S01]  /*7b10*/  @!P6 IMAD.MOV R15, RZ, RZ, -R15 ;  /* 0x000000ffff0fe224 */ /* 0x000fe200078e0a0f */
[----:B------:R-:W-:Y:S01]  /*7b20*/  ISETP.GE.AND P6, PT, R10, RZ, PT ;  /* 0x000000ff0a00720c */ /* 0x000fe20003fc6270 */
[----:B------:R-:W-:Y:S02]  /*7b30*/  VIADD R5, R29, 0x6c ;  /* 0x0000006c1d057836 */ /* 0x000fe40000000000 */
[--C-:B------:R-:W-:Y:S01]  /*7b40*/  @!P5 IMAD.IADD R8, R8, 0x1, -R11.reuse ;  /* 0x000000010808d824 */ /* 0x100fe200078e0a0b */
[----:B------:R0:W-:Y:S01]  /*7b50*/  STL [R1+0x1ec], R15 ;  /* 0x0001ec0f01007387 */ /* 0x0001e20000100800 */
[----:B------:R-:W-:Y:S01]  /*7b60*/  IMAD.MOV.U32 R10, RZ, RZ, R12 ;  /* 0x000000ffff0a7224 */ /* 0x000fe200078e000c */
[----:B------:R-:W-:Y:S01]  /*7b70*/  IABS R9, R5 ;  /* 0x0000000500097213 */ /* 0x000fe20000000000 */
[----:B------:R-:W-:Y:S01]  /*7b80*/  IMAD.MOV R14, RZ, RZ, -R14 ;  /* 0x000000ffff0e7224 */ /* 0x000fe200078e0a0e */
[----:B------:R-:W-:Y:S01]  /*7b90*/  ISETP.GT.U32.AND P5, PT, R11, R8, PT ;  /* 0x000000080b00720c */ /* 0x000fe20003fa4070 */
[----:B------:R-:W-:Y:S01]  /*7ba0*/  @!P0 IMAD.IADD R13, R13, 0x1, -R11 ;  /* 0x000000010d0d8824 */ /* 0x000fe200078e0a0b */
[----:B------:R-:W-:Y:S01]  /*7bb0*/  ISETP.GE.AND P0, PT, R6, RZ, PT ;  /* 0x000000ff0600720c */ /* 0x000fe20003f06270 */
[----:B------:R-:W-:-:S04]  /*7bc0*/  IMAD.HI.U32 R6, R4, R10, RZ ;  /* 0x0000000a04067227 */ /* 0x000fc800078e00ff */
[C---:B------:R-:W-:Y:S02]  /*7bd0*/  IMAD R7, R11.reuse, R14, R7 ;  /* 0x0000000e0b077224 */ /* 0x040fe400078e0207 */
[----:B------:R-:W-:Y:S02]  /*7be0*/  IMAD.MOV R6, RZ, RZ, -R6 ;  /* 0x000000ffff067224 */ /* 0x000fe400078e0a06 */
[----:B------:R-:W-:Y:S01]  /*7bf0*/  @!P4 IMAD.IADD R0, R0, 0x1, -R11 ;  /* 0x000000010000c824 */ /* 0x000fe200078e0a0b */
[----:B------:R-:W-:Y:S01]  /*7c00*/  ISETP.GT.U32.AND P4, PT, R11, R7, PT ;  /* 0x000000070b00720c */ /* 0x000fe20003f84070 */
[----:B------:R-:W-:-:S04]  /*7c10*/  IMAD.HI.U32 R12, R4, R9, RZ ;  /* 0x00000009040c7227 */ /* 0x000fc800078e00ff */
[----:B0-----:R-:W-:Y:S02]  /*7c20*/  IMAD.MOV.U32 R15, RZ, RZ, R13 ;  /* 0x000000ffff0f7224 */ /* 0x001fe400078e000d */
[C---:B------:R-:W-:Y:S02]  /*7c30*/  IMAD R10, R11.reuse, R6, R10 ;  /* 0x000000060b0a7224 */ /* 0x040fe400078e020a */
[----:B------:R-:W-:Y:S02]  /*7c40*/  IMAD.MOV.U32 R13, RZ, RZ, R0 ;  /* 0x000000ffff0d7224 */ /* 0x000fe400078e0000 */
[----:B------:R-:W-:Y:S02]  /*7c50*/  IMAD.MOV R12, RZ, RZ, -R12 ;  /* 0x000000ffff0c7224 */ /* 0x000fe400078e0a0c */
[----:B------:R-:W-:Y:S02]  /*7c60*/  @!P5 IMAD.IADD R8, R8, 0x1, -R11 ;  /* 0x000000010808d824 */ /* 0x000fe400078e0a0b */
[----:B------:R-:W-:Y:S01]  /*7c70*/  @!P2 IMAD.MOV R13, RZ, RZ, -R13 ;  /* 0x000000ffff0da224 */ /* 0x000fe200078e0a0d */
[C---:B------:R-:W-:Y:S01]  /*7c80*/  ISETP.GT.U32.AND P2, PT, R11.reuse, R10, PT ;  /* 0x0000000a0b00720c */ /* 0x040fe20003f44070 */
[----:B------:R-:W-:-:S02]  /*7c90*/  IMAD R9, R11, R12, R9 ;  /* 0x0000000c0b097224 */ /* 0x000fc400078e0209 */
[----:B------:R-:W-:Y:S02]  /*7ca0*/  IMAD.MOV.U32 R18, RZ, RZ, R8 ;  /* 0x000000ffff127224 */ /* 0x000fe400078e0008 */
[----:B------:R-:W-:Y:S02]  /*7cb0*/  @!P4 IMAD.IADD R7, R7, 0x1, -R11 ;  /* 0x000000010707c824 */ /* 0x000fe400078e0a0b */
[----:B------:R-:W-:Y:S01]  /*7cc0*/  @!P1 IMAD.MOV R18, RZ, RZ, -R18 ;  /* 0x000000ffff129224 */ /* 0x000fe200078e0a12 */
[----:B------:R-:W-:Y:S01]  /*7cd0*/  ISETP.GT.U32.AND P1, PT, R11, R9, PT ;  /* 0x000000090b00720c */ /* 0x000fe20003f24070 */
[----:B------:R-:W-:Y:S01]  /*7ce0*/  VIADD R16, R29, 0x6b ;  /* 0x0000006b1d107836 */ /* 0x000fe20000000000 */
[----:B------:R-:W-:Y:S01]  /*7cf0*/  ISETP.GT.U32.AND P4, PT, R11, R7, PT ;  /* 0x000000070b00720c */ /* 0x000fe20003f84070 */
[----:B------:R-:W-:Y:S01]  /*7d00*/  @!P3 IMAD.MOV R15, RZ, RZ, -R15 ;  /* 0x000000ffff0fb224 */ /* 0x000fe200078e0a0f */
[----:B------:R-:W-:Y:S01]  /*7d10*/  ISETP.GE.AND P3, PT, R5, RZ, PT ;  /* 0x000000ff0500720c */ /* 0x000fe20003f66270 */
[----:B------:R-:W-:Y:S01]  /*7d20*/  @!P2 IMAD.IADD R10, R10, 0x1, -R11 ;  /* 0x000000010a0aa824 */ /* 0x000fe200078e0a0b */
[----:B------:R-:W-:Y:S01]  /*7d30*/  ISETP.GE.AND P5, PT, R16, RZ, PT ;  /* 0x000000ff1000720c */ /* 0x000fe20003fa6270 */
[C---:B------:R-:W-:Y:S01]  /*7d40*/  VIADD R14, R29.reuse, 0x6a ;  /* 0x0000006a1d0e7836 */ /* 0x040fe20000000000 */
[----:B------:R-:W-:Y:S01]  /*7d50*/  IABS R16, R16 ;  /* 0x0000001000107213 */ /* 0x000fe20000000000 */
[----:B------:R-:W-:Y:S01]  /*7d60*/  VIADD R6, R29, 0x69 ;  /* 0x000000691d067836 */ /* 0x000fe20000000000 */
[----:B------:R0:W-:Y:S01]  /*7d70*/  STL [R1+0x1e8], R15 ;  /* 0x0001e80f01007387 */ /* 0x0001e20000100800 */
[----:B------:R-:W-:Y:S01]  /*7d80*/  ISETP.GT.U32.AND P2, PT, R11, R10, PT ;  /* 0x0000000a0b00720c */ /* 0x000fe20003f44070 */
[----:B------:R-:W-:-:S02]  /*7d90*/  VIADD R12, R29, 0x68 ;  /* 0x000000681d0c7836 */ /* 0x000fc40000000000 */
[----:B------:R-:W-:Y:S01]  /*7da0*/  IMAD.HI.U32 R17, R4, R16, RZ ;  /* 0x0000001004117227 */ /* 0x000fe200078e00ff */
[----:B------:R-:W-:Y:S01]  /*7db0*/  IABS R5, R6 ;  /* 0x0000000600057213 */ /* 0x000fe20000000000 */
[----:B------:R1:W-:Y:S01]  /*7dc0*/  STL [R1+0x1e4], R13 ;  /* 0x0001e40d01007387 */ /* 0x0003e20000100800 */
[----:B------:R-:W-:Y:S01]  /*7dd0*/  IABS R0, R12 ;  /* 0x0000000c00007213 */ /* 0x000fe20000000000 */
[----:B------:R-:W-:Y:S01]  /*7de0*/  @!P1 IMAD.IADD R9, R9, 0x1, -R11 ;  /* 0x0000000109099824 */ /* 0x000fe200078e0a0b */
[----:B0-----:R-:W-:Y:S01]  /*7df0*/  IABS R15, R14 ;  /* 0x0000000e000f7213 */ /* 0x001fe20000000000 */
[----:B------:R-:W-:Y:S01]  /*7e00*/  IMAD.MOV R17, RZ, RZ, -R17 ;  /* 0x000000ffff117224 */ /* 0x000fe200078e0a11 */
[----:B------:R0:W-:Y:S02]  /*7e10*/  STL [R1+0x1dc], R18 ;  /* 0x0001dc1201007387 */ /* 0x0001e40000100800 */
[----:B------:R-:W-:Y:S01]  /*7e20*/  ISETP.GT.U32.AND P1, PT, R11, R9, PT ;  /* 0x000000090b00720c */ /* 0x000fe20003f24070 */
[----:B------:R-:W-:Y:S01]  /*7e30*/  @!P4 IMAD.IADD R7, R7, 0x1, -R11 ;  /* 0x000000010707c824 */ /* 0x000fe200078e0a0b */
[----:B------:R-:W-:Y:S01]  /*7e40*/  ISETP.GE.AND P4, PT, R14, RZ, PT ;  /* 0x000000ff0e00720c */ /* 0x000fe20003f86270 */
[----:B-1----:R-:W-:-:S04]  /*7e50*/  IMAD.HI.U32 R13, R4, R15, RZ ;  /* 0x0000000f040d7227 */ /* 0x002fc800078e00ff */
[----:B------:R-:W-:-:S04]  /*7e60*/  IMAD.HI.U32 R8, R4, R5, RZ ;  /* 0x0000000504087227 */ /* 0x000fc800078e00ff */
[C---:B------:R-:W-:Y:S02]  /*7e70*/  IMAD R14, R11.reuse, R17, R16 ;  /* 0x000000110b0e7224 */ /* 0x040fe400078e0210 */
[----:B------:R-:W-:Y:S02]  /*7e80*/  IMAD.MOV R13, RZ, RZ, -R13 ;  /* 0x000000ffff0d7224 */ /* 0x000fe400078e0a0d */
[----:B------:R-:W-:Y:S02]  /*7e90*/  IMAD.MOV R8, RZ, RZ, -R8 ;  /* 0x000000ffff087224 */ /* 0x000fe400078e0a08 */
[----:B------:R-:W-:Y:S01]  /*7ea0*/  @!P2 IMAD.IADD R10, R10, 0x1, -R11 ;  /* 0x000000010a0aa824 */ /* 0x000fe200078e0a0b */
[C---:B------:R-:W-:Y:S01]  /*7eb0*/  ISETP.GT.U32.AND P2, PT, R11.reuse, R14, PT ;  /* 0x0000000e0b00720c */ /* 0x040fe20003f44070 */
[----:B------:R-:W-:Y:S02]  /*7ec0*/  IMAD R15, R11, R13, R15 ;  /* 0x0000000d0b0f7224 */ /* 0x000fe400078e020f */
[----:B------:R-:W-:-:S04]  /*7ed0*/  IMAD.HI.U32 R13, R4, R0, RZ ;  /* 0x00000000040d7227 */ /* 0x000fc800078e00ff */
[----:B------:R-:W-:Y:S02]  /*7ee0*/  IMAD R5, R11, R8, R5 ;  /* 0x000000080b057224 */ /* 0x000fe400078e0205 */
[----:B------:R-:W-:Y:S02]  /*7ef0*/  IMAD.MOV.U32 R19, RZ, RZ, R7 ;  /* 0x000000ffff137224 */ /* 0x000fe400078e0007 */
[----:B------:R-:W-:Y:S02]  /*7f00*/  IMAD.MOV R7, RZ, RZ, -R13 ;  /* 0x000000ffff077224 */ /* 0x000fe400078e0a0d */
[----:B------:R-:W-:Y:S01]  /*7f10*/  @!P1 IMAD.IADD R9, R9, 0x1, -R11 ;  /* 0x0000000109099824 */ /* 0x000fe200078e0a0b */
[C---:B------:R-:W-:Y:S01]  /*7f20*/  ISETP.GT.U32.AND P1, PT, R11.reuse, R5, PT ;  /* 0x000000050b00720c */ /* 0x040fe20003f24070 */
[----:B0-----:R-:W-:Y:S02]  /*7f30*/  IMAD.MOV.U32 R18, RZ, RZ, R10 ;  /* 0x000000ffff127224 */ /* 0x001fe400078e000a */
[----:B------:R-:W-:Y:S01]  /*7f40*/  @!P6 IMAD.MOV R19, RZ, RZ, -R19 ;  /* 0x000000ffff13e224 */ /* 0x000fe200078e0a13 */
[C---:B------:R-:W-:Y:S01]  /*7f50*/  ISETP.GT.U32.AND P6, PT, R11.reuse, R15, PT ;  /* 0x0000000f0b00720c */ /* 0x040fe20003fc4070 */
[----:B------:R-:W-:-:S02]  /*7f60*/  IMAD R0, R11, R7, R0 ;  /* 0x000000070b007224 */ /* 0x000fc400078e0200 */
[----:B------:R-:W-:Y:S01]  /*7f70*/  IMAD.MOV.U32 R10, RZ, RZ, R9 ;  /* 0x000000ffff0a7224 */ /* 0x000fe200078e0009 */
[----:B------:R-:W-:Y:S01]  /*7f80*/  STL [R1+0x1d8], R19 ;  /* 0x0001d81301007387 */ /* 0x000fe20000100800 */
[--C-:B------:R-:W-:Y:S02]  /*7f90*/  @!P2 IMAD.IADD R14, R14, 0x1, -R11.reuse ;  /* 0x000000010e0ea824 */ /* 0x100fe400078e0a0b */
[----:B------:R-:W-:Y:S01]  /*7fa0*/  @!P3 IMAD.MOV R10, RZ, RZ, -R10 ;  /* 0x000000ffff0ab224 */ /* 0x000fe200078e0a0a */
[----:B------:R-:W-:Y:S01]  /*7fb0*/  ISETP.GT.U32.AND P3, PT, R11, R0, PT ;  /* 0x000000000b00720c */ /* 0x000fe20003f64070 */
[----:B------:R-:W-:Y:S01]  /*7fc0*/  @!P0 IMAD.MOV R18, RZ, RZ, -R18 ;  /* 0x000000ffff128224 */ /* 0x000fe200078e0a12 */
[----:B------:R-:W-:Y:S01]  /*7fd0*/  ISETP.GE.AND P0, PT, R6, RZ, PT ;  /* 0x000000ff0600720c */ /* 0x000fe20003f06270 */
[----:B------:R-:W-:Y:S01]  /*7fe0*/  VIADD R6, R29, 0x67 ;  /* 0x000000671d067836 */ /* 0x000fe20000000000 */
[----:B------:R-:W-:Y:S01]  /*7ff0*/  ISETP.GT.U32.AND P2, PT, R11, R14, PT ;  /* 0x0000000e0b00720c */ /* 0x000fe20003f44070 */
[--C-:B------:R-:W-:Y:S01]  /*8000*/  @!P1 IMAD.IADD R5, R5, 0x1, -R11.reuse ;  /* 0x0000000105059824 */ /* 0x100fe200078e0a0b */
[----:B------:R-:W-:Y:S01]  /*8010*/  STL [R1+0x1d4], R18 ;  /* 0x0001d41201007387 */ /* 0x000fe20000100800 */
[--C-:B------:R-:W-:Y:S01]  /*8020*/  @!P6 IMAD.IADD R15, R15, 0x1, -R11.reuse ;  /* 0x000000010f0fe824 */ /* 0x100fe200078e0a0b */
[----:B------:R-:W-:Y:S01]  /*8030*/  IABS R13, R6 ;  /* 0x00000006000d7213 */ /* 0x000fe20000000000 */
[----:B------:R-:W-:Y:S01]  /*8040*/  VIADD R7, R29, 0x66 ;  /* 0x000000661d077836 */ /* 0x000fe20000000000 */
[----:B------:R-:W-:Y:S01]  /*8050*/  ISETP.GT.U32.AND P1, PT, R11, R5, PT ;  /* 0x000000050b00720c */ /* 0x000fe20003f24070 */
[----:B------:R-:W-:Y:S01]  /*8060*/  VIADD R8, R29, 0x65 ;  /* 0x000000651d087836 */ /* 0x000fe20000000000 */
[C---:B------:R-:W-:Y:S01]  /*8070*/  ISETP.GT.U32.AND P6, PT, R11.reuse, R15, PT ;  /* 0x0000000f0b00720c */ /* 0x040fe20003fc4070 */
[--C-:B------:R-:W-:Y:S01]  /*8080*/  @!P3 IMAD.IADD R0, R0, 0x1, -R11.reuse ;  /* 0x000000010000b824 */ /* 0x100fe200078e0a0b */
[----:B------:R-:W-:Y:S01]  /*8090*/  IABS R9, R7 ;  /* 0x0000000700097213 */ /* 0x000fe20000000000 */
[----:B------:R-:W-:Y:S01]  /*80a0*/  IMAD.HI.U32 R16, R4, R13, RZ ;  /* 0x0000000d04107227 */ /* 0x000fe200078e00ff */
[----:B------:R0:W-:Y:S02]  /*80b0*/  STL [R1+0x1d0], R10 ;  /* 0x0001d00a01007387 */ /* 0x0001e40000100800 */
[----:B------:R-:W-:Y:S01]  /*80c0*/  ISETP.GT.U32.AND P3, PT, R11, R0, PT ;  /* 0x000000000b00720c */ /* 0x000fe20003f64070 */
[----:B------:R-:W-:Y:S01]  /*80d0*/  @!P2 IMAD.IADD R14, R14, 0x1, -R11 ;  /* 0x000000010e0ea824 */ /* 0x000fe200078e0a0b */
[----:B------:R-:W-:Y:S01]  /*80e0*/  ISETP.GE.AND P2, PT, R12, RZ, PT ;  /* 0x000000ff0c00720c */ /* 0x000fe20003f46270 */
[----:B------:R-:W-:-:S02]  /*80f0*/  IMAD.MOV R16, RZ, RZ, -R16 ;  /* 0x000000ffff107224 */ /* 0x000fc400078e0a10 */
[----:B------:R-:W-:Y:S01]  /*8100*/  IMAD.HI.U32 R12, R4, R9, RZ ;  /* 0x00000009040c7227 */ /* 0x000fe200078e00ff */
[----:B0-----:R-:W-:-:S03]  /*8110*/  IABS R10, R8 ;  /* 0x00000008000a7213 */ /* 0x001fc60000000000 */
[----:B------:R-:W-:Y:S02]  /*8120*/  IMAD R13, R11, R16, R13 ;  /* 0x000000100b0d7224 */ /* 0x000fe400078e020d */
[----:B------:R-:W-:Y:S02]  /*8130*/  IMAD.MOV R12, RZ, RZ, -R12 ;  /* 0x000000ffff0c7224 */ /* 0x000fe400078e0a0c */
[--C-:B------:R-:W-:Y:S01]  /*8140*/  @!P1 IMAD.IADD R5, R5, 0x1, -R11.reuse ;  /* 0x0000000105059824 */ /* 0x100fe200078e0a0b */
[----:B------:R-:W-:Y:S01]  /*8150*/  ISETP.GE.AND P1, PT, R8, RZ, PT ;  /* 0x000000ff0800720c */ /* 0x000fe20003f26270 */
[----:B------:R-:W-:Y:S01]  /*8160*/  @!P6 IMAD.IADD R15, R15, 0x1, -R11 ;  /* 0x000000010f0fe824 */ /* 0x000fe200078e0a0b */
[C---:B------:R-:W-:Y:S01]  /*8170*/  ISETP.GT.U32.AND P6, PT, R11.reuse, R13, PT ;  /* 0x0000000d0b00720c */ /* 0x040fe20003fc4070 */
[----:B------:R-:W-:Y:S02]  /*8180*/  IMAD R8, R11, R12, R9 ;  /* 0x0000000c0b087224 */ /* 0x000fe400078e0209 */
[----:B------:R-:W-:-:S02]  /*8190*/  @!P3 IMAD.IADD R0, R0, 0x1, -R11 ;  /* 0x000000010000b824 */ /* 0x000fc400078e0a0b */
[----:B------:R-:W-:Y:S01]  /*81a0*/  IMAD.MOV.U32 R18, RZ, RZ, R14 ;  /* 0x000000ffff127224 */ /* 0x000fe200078e000e */
[----:B------:R-:W-:Y:S01]  /*81b0*/  ISETP.GT.U32.AND P3, PT, R11, R8, PT ;  /* 0x000000080b00720c */ /* 0x000fe20003f64070 */
[----:B------:R-:W-:Y:S02]  /*81c0*/  IMAD.MOV.U32 R16, RZ, RZ, R5 ;  /* 0x000000ffff107224 */ /* 0x000fe400078e0005 */
[----:B------:R-:W-:Y:S01]  /*81d0*/  @!P5 IMAD.MOV R18, RZ, RZ, -R18 ;  /* 0x000000ffff12d224 */ /* 0x000fe200078e0a12 */
[----:B------:R-:W-:Y:S01]  /*81e0*/  ISETP.GE.AND P5, PT, R6, RZ, PT ;  /* 0x000000ff0600720c */ /* 0x000fe20003fa6270 */
[----:B------:R-:W-:Y:S02]  /*81f0*/  VIADD R6, R29, 0x64 ;  /* 0x000000641d067836 */ /* 0x000fe40000000000 */
[----:B------:R-:W-:Y:S01]  /*8200*/  @!P6 IMAD.IADD R13, R13, 0x1, -R11 ;  /* 0x000000010d0de824 */ /* 0x000fe200078e0a0b */
[----:B------:R-:W-:Y:S01]  /*8210*/  STL [R1+0x1cc], R18 ;  /* 0x0001cc1201007387 */ /* 0x000fe20000100800 */
[----:B------:R-:W-:Y:S01]  /*8220*/  IMAD.MOV.U32 R17, RZ, RZ, R15 ;  /* 0x000000ffff117224 */ /* 0x000fe200078e000f */
[----:B------:R-:W-:Y:S01]  /*8230*/  IABS R9, R6 ;  /* 0x0000000600097213 */ /* 0x000fe20000000000 */
[----:B------:R-:W-:Y:S01]  /*8240*/  VIADD R5, R29, 0x63 ;  /* 0x000000631d057836 */ /* 0x000fe20000000000 */
[----:B------:R-:W-:Y:S01]  /*8250*/  ISETP.GT.U32.AND P6, PT, R11, R13, PT ;  /* 0x0000000d0b00720c */ /* 0x000fe20003fc4070 */
[----:B------:R-:W-:-:S02]  /*8260*/  @!P3 IMAD.IADD R8, R8, 0x1, -R11 ;  /* 0x000000010808b824 */ /* 0x000fc400078e0a0b */
[C---:B------:R-:W-:Y:S01]  /*8270*/  IMAD.HI.U32 R14, R4.reuse, R10, RZ ;  /* 0x0000000a040e7227 */ /* 0x040fe200078e00ff */
[----:B------:R-:W-:Y:S02]  /*8280*/  IABS R21, R5 ;  /* 0x0000000500157213 */ /* 0x000fe40000000000 */
[----:B------:R-:W-:Y:S01]  /*8290*/  ISETP.GT.U32.AND P3, PT, R11, R8, PT ;  /* 0x000000080b00720c */ /* 0x000fe20003f64070 */
[----:B------:R-:W-:Y:S01]  /*82a0*/  @!P4 IMAD.MOV R17, RZ, RZ, -R17 ;  /* 0x000000ffff11c224 */ /* 0x000fe200078e0a11 */
[----:B------:R-:W-:Y:S01]  /*82b0*/  ISETP.GE.AND P4, PT, R7, RZ, PT ;  /* 0x000000ff0700720c */ /* 0x000fe20003f86270 */
[----:B------:R-:W-:Y:S02]  /*82c0*/  IMAD.MOV R14, RZ, RZ, -R14 ;  /* 0x000000ffff0e7224 */ /* 0x000fe400078e0a0e */
[----:B------:R-:W-:Y:S01]  /*82d0*/  IMAD.HI.U32 R7, R4, R9, RZ ;  /* 0x0000000904077227 */ /* 0x000fe200078e00ff */
[----:B------:R-:W-:Y:S03]  /*82e0*/  STL [R1+0x1c8], R17 ;  /* 0x0001c81101007387 */ /* 0x000fe60000100800 */
[----:B------:R-:W-:-:S02]  /*82f0*/  IMAD.MOV.U32 R15, RZ, RZ, R0 ;  /* 0x000000ffff0f7224 */ /* 0x000fc400078e0000 */
[----:B------:R-:W-:Y:S02]  /*8300*/  IMAD R10, R11, R14, R10 ;  /* 0x0000000e0b0a7224 */ /* 0x000fe400078e020a */
[----:B------:R-:W-:-:S04]  /*8310*/  IMAD.HI.U32 R0, R4, R21, RZ ;  /* 0x0000001504007227 */ /* 0x000fc800078e00ff */
[----:B------:R-:W-:Y:S02]  /*8320*/  IMAD.MOV R7, RZ, RZ, -R7 ;  /* 0x000000ffff077224 */ /* 0x000fe400078e0a07 */
[----:B------:R-:W-:Y:S01]  /*8330*/  @!P0 IMAD.MOV R16, RZ, RZ, -R16 ;  /* 0x000000ffff108224 */ /* 0x000fe200078e0a10 */
[----:B------:R-:W-:Y:S01]  /*8340*/  ISETP.GE.AND P0, PT, R6, RZ, PT ;  /* 0x000000ff0600720c */ /* 0x000fe20003f06270 */
[----:B------:R-:W-:Y:S01]  /*8350*/  @!P2 IMAD.MOV R15, RZ, RZ, -R15 ;  /* 0x000000ffff0fa224 */ /* 0x000fe200078e0a0f */
[----:B------:R-:W-:Y:S01]  /*8360*/  ISETP.GE.AND P2, PT, R5, RZ, PT ;  /* 0x000000ff0500720c */ /* 0x000fe20003f46270 */
[----:B------:R-:W-:Y:S01]  /*8370*/  @!P6 IMAD.IADD R13, R13, 0x1, -R11 ;  /* 0x000000010d0de824 */ /* 0x000fe200078e0a0b */
[C---:B------:R-:W-:Y:S01]  /*8380*/  ISETP.GT.U32.AND P6, PT, R11.reuse, R10, PT ;  /* 0x0000000a0b00720c */ /* 0x040fe20003fc4070 */
[----:B------:R-:W-:Y:S01]  /*8390*/  IMAD.MOV R0, RZ, RZ, -R0 ;  /* 0x000000ffff007224 */ /* 0x000fe200078e0a00 */
[----:B------:R0:W-:Y:S01]  /*83a0*/  STL [R1+0x1c4], R16 ;  /* 0x0001c41001007387 */ /* 0x0001e20000100800 */
[----:B------:R-:W-:-:S02]  /*83b0*/  IMAD R9, R11, R7, R9 ;  /* 0x000000070b097224 */ /* 0x000fc400078e0209 */
[C---:B------:R-:W-:Y:S01]  /*83c0*/  IMAD R21, R11.reuse, R0, R21 ;  /* 0x000000000b157224 */ /* 0x040fe200078e0215 */
[----:B------:R1:W-:Y:S01]  /*83d0*/  STL [R1+0x1c0], R15 ;  /* 0x0001c00f01007387 */ /* 0x0003e20000100800 */
[--C-:B------:R-:W-:Y:S01]  /*83e0*/  @!P3 IMAD.IADD R8, R8, 0x1, -R11.reuse ;  /* 0x000000010808b824 */ /* 0x100fe200078e0a0b */
[----:B------:R-:W-:Y:S01]  /*83f0*/  ISETP.GT.U32.AND P3, PT, R11, R9, PT ;  /* 0x000000090b00720c */ /* 0x000fe20003f64070 */
[C---:B------:R-:W-:Y:S02]  /*8400*/  VIADD R5, R29.reuse, 0x62 ;  /* 0x000000621d057836 */ /* 0x040fe40000000000 */
[C---:B------:R-:W-:Y:S02]  /*8410*/  VIADD R6, R29.reuse, 0x61 ;  /* 0x000000611d067836 */ /* 0x040fe40000000000 */
[----:B------:R-:W-:Y:S01]  /*8420*/  @!P6 IMAD.IADD R10, R10, 0x1, -R11 ;  /* 0x000000010a0ae824 */ /* 0x000fe200078e0a0b */
[----:B------:R-:W-:Y:S01]  /*8430*/  IABS R12, R5 ;  /* 0x00000005000c7213 */ /* 0x000fe20000000000 */
[----:B------:R-:W-:Y:S01]  /*8440*/  VIADD R19, R29, 0x60 ;  /* 0x000000601d137836 */ /* 0x000fe20000000000 */
[----:B0-----:R-:W-:Y:S01]  /*8450*/  IABS R16, R6 ;  /* 0x0000000600107213 */ /* 0x001fe20000000000 */
[----:B-1----:R-:W-:Y:S01]  /*8460*/  IMAD.MOV.U32 R15, RZ, RZ, R13 ;  /* 0x000000ffff0f7224 */ /* 0x002fe200078e000d */
[----:B------:R-:W-:Y:S01]  /*8470*/  ISETP.GT.U32.AND P6, PT, R11, R10, PT ;  /* 0x0000000a0b00720c */ /* 0x000fe20003fc4070 */
[----:B------:R-:W-:-:S04]  /*8480*/  IMAD.HI.U32 R7, R4, R12, RZ ;  /* 0x0000000c04077227 */ /* 0x000fc800078e00ff */
[----:B------:R-:W-:Y:S01]  /*8490*/  @!P5 IMAD.MOV R15, RZ, RZ, -R15 ;  /* 0x000000ffff0fd224 */ /* 0x000fe200078e0a0f */
[----:B------:R-:W-:Y:S01]  /*84a0*/  ISETP.GT.U32.AND P5, PT, R11, R21, PT ;  /* 0x000000150b00720c */ /* 0x000fe20003fa4070 */
[----:B------:R-:W-:Y:S02]  /*84b0*/  @!P3 IMAD.IADD R9, R9, 0x1, -R11 ;  /* 0x000000010909b824 */ /* 0x000fe400078e0a0b */
[----:B------:R-:W-:Y:S01]  /*84c0*/  IMAD.HI.U32 R0, R4, R16, RZ ;  /* 0x0000001004007227 */ /* 0x000fe200078e00ff */
[----:B------:R0:W-:Y:S02]  /*84d0*/  STL [R1+0x1bc], R15 ;  /* 0x0001bc0f01007387 */ /* 0x0001e40000100800 */
[----:B------:R-:W-:Y:S01]  /*84e0*/  ISETP.GT.U32.AND P3, PT, R11, R9, PT ;  /* 0x000000090b00720c */ /* 0x000fe20003f64070 */
[----:B------:R-:W-:Y:S02]  /*84f0*/  IMAD.MOV R7, RZ, RZ, -R7 ;  /* 0x000000ffff077224 */ /* 0x000fe400078e0a07 */
[--C-:B------:R-:W-:Y:S01]  /*8500*/  @!P6 IMAD.IADD R10, R10, 0x1, -R11.reuse ;  /* 0x000000010a0ae824 */ /* 0x100fe200078e0a0b */
[----:B------:R-:W-:Y:S01]  /*8510*/  ISETP.GE.AND P6, PT, R6, RZ, PT ;  /* 0x000000ff0600720c */ /* 0x000fe20003fc6270 */
[----:B------:R-:W-:Y:S01]  /*8520*/  IMAD.MOV R0, RZ, RZ, -R0 ;  /* 0x000000ffff007224 */ /* 0x000fe200078e0a00 */
[----:B------:R-:W-:Y:S01]  /*8530*/  IABS R6, R19 ;  /* 0x0000001300067213 */ /* 0x000fe20000000000 */
[----:B------:R-:W-:Y:S01]  /*8540*/  @!P5 IMAD.IADD R21, R21, 0x1, -R11 ;  /* 0x000000011515d824 */ /* 0x000fe200078e0a0b */
[----:B0-----:R-:W-:Y:S01]  /*8550*/  IABS R15, R20 ;  /* 0x00000014000f7213 */ /* 0x001fe20000000000 */
[----:B------:R-:W-:-:S02]  /*8560*/  IMAD R12, R11, R7, R12 ;  /* 0x000000070b0c7224 */ /* 0x000fc400078e020c */
[C---:B------:R-:W-:Y:S01]  /*8570*/  IMAD R16, R11.reuse, R0, R16 ;  /* 0x000000000b107224 */ /* 0x040fe200078e0210 */
[----:B------:R-:W-:Y:S01]  /*8580*/  ISETP.GT.U32.AND P5, PT, R11, R21, PT ;  /* 0x000000150b00720c */ /* 0x000fe20003fa4070 */
[----:B------:R-:W-:Y:S01]  /*8590*/  @!P3 IMAD.IADD R9, R9, 0x1, -R11 ;  /* 0x000000010909b824 */ /* 0x000fe200078e0a0b */
[----:B------:R-:W-:Y:S01]  /*85a0*/  ISETP.GT.U32.AND P3, PT, R11, R12, PT ;  /* 0x0000000c0b00720c */ /* 0x000fe20003f64070 */
[----:B------:R-:W-:Y:S02]  /*85b0*/  IMAD.MOV.U32 R14, RZ, RZ, R8 ;  /* 0x000000ffff0e7224 */ /* 0x000fe400078e0008 */
[----:B------:R-:W-:-:S04]  /*85c0*/  IMAD.HI.U32 R8, R4, R6, RZ ;  /* 0x0000000604087227 */ /* 0x000fc800078e00ff */
[----:B------:R-:W-:Y:S02]  /*85d0*/  IMAD.MOV R8, RZ, RZ, -R8 ;  /* 0x000000ffff087224 */ /* 0x000fe400078e0a08 */
[----:B------:R-:W-:-:S04]  /*85e0*/  IMAD.HI.U32 R23, R4, R15, RZ ;  /* 0x0000000f04177227 */ /* 0x000fc800078e00ff */
[----:B------:R-:W-:Y:S01]  /*85f0*/  @!P5 IMAD.IADD R21, R21, 0x1, -R11 ;  /* 0x000000011515d824 */ /* 0x000fe200078e0a0b */
[C---:B------:R-:W-:Y:S01]  /*8600*/  ISETP.GT.U32.AND P5, PT, R11.reuse, R16, PT ;  /* 0x000000100b00720c */ /* 0x040fe20003fa4070 */
[C---:B------:R-:W-:Y:S02]  /*8610*/  IMAD R6, R11.reuse, R8, R6 ;  /* 0x000000080b067224 */ /* 0x040fe400078e0206 */
[----:B------:R-:W-:Y:S02]  /*8620*/  IMAD.MOV R23, RZ, RZ, -R23 ;  /* 0x000000ffff177224 */ /* 0x000fe400078e0a17 */
[----:B------:R-:W-:Y:S01]  /*8630*/  @!P3 IMAD.IADD R12, R12, 0x1, -R11 ;  /* 0x000000010c0cb824 */ /* 0x000fe200078e0a0b */
[C---:B------:R-:W-:Y:S01]  /*8640*/  ISETP.GT.U32.AND P3, PT, R11.reuse, R6, PT ;  /* 0x000000060b00720c */ /* 0x040fe20003f64070 */
[----:B------:R-:W-:Y:S02]  /*8650*/  IMAD R15, R11, R23, R15 ;  /* 0x000000170b0f7224 */ /* 0x000fe400078e020f */
[----:B------:R-:W-:Y:S01]  /*8660*/  @!P4 IMAD.MOV R14, RZ, RZ, -R14 ;  /* 0x000000ffff0ec224 */ /* 0x000fe200078e0a0e */
[----:B------:R-:W-:Y:S01]  /*8670*/  ISETP.GE.AND P4, PT, R5, RZ, PT ;  /* 0x000000ff0500720c */ /* 0x000fe20003f86270 */
[----:B------:R-:W-:-:S02]  /*8680*/  VIADD R5, R29, 0x5e ;  /* 0x0000005e1d057836 */ /* 0x000fc40000000000 */
[--C-:B------:R-:W-:Y:S01]  /*8690*/  @!P5 IMAD.IADD R16, R16, 0x1, -R11.reuse ;  /* 0x000000011010d824 */ /* 0x100fe200078e0a0b */
[----:B------:R-:W-:Y:S01]  /*86a0*/  ISETP.GT.U32.AND P5, PT, R11, R15, PT ;  /* 0x0000000f0b00720c */ /* 0x000fe20003fa4070 */
[C---:B------:R-:W-:Y:S01]  /*86b0*/  VIADD R18, R29.reuse, 0x5d ;  /* 0x0000005d1d127836 */ /* 0x040fe20000000000 */
[----:B------:R-:W-:Y:S01]  /*86c0*/  IABS R17, R5 ;  /* 0x0000000500117213 */ /* 0x000fe20000000000 */
[----:B------:R-:W-:Y:S01]  /*86d0*/  VIADD R13, R29, 0x5c ;  /* 0x0000005c1d0d7836 */ /* 0x000fe20000000000 */
[----:B------:R0:W-:Y:S01]  /*86e0*/  STL [R1+0x1b8], R14 ;  /* 0x0001b80e01007387 */ /* 0x0001e20000100800 */
[----:B------:R-:W-:Y:S01]  /*86f0*/  @!P3 IMAD.IADD R6, R6, 0x1, -R11 ;  /* 0x000000010606b824 */ /* 0x000fe200078e0a0b */
[----:B------:R-:W-:Y:S01]  /*8700*/  IABS R7, R18 ;  /* 0x0000001200077213 */ /* 0x000fe20000000000 */
[C---:B------:R-:W-:Y:S01]  /*8710*/  IMAD.HI.U32 R22, R4.reuse, R17, RZ ;  /* 0x0000001104167227 */ /* 0x040fe200078e00ff */
[----:B------:R-:W-:Y:S02]  /*8720*/  IABS R0, R13 ;  /* 0x0000000d00007213 */ /* 0x000fe40000000000 */
[----:B------:R-:W-:Y:S01]  /*8730*/  ISETP.GT.U32.AND P3, PT, R11, R12, PT ;  /* 0x0000000c0b00720c */ /* 0x000fe20003f64070 */
[----:B------:R-:W-:-:S04]  /*8740*/  IMAD.HI.U32 R8, R4, R7, RZ ;  /* 0x0000000704087227 */ /* 0x000fc800078e00ff */
[----:B------:R-:W-:Y:S02]  /*8750*/  IMAD.MOV.U32 R24, RZ, RZ, R10 ;  /* 0x000000ffff187224 */ /* 0x000fe400078e000a */
[----:B------:R-:W-:Y:S02]  /*8760*/  IMAD.MOV R22, RZ, RZ, -R22 ;  /* 0x000000ffff167224 */ /* 0x000fe400078e0a16 */
[----:B------:R-:W-:Y:S01]  /*8770*/  @!P5 IMAD.IADD R15, R15, 0x1, -R11 ;  /* 0x000000010f0fd824 */ /* 0x000fe200078e0a0b */
[----:B------:R-:W-:Y:S01]  /*8780*/  ISETP.GT.U32.AND P5, PT, R11, R6, PT ;  /* 0x000000060b00720c */ /* 0x000fe20003fa4070 */
[----:B0-----:R-:W-:-:S04]  /*8790*/  IMAD.HI.U32 R14, R4, R0, RZ ;  /* 0x00000000040e7227 */ /* 0x001fc800078e00ff */
[----:B------:R-:W-:Y:S02]  /*87a0*/  IMAD.MOV R23, RZ, RZ, -R8 ;  /* 0x000000ffff177224 */ /* 0x000fe400078e0a08 */
[----:B------:R-:W-:Y:S01]  /*87b0*/  @!P1 IMAD.MOV R24, RZ, RZ, -R24 ;  /* 0x000000ffff189224 */ /* 0x000fe200078e0a18 */
[C---:B------:R-:W-:Y:S01]  /*87c0*/  ISETP.GT.U32.AND P1, PT, R11.reuse, R16, PT ;  /* 0x000000100b00720c */ /* 0x040fe20003f24070 */
[C---:B------:R-:W-:Y:S02]  /*87d0*/  IMAD R8, R11.reuse, R22, R17 ;  /* 0x000000160b087224 */ /* 0x040fe400078e0211 */
[----:B------:R-:W-:Y:S01]  /*87e0*/  IMAD.MOV.U32 R22, RZ, RZ, R9 ;  /* 0x000000ffff167224 */ /* 0x000fe200078e0009 */
[----:B------:R-:W-:Y:S01]  /*87f0*/  STL [R1+0x1b0], R24 ;  /* 0x0001b01801007387 */ /* 0x000fe20000100800 */
        /* <DEDUP_REMOVED lines=9> */
[--C-:B------:R-:W-:Y:S01]  /*8890*/  @!P3 IMAD.IADD R12, R12, 0x1, -R11.reuse ;  /* 0x000000010c0cb824 */ /* 0x100fe200078e0a0b */
[C---:B------:R-:W-:Y:S01]  /*88a0*/  ISETP.GT.U32.AND P3, PT, R11.reuse, R7, PT ;  /* 0x000000070b00720c */ /* 0x040fe20003f64070 */
[--C-:B------:R-:W-:Y:S01]  /*88b0*/  @!P5 IMAD.IADD R6, R6, 0x1, -R11.reuse ;  /* 0x000000010606d824 */ /* 0x100fe200078e0a0b */
[----:B------:R-:W-:Y:S01]  /*88c0*/  ISETP.GT.U32.AND P5, PT, R11, R0, PT ;  /* 0x000000000b00720c */ /* 0x000fe20003fa4070 */
[----:B------:R0:W-:Y:S01]  /*88d0*/  STL [R1+0x1a4], R22 ;  /* 0x0001a41601007387 */ /* 0x0001e20000100800 */
[--C-:B------:R-:W-:Y:S01]  /*88e0*/  @!P1 IMAD.IADD R16, R16, 0x1, -R11.reuse ;  /* 0x0000000110109824 */ /* 0x100fe200078e0a0b */
[----:B------:R-:W-:Y:S01]  /*88f0*/  ISETP.GE.AND P1, PT, R19, RZ, PT ;  /* 0x000000ff1300720c */ /* 0x000fe20003f26270 */
[----:B------:R-:W-:Y:S01]  /*8900*/  VIADD R10, R29, 0x5a ;  /* 0x0000005a1d0a7836 */ /* 0x000fe20000000000 */
[----:B------:R1:W-:Y:S01]  /*8910*/  STL [R1+0x1a0], R21 ;  /* 0x0001a01501007387 */ /* 0x0003e20000100800 */
[--C-:B------:R-:W-:Y:S01]  /*8920*/  @!P2 IMAD.IADD R8, R8, 0x1, -R11.reuse ;  /* 0x000000010808a824 */ /* 0x100fe200078e0a0b */
[----:B------:R-:W-:Y:S01]  /*8930*/  ISETP.GE.AND P2, PT, R5, RZ, PT ;  /* 0x000000ff0500720c */ /* 0x000fe20003f46270 */
[----:B------:R-:W-:Y:S01]  /*8940*/  IMAD.MOV.U32 R23, RZ, RZ, R12 ;  /* 0x000000ffff177224 */ /* 0x000fe200078e000c */
[----:B------:R-:W-:Y:S01]  /*8950*/  IABS R9, R10 ;  /* 0x0000000a00097213 */ /* 0x000fe20000000000 */
[--C-:B------:R-:W-:Y:S01]  /*8960*/  @!P0 IMAD.IADD R15, R15, 0x1, -R11.reuse ;  /* 0x000000010f0f8824 */ /* 0x100fe200078e0a0b */
[----:B------:R-:W-:Y:S01]  /*8970*/  ISETP.GE.AND P0, PT, R20, RZ, PT ;  /* 0x000000ff1400720c */ /* 0x000fe20003f06270 */
[----:B------:R-:W-:Y:S01]  /*8980*/  @!P3 IMAD.IADD R7, R7, 0x1, -R11 ;  /* 0x000000010707b824 */ /* 0x000fe200078e0a0b */
[----:B------:R-:W-:Y:S01]  /*8990*/  ISETP.GE.AND P3, PT, R18, RZ, PT ;  /* 0x000000ff1200720c */ /* 0x000fe20003f66270 */
[----:B0-----:R-:W-:Y:S01]  /*89a0*/  IMAD.MOV.U32 R22, RZ, RZ, R16 ;  /* 0x000000ffff167224 */ /* 0x001fe200078e0010 */
[----:B------:R-:W-:Y:S01]  /*89b0*/  IABS R24, R29 ;  /* 0x0000001d00187213 */ /* 0x000fe20000000000 */
[----:B-1----:R-:W-:-:S04]  /*89c0*/  IMAD.HI.U32 R21, R4, R17, RZ ;  /* 0x0000001104157227 */ /* 0x002fc800078e00ff */
[----:B------:R-:W-:Y:S02]  /*89d0*/  IMAD.MOV R21, RZ, RZ, -R21 ;  /* 0x000000ffff157224 */ /* 0x000fe400078e0a15 */
[----:B------:R-:W-:Y:S01]  /*89e0*/  @!P4 IMAD.MOV R23, RZ, RZ, -R23 ;  /* 0x000000ffff17c224 */ /* 0x000fe200078e0a17 */
[C---:B------:R-:W-:Y:S01]  /*89f0*/  ISETP.GT.U32.AND P4, PT, R11.reuse, R8, PT ;  /* 0x000000080b00720c */ /* 0x040fe20003f84070 */
[C---:B------:R-:W-:Y:S02]  /*8a00*/  IMAD R5, R11.reuse, R21, R17 ;  /* 0x000000150b057224 */ /* 0x040fe400078e0211 */
[----:B------:R-:W-:Y:S01]  /*8a10*/  IMAD.MOV.U32 R16, RZ, RZ, R6 ;  /* 0x000000ffff107224 */ /* 0x000fe200078e0006 */
[----:B------:R-:W-:Y:S01]  /*8a20*/  STL [R1+0x19c], R23 ;  /* 0x00019c1701007387 */ /* 0x000fe20000100800 */
[----:B------:R-:W-:Y:S01]  /*8a30*/  @!P5 IMAD.IADD R0, R0, 0x1, -R11 ;  /* 0x000000010000d824 */ /* 0x000fe200078e0a0b */
[----:B------:R-:W-:Y:S01]  /*8a40*/  ISETP.GT.U32.AND P5, PT, R11, R7, PT ;  /* 0x000000070b00720c */ /* 0x000fe20003fa4070 */
[----:B------:R-:W-:-:S04]  /*8a50*/  IMAD.HI.U32 R19, R4, R9, RZ ;  /* 0x0000000904137227 */ /* 0x000fc800078e00ff */
[----:B------:R-:W-:Y:S01]  /*8a60*/  @!P1 IMAD.MOV R16, RZ, RZ, -R16 ;  /* 0x000000ffff109224 */ /* 0x000fe200078e0a10 */
[----:B------:R-:W-:Y:S01]  /*8a70*/  ISETP.GT.U32.AND P1, PT, R11, R5, PT ;  /* 0x000000050b00720c */ /* 0x000fe20003f24070 */
[----:B------:R-:W-:Y:S02]  /*8a80*/  IMAD.MOV R19, RZ, RZ, -R19 ;  /* 0x000000ffff137224 */ /* 0x000fe400078e0a13 */
[----:B------:R-:W-:Y:S02]  /*8a90*/  VIADD R12, R29, 0x59 ;  /* 0x000000591d0c7836 */ /* 0x000fe40000000000 */
[----:B------:R-:W-:Y:S01]  /*8aa0*/  @!P6 IMAD.MOV R22, RZ, RZ, -R22 ;  /* 0x000000ffff16e224 */ /* 0x000fe200078e0a16 */
[----:B------:R-:W-:Y:S01]  /*8ab0*/  ISETP.GT.U32.AND P6, PT, R11, R0, PT ;  /* 0x000000000b00720c */ /* 0x000fe20003fc4070 */
[----:B------:R-:W-:Y:S01]  /*8ac0*/  @!P0 IMAD.MOV R15, RZ, RZ, -R15 ;  /* 0x000000ffff0f8224 */ /* 0x000fe200078e0a0f */
[----:B------:R-:W-:Y:S01]  /*8ad0*/  ISETP.GE.AND P0, PT, R13, RZ, PT ;  /* 0x000000ff0d00720c */ /* 0x000fe20003f06270 */
[----:B------:R-:W-:Y:S01]  /*8ae0*/  IMAD R9, R11, R19, R9 ;  /* 0x000000130b097224 */ /* 0x000fe200078e0209 */
[----:B------:R-:W-:Y:S01]  /*8af0*/  IABS R13, R12 ;  /* 0x0000000c000d7213 */ /* 0x000fe20000000000 */
[--C-:B------:R-:W-:Y:S01]  /*8b00*/  @!P4 IMAD.IADD R8, R8, 0x1, -R11.reuse ;  /* 0x000000010808c824 */ /* 0x100fe200078e0a0b */
[----:B------:R-:W-:Y:S01]  /*8b10*/  STL [R1+0x198], R22 ;  /* 0x0001981601007387 */ /* 0x000fe20000100800 */
[--C-:B------:R-:W-:Y:S01]  /*8b20*/  @!P5 IMAD.IADD R7, R7, 0x1, -R11.reuse ;  /* 0x000000010707d824 */ /* 0x100fe200078e0a0b */
[----:B------:R-:W-:Y:S01]  /*8b30*/  ISETP.GT.U32.AND P4, PT, R11, R9, PT ;  /* 0x000000090b00720c */ /* 0x000fe20003f84070 */
[----:B------:R-:W-:Y:S01]  /*8b40*/  @!P1 IMAD.IADD R5, R5, 0x1, -R11 ;  /* 0x0000000105059824 */ /* 0x000fe200078e0a0b */
[----:B------:R-:W-:Y:S01]  /*8b50*/  ISETP.GE.AND P5, PT, R14, RZ, PT ;  /* 0x000000ff0e00720c */ /* 0x000fe20003fa6270 */
[----:B------:R-:W-:Y:S01]  /*8b60*/  IMAD.HI.U32 R14, R4, R13, RZ ;  /* 0x0000000d040e7227 */ /* 0x000fe200078e00ff */
[----:B------:R-:W-:Y:S01]  /*8b70*/  STL [R1+0x194], R16 ;  /* 0x0001941001007387 */ /* 0x000fe20000100800 */
[----:B------:R-:W-:-:S02]  /*8b80*/  ISETP.GE.AND P1, PT, R12, RZ, PT ;  /* 0x000000ff0c00720c */ /* 0x000fc40003f26270 */
[----:B------:R-:W-:Y:S01]  /*8b90*/  IMAD.MOV.U32 R17, RZ, RZ, R8 ;  /* 0x000000ffff117224 */ /* 0x000fe200078e0008 */
[----:B------:R0:W-:Y:S01]  /*8ba0*/  STL [R1+0x190], R15 ;  /* 0x0001900f01007387 */ /* 0x0001e20000100800 */
[----:B------:R-:W-:Y:S01]  /*8bb0*/  @!P6 IMAD.IADD R0, R0, 0x1, -R11 ;  /* 0x000000010000e824 */ /* 0x000fe200078e0a0b */
[----:B------:R-:W-:Y:S01]  /*8bc0*/  ISETP.GE.AND P6, PT, R10, RZ, PT ;  /* 0x000000ff0a00720c */ /* 0x000fe20003fc6270 */
[----:B------:R-:W-:Y:S02]  /*8bd0*/  IMAD.MOV R14, RZ, RZ, -R14 ;  /* 0x000000ffff0e7224 */ /* 0x000fe400078e0a0e */
[----:B------:R-:W-:Y:S01]  /*8be0*/  @!P2 IMAD.MOV R17, RZ, RZ, -R17 ;  /* 0x000000ffff11a224 */ /* 0x000fe200078e0a11 */
[----:B------:R-:W-:Y:S01]  /*8bf0*/  ISETP.GT.U32.AND P2, PT, R11, R5, PT ;  /* 0x000000050b00720c */ /* 0x000fe20003f44070 */
[----:B------:R-:W-:Y:S02]  /*8c00*/  VIADD R6, R29, 0x58 ;  /* 0x000000581d067836 */ /* 0x000fe40000000000 */
[----:B------:R-:W-:Y:S01]  /*8c10*/  IMAD R13, R11, R14, R13 ;  /* 0x0000000e0b0d7224 */ /* 0x000fe200078e020d */
[----:B------:R-:W-:Y:S01]  /*8c20*/  STL [R1+0x18c], R17 ;  /* 0x00018c1101007387 */ /* 0x000fe20000100800 */
[----:B0-----:R-:W-:Y:S01]  /*8c30*/  IMAD.MOV.U32 R15, RZ, RZ, R7 ;  /* 0x000000ffff0f7224 */ /* 0x001fe200078e0007 */
[----:B------:R-:W-:Y:S01]  /*8c40*/  IABS R16, R6 ;  /* 0x0000000600107213 */ /* 0x000fe20000000000 */
[----:B------:R-:W-:-:S02]  /*8c50*/  IMAD.MOV.U32 R7, RZ, RZ, R0 ;  /* 0x000000ffff077224 */ /* 0x000fc400078e0000 */
[----:B------:R-:W-:Y:S01]  /*8c60*/  @!P4 IMAD.IADD R9, R9, 0x1, -R11 ;  /* 0x000000010909c824 */ /* 0x000fe200078e0a0b */
[----:B------:R-:W-:Y:S01]  /*8c70*/  ISETP.GE.AND P4, PT, R6, RZ, PT ;  /* 0x000000ff0600720c */ /* 0x000fe20003f86270 */
[----:B------:R-:W-:Y:S01]  /*8c80*/  @!P0 IMAD.MOV R7, RZ, RZ, -R7 ;  /* 0x000000ffff078224 */ /* 0x000fe200078e0a07 */
[C---:B------:R-:W-:Y:S01]  /*8c90*/  ISETP.GT.U32.AND P0, PT, R11.reuse, R13, PT ;  /* 0x0000000d0b00720c */ /* 0x040fe20003f04070 */
[----:B------:R-:W-:Y:S01]  /*8ca0*/  @!P3 IMAD.MOV R15, RZ, RZ, -R15 ;  /* 0x000000ffff0fb224 */ /* 0x000fe200078e0a0f */
[----:B------:R-:W-:Y:S01]  /*8cb0*/  ISETP.GT.U32.AND P3, PT, R11, R9, PT ;  /* 0x000000090b00720c */ /* 0x000fe20003f64070 */
[----:B------:R-:W-:-:S03]  /*8cc0*/  IMAD.HI.U32 R10, R4, R16, RZ ;  /* 0x00000010040a7227 */ /* 0x000fc600078e00ff */
[----:B------:R0:W-:Y:S01]  /*8cd0*/  STL [R1+0x180], R15 ;  /* 0x0001800f01007387 */ /* 0x0001e20000100800 */
[----:B------:R-:W-:Y:S02]  /*8ce0*/  @!P2 IMAD.IADD R5, R5, 0x1, -R11 ;  /* 0x000000010505a824 */ /* 0x000fe400078e0a0b */
[----:B------:R-:W-:Y:S01]  /*8cf0*/  VIADD R14, R29, 0x57 ;  /* 0x000000571d0e7836 */ /* 0x000fe20000000000 */
[----:B------:R1:W-:Y:S01]  /*8d00*/  STL [R1+0x17c], R7 ;  /* 0x00017c0701007387 */ /* 0x0003e20000100800 */
[----:B------:R-:W-:Y:S02]  /*8d10*/  IMAD.MOV R10, RZ, RZ, -R10 ;  /* 0x000000ffff0a7224 */ /* 0x000fe400078e0a0a */
[----:B------:R-:W-:Y:S01]  /*8d20*/  IMAD.MOV.U32 R8, RZ, RZ, R5 ;  /* 0x000000ffff087224 */ /* 0x000fe200078e0005 */
[----:B------:R-:W-:Y:S01]  /*8d30*/  ISETP.GE.AND P2, PT, R14, RZ, PT ;  /* 0x000000ff0e00720c */ /* 0x000fe20003f46270 */
[----:B------:R-:W-:Y:S01]  /*8d40*/  IMAD R16, R11, R10, R16 ;  /* 0x0000000a0b107224 */ /* 0x000fe200078e0210 */
[----:B------:R-:W-:Y:S01]  /*8d50*/  IABS R14, R14 ;  /* 0x0000000e000e7213 */ /* 0x000fe20000000000 */
[----:B------:R-:W-:-:S02]  /*8d60*/  @!P0 IMAD.IADD R13, R13, 0x1, -R11 ;  /* 0x000000010d0d8824 */ /* 0x000fc400078e0a0b */
[----:B------:R-:W-:Y:S02]  /*8d70*/  @!P5 IMAD.MOV R8, RZ, RZ, -R8 ;  /* 0x000000ffff08d224 */ /* 0x000fe400078e0a08 */
[----:B------:R-:W-:Y:S01]  /*8d80*/  @!P3 IMAD.IADD R9, R9, 0x1, -R11 ;  /* 0x000000010909b824 */ /* 0x000fe200078e0a0b */
[----:B------:R-:W-:Y:S01]  /*8d90*/  ISETP.GT.U32.AND P3, PT, R11, R16, PT ;  /* 0x000000100b00720c */ /* 0x000fe20003f64070 */
[----:B------:R-:W-:Y:S01]  /*8da0*/  VIADD R6, R29, 0x55 ;  /* 0x000000551d067836 */ /* 0x000fe20000000000 */
[----:B------:R2:W-:Y:S01]  /*8db0*/  STL [R1+0x178], R8 ;  /* 0x0001780801007387 */ /* 0x0005e20000100800 */
[----:B------:R-:W-:Y:S01]  /*8dc0*/  ISETP.GT.U32.AND P5, PT, R11, R13, PT ;  /* 0x0000000d0b00720c */ /* 0x000fe20003fa4070 */
[C---:B------:R-:W-:Y:S02]  /*8dd0*/  VIADD R0, R29.reuse, 0x56 ;  /* 0x000000561d007836 */ /* 0x040fe40000000000 */
[----:B------:R-:W-:Y:S01]  /*8de0*/  IABS R12, R6 ;  /* 0x00000006000c7213 */ /* 0x000fe20000000000 */
[----:B------:R-:W-:Y:S01]  /*8df0*/  @!P6 IMAD.MOV R9, RZ, RZ, -R9 ;  /* 0x000000ffff09e224 */ /* 0x000fe200078e0a09 */
[----:B------:R-:W-:Y:S01]  /*8e00*/  ISETP.GE.AND P6, PT, R6, RZ, PT ;  /* 0x000000ff0600720c */ /* 0x000fe20003fc6270 */
[----:B0-----:R-:W-:Y:S01]  /*8e10*/  VIADD R15, R29, 0x53 ;  /* 0x000000531d0f7836 */ /* 0x001fe20000000000 */
[----:B-1----:R-:W-:Y:S01]  /*8e20*/  IABS R7, R0 ;  /* 0x0000000000077213 */ /* 0x002fe20000000000 */
[----:B--2---:R-:W-:Y:S01]  /*8e30*/  IMAD.HI.U32 R8, R4, R14, RZ ;  /* 0x0000000e04087227 */ /* 0x004fe200078e00ff */
[----:B------:R-:W-:Y:S01]  /*8e40*/  ISETP.GE.AND P0, PT, R0, RZ, PT ;  /* 0x000000ff0000720c */ /* 0x000fe20003f06270 */
[----:B------:R0:W-:Y:S01]  /*8e50*/  STL [R1+0x170], R9 ;  /* 0x0001700901007387 */ /* 0x0001e20000100800 */
[----:B------:R-:W-:Y:S01]  /*8e60*/  IABS R17, R15 ;  /* 0x0000000f00117213 */ /* 0x000fe20000000000 */
[----:B------:R-:W-:-:S02]  /*8e70*/  IMAD.MOV R8, RZ, RZ, -R8 ;  /* 0x000000ffff087224 */ /* 0x000fc400078e0a08 */
[--C-:B------:R-:W-:Y:S02]  /*8e80*/  @!P3 IMAD.IADD R16, R16, 0x1, -R11.reuse ;  /* 0x000000011010b824 */ /* 0x100fe400078e0a0b */
[----:B------:R-:W-:Y:S02]  /*8e90*/  IMAD R14, R11, R8, R14 ;  /* 0x000000080b0e7224 */ /* 0x000fe400078e020e */
[----:B------:R-:W-:Y:S01]  /*8ea0*/  @!P5 IMAD.IADD R13, R13, 0x1, -R11 ;  /* 0x000000010d0dd824 */ /* 0x000fe200078e0a0b */
[C---:B------:R-:W-:Y:S01]  /*8eb0*/  ISETP.GT.U32.AND P3, PT, R11.reuse, R16, PT ;  /* 0x000000100b00720c */ /* 0x040fe20003f64070 */
[----:B------:R-:W-:Y:S01]  /*8ec0*/  IMAD.HI.U32 R0, R4, R12, RZ ;  /* 0x0000000c04007227 */ /* 0x000fe200078e00ff */
[----:B------:R-:W-:-:S03]  /*8ed0*/  ISETP.GT.U32.AND P5, PT, R11, R14, PT ;  /* 0x0000000e0b00720c */ /* 0x000fc60003fa4070 */
[----:B------:R-:W-:-:S04]  /*8ee0*/  IMAD.HI.U32 R5, R4, R7, RZ ;  /* 0x0000000704057227 */ /* 0x000fc800078e00ff */
[----:B------:R-:W-:Y:S02]  /*8ef0*/  IMAD.MOV R6, RZ, RZ, -R0 ;  /* 0x000000ffff067224 */ /* 0x000fe400078e0a00 */
[----:B------:R-:W-:Y:S02]  /*8f00*/  IMAD.MOV R5, RZ, RZ, -R5 ;  /* 0x000000ffff057224 */ /* 0x000fe400078e0a05 */
[----:B------:R-:W-:Y:S02]  /*8f10*/  VIADD R0, R29, 0x54 ;  /* 0x000000541d007836 */ /* 0x000fe40000000000 */
[C---:B------:R-:W-:Y:S02]  /*8f20*/  IMAD R12, R11.reuse, R6, R12 ;  /* 0x000000060b0c7224 */ /* 0x040fe400078e020c */
[----:B------:R-:W-:Y:S01]  /*8f30*/  IMAD R7, R11, R5, R7 ;  /* 0x000000050b077224 */ /* 0x000fe200078e0207 */
[----:B------:R-:W-:Y:S01]  /*8f40*/  IABS R6, R0 ;  /* 0x0000000000067213 */ /* 0x000fe20000000000 */
[----:B------:R-:W-:-:S02]  /*8f50*/  IMAD.MOV.U32 R18, RZ, RZ, R13 ;  /* 0x000000ffff127224 */ /* 0x000fc400078e000d */
[--C-:B------:R-:W-:Y:S01]  /*8f60*/  @!P5 IMAD.IADD R14, R14, 0x1, -R11.reuse ;  /* 0x000000010e0ed824 */ /* 0x100fe200078e0a0b */
[C---:B------:R-:W-:Y:S01]  /*8f70*/  ISETP.GT.U32.AND P5, PT, R11.reuse, R12, PT ;  /* 0x0000000c0b00720c */ /* 0x040fe20003fa4070 */
[----:B------:R-:W-:Y:S01]  /*8f80*/  @!P3 IMAD.IADD R16, R16, 0x1, -R11 ;  /* 0x000000011010b824 */ /* 0x000fe200078e0a0b */
[C---:B------:R-:W-:Y:S01]  /*8f90*/  ISETP.GT.U32.AND P3, PT, R11.reuse, R7, PT ;  /* 0x000000070b00720c */ /* 0x040fe20003f64070 */
[----:B------:R-:W-:Y:S01]  /*8fa0*/  @!P1 IMAD.MOV R18, RZ, RZ, -R18 ;  /* 0x000000ffff129224 */ /* 0x000fe200078e0a12 */
[----:B------:R-:W-:Y:S01]  /*8fb0*/  ISETP.GT.U32.AND P1, PT, R11, R14, PT ;  /* 0x0000000e0b00720c */ /* 0x000fe20003f24070 */
[----:B------:R-:W-:-:S03]  /*8fc0*/  IMAD.HI.U32 R13, R4, R6, RZ ;  /* 0x00000006040d7227 */ /* 0x000fc600078e00ff */
[----:B------:R-:W-:Y:S01]  /*8fd0*/  STL [R1+0x16c], R18 ;  /* 0x00016c1201007387 */ /* 0x000fe20000100800 */
[----:B------:R-:W-:Y:S02]  /*8fe0*/  IMAD.MOV R13, RZ, RZ, -R13 ;  /* 0x000000ffff0d7224 */ /* 0x000fe400078e0a0d */
[----:B------:R-:W-:Y:S01]  /*8ff0*/  @!P4 IMAD.MOV R16, RZ, RZ, -R16 ;  /* 0x000000ffff10c224 */ /* 0x000fe200078e0a10 */
[----:B------:R-:W-:Y:S01]  /*9000*/  ISETP.GE.AND P4, PT, R0, RZ, PT ;  /* 0x000000ff0000720c */ /* 0x000fe20003f86270 */
[----:B0-----:R-:W-:Y:S02]  /*9010*/  VIADD R9, R29, 0x52 ;  /* 0x000000521d097836 */ /* 0x001fe40000000000 */
[----:B------:R-:W-:Y:S01]  /*9020*/  IMAD R0, R11, R13, R6 ;  /* 0x0000000d0b007224 */ /* 0x000fe200078e0206 */
[----:B------:R0:W-:Y:S01]  /*9030*/  STL [R1+0x168], R16 ;  /* 0x0001681001007387 */ /* 0x0001e20000100800 */
[----:B------:R-:W-:Y:S01]  /*9040*/  @!P5 IMAD.IADD R12, R12, 0x1, -R11 ;  /* 0x000000010c0cd824 */ /* 0x000fe200078e0a0b */
[----:B------:R-:W-:Y:S01]  /*9050*/  IABS R10, R9 ;  /* 0x00000009000a7213 */ /* 0x000fe20000000000 */
[----:B------:R-:W-:-:S02]  /*9060*/  VIADD R5, R29, 0x51 ;  /* 0x000000511d057836 */ /* 0x000fc40000000000 */
[--C-:B------:R-:W-:Y:S01]  /*9070*/  @!P3 IMAD.IADD R7, R7, 0x1, -R11.reuse ;  /* 0x000000010707b824 */ /* 0x100fe200078e0a0b */
[C---:B------:R-:W-:Y:S01]  /*9080*/  ISETP.GT.U32.AND P5, PT, R11.reuse, R12, PT ;  /* 0x0000000c0b00720c */ /* 0x040fe20003fa4070 */
[----:B------:R-:W-:Y:S01]  /*9090*/  @!P1 IMAD.IADD R14, R14, 0x1, -R11 ;  /* 0x000000010e0e9824 */ /* 0x000fe200078e0a0b */
[C---:B------:R-:W-:Y:S01]  /*90a0*/  ISETP.GT.U32.AND P1, PT, R11.reuse, R0, PT ;  /* 0x000000000b00720c */ /* 0x040fe20003f24070 */
[C---:B------:R-:W-:Y:S01]  /*90b0*/  IMAD.HI.U32 R6, R4.reuse, R10, RZ ;  /* 0x0000000a04067227 */ /* 0x040fe200078e00ff */
[----:B------:R-:W-:Y:S02]  /*90c0*/  IABS R8, R5 ;  /* 0x0000000500087213 */ /* 0x000fe40000000000 */
[----:B------:R-:W-:Y:S01]  /*90d0*/  ISETP.GT.U32.AND P3, PT, R11, R7, PT ;  /* 0x000000070b00720c */ /* 0x000fe20003f64070 */
[----:B0-----:R-:W-:-:S04]  /*90e0*/  IMAD.HI.U32 R16, R4, R17, RZ ;  /* 0x0000001104107227 */ /* 0x001fc800078e00ff */
[----:B------:R-:W-:-:S04]  /*90f0*/  IMAD.HI.U32 R13, R4, R8, RZ ;  /* 0x00000008040d7227 */ /* 0x000fc800078e00ff */
[----:B------:R-:W-:Y:S02]  /*9100*/  IMAD.MOV R6, RZ, RZ, -R6 ;  /* 0x000000ffff067224 */ /* 0x000fe400078e0a06 */
[----:B------:R-:W-:Y:S02]  /*9110*/  IMAD.MOV R16, RZ, RZ, -R16 ;  /* 0x000000ffff107224 */ /* 0x000fe400078e0a10 */
[----:B------:R-:W-:Y:S02]  /*9120*/  IMAD.MOV R13, RZ, RZ, -R13 ;  /* 0x000000ffff0d7224 */ /* 0x000fe400078e0a0d */
[C---:B------:R-:W-:Y:S02]  /*9130*/  IMAD R10, R11.reuse, R6, R10 ;  /* 0x000000060b0a7224 */ /* 0x040fe400078e020a */
[--C-:B------:R-:W-:Y:S02]  /*9140*/  @!P1 IMAD.IADD R0, R0, 0x1, -R11.reuse ;  /* 0x0000000100009824 */ /* 0x100fe400078e0a0b */
[----:B------:R-:W-:Y:S01]  /*9150*/  @!P5 IMAD.IADD R12, R12, 0x1, -R11 ;  /* 0x000000010c0cd824 */ /* 0x000fe200078e0a0b */
[----:B------:R-:W-:Y:S01]  /*9160*/  ISETP.GT.U32.AND P5, PT, R11, R10, PT ;  /* 0x0000000a0b00720c */ /* 0x000fe20003fa4070 */
        /* <DEDUP_REMOVED lines=14> */
[----:B------:R-:W-:Y:S01]  /*9250*/  IMAD.MOV.U32 R7, RZ, RZ, R13 ;  /* 0x000000ffff077224 */ /* 0x000fe200078e000d */
[----:B------:R-:W-:Y:S01]  /*9260*/  STL [R1+0x160], R18 ;  /* 0x0001601201007387 */ /* 0x000fe20000100800 */
[----:B------:R-:W-:Y:S01]  /*9270*/  @!P0 IMAD.MOV R15, RZ, RZ, -R15 ;  /* 0x000000ffff0f8224 */ /* 0x000fe200078e0a0f */
[----:B------:R-:W-:Y:S01]  /*9280*/  ISETP.GE.AND P0, PT, R9, RZ, PT ;  /* 0x000000ff0900720c */ /* 0x000fe20003f06270 */
[----:B------:R-:W-:Y:S02]  /*9290*/  VIADD R9, R29, 0x4f ;  /* 0x0000004f1d097836 */ /* 0x000fe40000000000 */
[----:B------:R-:W-:Y:S01]  /*92a0*/  IMAD.HI.U32 R12, R4, R7, RZ ;  /* 0x00000007040c7227 */ /* 0x000fe200078e00ff */
[----:B------:R0:W-:Y:S02]  /*92b0*/  STL [R1+0x15c], R15 ;  /* 0x00015c0f01007387 */ /* 0x0001e40000100800 */
[----:B------:R-:W-:Y:S01]  /*92c0*/  IABS R16, R9 ;  /* 0x0000000900107213 */ /* 0x000fe20000000000 */
[--C-:B------:R-:W-:Y:S01]  /*92d0*/  @!P1 IMAD.IADD R0, R0, 0x1, -R11.reuse ;  /* 0x0000000100009824 */ /* 0x100fe200078e0a0b */
[----:B------:R1:W-:Y:S01]  /*92e0*/  STL [R1+0x158], R14 ;  /* 0x0001580e01007387 */ /* 0x0003e20000100800 */
[----:B------:R-:W-:Y:S01]  /*92f0*/  @!P5 IMAD.IADD R10, R10, 0x1, -R11 ;  /* 0x000000010a0ad824 */ /* 0x000fe200078e0a0b */
[----:B------:R-:W-:Y:S01]  /*9300*/  ISETP.GE.AND P1, PT, R5, RZ, PT ;  /* 0x000000ff0500720c */ /* 0x000fe20003f26270 */
[----:B------:R-:W-:-:S02]  /*9310*/  IMAD.MOV R12, RZ, RZ, -R12 ;  /* 0x000000ffff0c7224 */ /* 0x000fc400078e0a0c */
[--C-:B------:R-:W-:Y:S01]  /*9320*/  @!P2 IMAD.IADD R17, R17, 0x1, -R11.reuse ;  /* 0x000000011111a824 */ /* 0x100fe200078e0a0b */
[----:B------:R-:W-:Y:S01]  /*9330*/  ISETP.GE.AND P2, PT, R6, RZ, PT ;  /* 0x000000ff0600720c */ /* 0x000fe20003f46270 */
[----:B------:R-:W-:Y:S02]  /*9340*/  IMAD.MOV.U32 R13, RZ, RZ, R0 ;  /* 0x000000ffff0d7224 */ /* 0x000fe400078e0000 */
[----:B------:R-:W-:Y:S01]  /*9350*/  @!P6 IMAD.IADD R8, R8, 0x1, -R11 ;  /* 0x000000010808e824 */ /* 0x000fe200078e0a0b */
[C---:B------:R-:W-:Y:S01]  /*9360*/  ISETP.GT.U32.AND P6, PT, R11.reuse, R10, PT ;  /* 0x0000000a0b00720c */ /* 0x040fe20003fc4070 */
[C---:B------:R-:W-:Y:S01]  /*9370*/  IMAD R7, R11.reuse, R12, R7 ;  /* 0x0000000c0b077224 */ /* 0x040fe200078e0207 */
[----:B------:R-:W-:Y:S01]  /*9380*/  ISETP.GT.U32.AND P5, PT, R11, R17, PT ;  /* 0x000000110b00720c */ /* 0x000fe20003fa4070 */
[----:B------:R-:W-:-:S04]  /*9390*/  IMAD.HI.U32 R12, R4, R16, RZ ;  /* 0x00000010040c7227 */ /* 0x000fc800078e00ff */
[----:B------:R-:W-:Y:S01]  /*93a0*/  @!P4 IMAD.MOV R13, RZ, RZ, -R13 ;  /* 0x000000ffff0dc224 */ /* 0x000fe200078e0a0d */
[----:B------:R-:W-:Y:S01]  /*93b0*/  ISETP.GT.U32.AND P4, PT, R11, R8, PT ;  /* 0x000000080b00720c */ /* 0x000fe20003f84070 */
[C---:B------:R-:W-:Y:S02]  /*93c0*/  VIADD R6, R29.reuse, 0x4e ;  /* 0x0000004e1d067836 */ /* 0x040fe40000000000 */
[----:B------:R-:W-:Y:S01]  /*93d0*/  IMAD.MOV R12, RZ, RZ, -R12 ;  /* 0x000000ffff0c7224 */ /* 0x000fe200078e0a0c */
[----:B------:R2:W-:Y:S01]  /*93e0*/  STL [R1+0x154], R13 ;  /* 0x0001540d01007387 */ /* 0x0005e20000100800 */
[----:B------:R-:W-:Y:S01]  /*93f0*/  VIADD R0, R29, 0x4d ;  /* 0x0000004d1d007836 */ /* 0x000fe20000000000 */
[----:B0-----:R-:W-:Y:S01]  /*9400*/  IABS R15, R6 ;  /* 0x00000006000f7213 */ /* 0x001fe20000000000 */
[C---:B------:R-:W-:Y:S02]  /*9410*/  IMAD R16, R11.reuse, R12, R16 ;  /* 0x0000000c0b107224 */ /* 0x040fe400078e0210 */
[----:B------:R-:W-:Y:S01]  /*9420*/  @!P6 IMAD.IADD R10, R10, 0x1, -R11 ;  /* 0x000000010a0ae824 */ /* 0x000fe200078e0a0b */
[----:B-1----:R-:W-:Y:S01]  /*9430*/  IABS R14, R0 ;  /* 0x00000000000e7213 */ /* 0x002fe20000000000 */
[----:B------:R-:W-:Y:S01]  /*9440*/  IMAD.HI.U32 R12, R4, R15, RZ ;  /* 0x0000000f040c7227 */ /* 0x000fe200078e00ff */
[----:B------:R-:W-:-:S03]  /*9450*/  ISETP.GT.U32.AND P6, PT, R11, R16, PT ;  /* 0x000000100b00720c */ /* 0x000fc60003fc4070 */
[--C-:B------:R-:W-:Y:S01]  /*9460*/  @!P5 IMAD.IADD R17, R17, 0x1, -R11.reuse ;  /* 0x000000011111d824 */ /* 0x100fe200078e0a0b */
[----:B------:R-:W-:Y:S01]  /*9470*/  ISETP.GT.U32.AND P5, PT, R11, R7, PT ;  /* 0x000000070b00720c */ /* 0x000fe20003fa4070 */
[----:B------:R-:W-:Y:S01]  /*9480*/  @!P4 IMAD.IADD R8, R8, 0x1, -R11 ;  /* 0x000000010808c824 */ /* 0x000fe200078e0a0b */
[----:B------:R-:W-:Y:S01]  /*9490*/  ISETP.GE.AND P4, PT, R9, RZ, PT ;  /* 0x000000ff0900720c */ /* 0x000fe20003f86270 */
[----:B------:R-:W-:-:S04]  /*94a0*/  IMAD.HI.U32 R9, R4, R14, RZ ;  /* 0x0000000e04097227 */ /* 0x000fc800078e00ff */
[----:B------:R-:W-:Y:S02]  /*94b0*/  IMAD.MOV R12, RZ, RZ, -R12 ;  /* 0x000000ffff0c7224 */ /* 0x000fe400078e0a0c */
[----:B------:R-:W-:Y:S02]  /*94c0*/  VIADD R5, R29, 0x4c ;  /* 0x0000004c1d057836 */ /* 0x000fe40000000000 */
[----:B------:R-:W-:Y:S02]  /*94d0*/  IMAD.MOV R9, RZ, RZ, -R9 ;  /* 0x000000ffff097224 */ /* 0x000fe400078e0a09 */
[C---:B------:R-:W-:Y:S01]  /*94e0*/  IMAD R15, R11.reuse, R12, R15 ;  /* 0x0000000c0b0f7224 */ /* 0x040fe200078e020f */
[----:B--2---:R-:W-:Y:S01]  /*94f0*/  IABS R13, R5 ;  /* 0x00000005000d7213 */ /* 0x004fe20000000000 */
[----:B------:R-:W-:Y:S02]  /*9500*/  @!P6 IMAD.IADD R16, R16, 0x1, -R11 ;  /* 0x000000011010e824 */ /* 0x000fe400078e0a0b */
[----:B------:R-:W-:-:S02]  /*9510*/  IMAD R14, R11, R9, R14 ;  /* 0x000000090b0e7224 */ /* 0x000fc400078e020e */
[----:B------:R-:W-:Y:S01]  /*9520*/  @!P0 IMAD.MOV R10, RZ, RZ, -R10 ;  /* 0x000000ffff0a8224 */ /* 0x000fe200078e0a0a */
[C---:B------:R-:W-:Y:S01]  /*9530*/  ISETP.GT.U32.AND P0, PT, R11.reuse, R15, PT ;  /* 0x0000000f0b00720c */ /* 0x040fe20003f04070 */
[----:B------:R-:W-:Y:S01]  /*9540*/  IMAD.MOV.U32 R18, RZ, RZ, R17 ;  /* 0x000000ffff127224 */ /* 0x000fe200078e0011 */
[----:B------:R-:W-:Y:S01]  /*9550*/  ISETP.GT.U32.AND P6, PT, R11, R16, PT ;  /* 0x000000100b00720c */ /* 0x000fe20003fc4070 */
[----:B------:R-:W-:Y:S01]  /*9560*/  @!P5 IMAD.IADD R7, R7, 0x1, -R11 ;  /* 0x000000010707d824 */ /* 0x000fe200078e0a0b */
[----:B------:R-:W-:Y:S01]  /*9570*/  ISETP.GE.AND P5, PT, R6, RZ, PT ;  /* 0x000000ff0600720c */ /* 0x000fe20003fa6270 */
[----:B------:R-:W-:Y:S01]  /*9580*/  @!P1 IMAD.MOV R8, RZ, RZ, -R8 ;  /* 0x000000ffff089224 */ /* 0x000fe200078e0a08 */
[----:B------:R-:W-:Y:S01]  /*9590*/  ISETP.GT.U32.AND P1, PT, R11, R14, PT ;  /* 0x0000000e0b00720c */ /* 0x000fe20003f24070 */
[----:B------:R-:W-:-:S04]  /*95a0*/  IMAD.HI.U32 R6, R4, R13, RZ ;  /* 0x0000000d04067227 */ /* 0x000fc800078e00ff */
[----:B------:R-:W-:Y:S01]  /*95b0*/  @!P3 IMAD.MOV R18, RZ, RZ, -R18 ;  /* 0x000000ffff12b224 */ /* 0x000fe200078e0a12 */
[----:B------:R-:W-:Y:S01]  /*95c0*/  ISETP.GT.U32.AND P3, PT, R11, R7, PT ;  /* 0x000000070b00720c */ /* 0x000fe20003f64070 */
[----:B------:R-:W-:Y:S02]  /*95d0*/  IMAD.MOV R6, RZ, RZ, -R6 ;  /* 0x000000ffff067224 */ /* 0x000fe400078e0a06 */
[----:B------:R-:W-:Y:S01]  /*95e0*/  VIADD R12, R29, 0x4b ;  /* 0x0000004b1d0c7836 */ /* 0x000fe20000000000 */
[----:B------:R-:W-:Y:S01]  /*95f0*/  STL [R1+0x14c], R18 ;  /* 0x00014c1201007387 */ /* 0x000fe20000100800 */
[----:B------:R-:W-:Y:S02]  /*9600*/  IMAD R13, R11, R6, R13 ;  /* 0x000000060b0d7224 */ /* 0x000fe400078e020d */
[--C-:B------:R-:W-:Y:S01]  /*9610*/  @!P0 IMAD.IADD R15, R15, 0x1, -R11.reuse ;  /* 0x000000010f0f8824 */ /* 0x100fe200078e0a0b */
[----:B------:R0:W-:Y:S01]  /*9620*/  STL [R1+0x148], R10 ;  /* 0x0001480a01007387 */ /* 0x0001e20000100800 */
[--C-:B------:R-:W-:Y:S01]  /*9630*/  @!P6 IMAD.IADD R16, R16, 0x1, -R11.reuse ;  /* 0x000000011010e824 */ /* 0x100fe200078e0a0b */
[C---:B------:R-:W-:Y:S01]  /*9640*/  ISETP.GT.U32.AND P6, PT, R11.reuse, R13, PT ;  /* 0x0000000d0b00720c */ /* 0x040fe20003fc4070 */
[--C-:B------:R-:W-:Y:S01]  /*9650*/  @!P1 IMAD.IADD R14, R14, 0x1, -R11.reuse ;  /* 0x000000010e0e9824 */ /* 0x100fe200078e0a0b */
[----:B------:R1:W-:Y:S01]  /*9660*/  STL [R1+0x140], R8 ;  /* 0x0001400801007387 */ /* 0x0003e20000100800 */
[----:B------:R-:W-:Y:S01]  /*9670*/  ISETP.GT.U32.AND P1, PT, R11, R15, PT ;  /* 0x0000000f0b00720c */ /* 0x000fe20003f24070 */
[----:B------:R-:W-:Y:S01]  /*9680*/  @!P3 IMAD.IADD R7, R7, 0x1, -R11 ;  /* 0x000000010707b824 */ /* 0x000fe200078e0a0b */
[----:B------:R-:W-:Y:S01]  /*9690*/  ISETP.GE.AND P0, PT, R5, RZ, PT ;  /* 0x000000ff0500720c */ /* 0x000fe20003f06270 */
[----:B------:R-:W-:Y:S01]  /*96a0*/  VIADD R5, R29, 0x49 ;  /* 0x000000491d057836 */ /* 0x000fe20000000000 */
[----:B------:R-:W-:Y:S01]  /*96b0*/  ISETP.GE.AND P3, PT, R0, RZ, PT ;  /* 0x000000ff0000720c */ /* 0x000fe20003f66270 */
[----:B------:R-:W-:-:S02]  /*96c0*/  IMAD.MOV.U32 R9, RZ, RZ, R7 ;  /* 0x000000ffff097224 */ /* 0x000fc400078e0007 */
[----:B0-----:R-:W-:Y:S01]  /*96d0*/  VIADD R10, R29, 0x4a ;  /* 0x0000004a1d0a7836 */ /* 0x001fe20000000000 */
[----:B------:R-:W-:Y:S01]  /*96e0*/  IABS R17, R5 ;  /* 0x0000000500117213 */ /* 0x000fe20000000000 */
[----:B------:R-:W-:Y:S01]  /*96f0*/  @!P2 IMAD.MOV R9, RZ, RZ, -R9 ;  /* 0x000000ffff09a224 */ /* 0x000fe200078e0a09 */
[----:B-1----:R-:W-:Y:S01]  /*9700*/  IABS R8, R12 ;  /* 0x0000000c00087213 */ /* 0x002fe20000000000 */
[--C-:B------:R-:W-:Y:S01]  /*9710*/  @!P6 IMAD.IADD R13, R13, 0x1, -R11.reuse ;  /* 0x000000010d0de824 */ /* 0x100fe200078e0a0b */
[----:B------:R-:W-:Y:S01]  /*9720*/  ISETP.GT.U32.AND P6, PT, R11, R14, PT ;  /* 0x0000000e0b00720c */ /* 0x000fe20003fc4070 */
[----:B------:R-:W-:Y:S01]  /*9730*/  @!P1 IMAD.IADD R15, R15, 0x1, -R11 ;  /* 0x000000010f0f9824 */ /* 0x000fe200078e0a0b */
[----:B------:R0:W-:Y:S01]  /*9740*/  STL [R1+0x13c], R9 ;  /* 0x00013c0901007387 */ /* 0x0001e20000100800 */
[----:B------:R-:W-:Y:S01]  /*9750*/  IMAD.HI.U32 R6, R4, R8, RZ ;  /* 0x0000000804067227 */ /* 0x000fe200078e00ff */
[----:B------:R-:W-:Y:S02]  /*9760*/  ISETP.GT.U32.AND P2, PT, R11, R13, PT ;  /* 0x0000000d0b00720c */ /* 0x000fe40003f44070 */
[----:B------:R-:W-:Y:S01]  /*9770*/  IABS R0, R10 ;  /* 0x0000000a00007213 */ /* 0x000fe20000000000 */
[----:B------:R-:W-:-:S02]  /*9780*/  IMAD.MOV R6, RZ, RZ, -R6 ;  /* 0x000000ffff067224 */ /* 0x000fc400078e0a06 */
[----:B------:R-:W-:-:S04]  /*9790*/  IMAD.HI.U32 R18, R4, R17, RZ ;  /* 0x0000001104127227 */ /* 0x000fc800078e00ff */
[----:B------:R-:W-:Y:S02]  /*97a0*/  IMAD R8, R11, R6, R8 ;  /* 0x000000060b087224 */ /* 0x000fe400078e0208 */
[----:B------:R-:W-:Y:S02]  /*97b0*/  VIADD R6, R29, 0x48 ;  /* 0x000000481d067836 */ /* 0x000fe40000000000 */
[--C-:B------:R-:W-:Y:S01]  /*97c0*/  @!P6 IMAD.IADD R14, R14, 0x1, -R11.reuse ;  /* 0x000000010e0ee824 */ /* 0x100fe200078e0a0b */
[----:B------:R-:W-:Y:S01]  /*97d0*/  ISETP.GT.U32.AND P1, PT, R11, R8, PT ;  /* 0x000000080b00720c */ /* 0x000fe20003f24070 */
[----:B------:R-:W-:Y:S01]  /*97e0*/  @!P2 IMAD.IADD R13, R13, 0x1, -R11 ;  /* 0x000000010d0da824 */ /* 0x000fe200078e0a0b */
[----:B0-----:R-:W-:Y:S01]  /*97f0*/  IABS R9, R6 ;  /* 0x0000000600097213 */ /* 0x001fe20000000000 */
[----:B------:R-:W-:Y:S01]  /*9800*/  @!P4 IMAD.MOV R16, RZ, RZ, -R16 ;  /* 0x000000ffff10c224 */ /* 0x000fe200078e0a10 */
[----:B------:R-:W-:Y:S01]  /*9810*/  ISETP.GE.AND P2, PT, R12, RZ, PT ;  /* 0x000000ff0c00720c */ /* 0x000fe20003f46270 */
[----:B------:R-:W-:-:S02]  /*9820*/  IMAD.MOV R18, RZ, RZ, -R18 ;  /* 0x000000ffff127224 */ /* 0x000fc400078e0a12 */
[----:B------:R-:W-:Y:S01]  /*9830*/  IMAD.HI.U32 R12, R4, R9, RZ ;  /* 0x00000009040c7227 */ /* 0x000fe200078e00ff */
[----:B------:R-:W-:Y:S03]  /*9840*/  STL [R1+0x138], R16 ;  /* 0x0001381001007387 */ /* 0x000fe60000100800 */
[----:B------:R-:W-:Y:S02]  /*9850*/  IMAD.MOV.U32 R19, RZ, RZ, R15 ;  /* 0x000000ffff137224 */ /* 0x000fe400078e000f */
[----:B------:R-:W-:Y:S01]  /*9860*/  @!P1 IMAD.IADD R8, R8, 0x1, -R11 ;  /* 0x0000000108089824 */ /* 0x000fe200078e0a0b */
[----:B------:R-:W-:Y:S01]  /*9870*/  ISETP.GE.AND P1, PT, R10, RZ, PT ;  /* 0x000000ff0a00720c */ /* 0x000fe20003f26270 */
[----:B------:R-:W-:Y:S02]  /*9880*/  IMAD.MOV.U32 R15, RZ, RZ, R14 ;  /* 0x000000ffff0f7224 */ /* 0x000fe400078e000e */
[----:B------:R-:W-:Y:S01]  /*9890*/  IMAD.HI.U32 R7, R4, R0, RZ ;  /* 0x0000000004077227 */ /* 0x000fe200078e00ff */
[----:B------:R-:W-:-:S03]  /*98a0*/  ISETP.GT.U32.AND P4, PT, R11, R8, PT ;  /* 0x000000080b00720c */ /* 0x000fc60003f84070 */
[----:B------:R-:W-:Y:S02]  /*98b0*/  IMAD R10, R11, R18, R17 ;  /* 0x000000120b0a7224 */ /* 0x000fe400078e0211 */
[----:B------:R-:W-:Y:S02]  /*98c0*/  IMAD.MOV R12, RZ, RZ, -R12 ;  /* 0x000000ffff0c7224 */ /* 0x000fe400078e0a0c */
[----:B------:R-:W-:Y:S01]  /*98d0*/  @!P3 IMAD.MOV R15, RZ, RZ, -R15 ;  /* 0x000000ffff0fb224 */ /* 0x000fe200078e0a0f */
[----:B------:R-:W-:Y:S01]  /*98e0*/  ISETP.GE.AND P3, PT, R5, RZ, PT ;  /* 0x000000ff0500720c */ /* 0x000fe20003f66270 */
[----:B------:R-:W-:Y:S02]  /*98f0*/  IMAD.MOV R7, RZ, RZ, -R7 ;  /* 0x000000ffff077224 */ /* 0x000fe400078e0a07 */
[----:B------:R-:W-:Y:S01]  /*9900*/  @!P5 IMAD.MOV R19, RZ, RZ, -R19 ;  /* 0x000000ffff13d224 */ /* 0x000fe200078e0a13 */
[C---:B------:R-:W-:Y:S01]  /*9910*/  ISETP.GT.U32.AND P5, PT, R11.reuse, R10, PT ;  /* 0x0000000a0b00720c */ /* 0x040fe20003fa4070 */
[----:B------:R-:W-:-:S02]  /*9920*/  IMAD R5, R11, R12, R9 ;  /* 0x0000000c0b057224 */ /* 0x000fc400078e0209 */
[C---:B------:R-:W-:Y:S01]  /*9930*/  IMAD R0, R11.reuse, R7, R0 ;  /* 0x000000070b007224 */ /* 0x040fe200078e0200 */
[----:B------:R0:W-:Y:S01]  /*9940*/  STL [R1+0x134], R19 ;  /* 0x0001341301007387 */ /* 0x0001e20000100800 */
[----:B------:R-:W-:Y:S02]  /*9950*/  IMAD.MOV.U32 R14, RZ, RZ, R13 ;  /* 0x000000ffff0e7224 */ /* 0x000fe400078e000d */
[--C-:B------:R-:W-:Y:S01]  /*9960*/  @!P4 IMAD.IADD R8, R8, 0x1, -R11.reuse ;  /* 0x000000010808c824 */ /* 0x100fe200078e0a0b */
[C---:B------:R-:W-:Y:S01]  /*9970*/  ISETP.GT.U32.AND P4, PT, R11.reuse, R5, PT ;  /* 0x000000050b00720c */ /* 0x040fe20003f84070 */
[----:B------:R-:W-:Y:S01]  /*9980*/  @!P0 IMAD.MOV R14, RZ, RZ, -R14 ;  /* 0x000000ffff0e8224 */ /* 0x000fe200078e0a0e */
[----:B------:R-:W-:Y:S01]  /*9990*/  ISETP.GT.U32.AND P6, PT, R11, R0, PT ;  /* 0x000000000b00720c */ /* 0x000fe20003fc4070 */
[C---:B------:R-:W-:Y:S01]  /*99a0*/  VIADD R7, R29.reuse, 0x47 ;  /* 0x000000471d077836 */ /* 0x040fe20000000000 */
[----:B------:R-:W-:Y:S01]  /*99b0*/  ISETP.GE.AND P0, PT, R6, RZ, PT ;  /* 0x000000ff0600720c */ /* 0x000fe20003f06270 */
[----:B------:R-:W-:Y:S01]  /*99c0*/  VIADD R6, R29, 0x46 ;  /* 0x000000461d067836 */ /* 0x000fe20000000000 */
[----:B------:R-:W-:Y:S01]  /*99d0*/  STL [R1+0x130], R15 ;  /* 0x0001300f01007387 */ /* 0x000fe20000100800 */
[--C-:B------:R-:W-:Y:S01]  /*99e0*/  @!P5 IMAD.IADD R10, R10, 0x1, -R11.reuse ;  /* 0x000000010a0ad824 */ /* 0x100fe200078e0a0b */
[----:B------:R-:W-:Y:S01]  /*99f0*/  IABS R21, R7 ;  /* 0x0000000700157213 */ /* 0x000fe20000000000 */
[----:B------:R-:W-:Y:S01]  /*9a00*/  IMAD.MOV.U32 R12, RZ, RZ, R8 ;  /* 0x000000ffff0c7224 */ /* 0x000fe200078e0008 */
[----:B------:R-:W-:Y:S01]  /*9a10*/  IABS R20, R6 ;  /* 0x0000000600147213 */ /* 0x000fe20000000000 */
[----:B------:R-:W-:Y:S01]  /*9a20*/  STL [R1+0x12c], R14 ;  /* 0x00012c0e01007387 */ /* 0x000fe20000100800 */
[----:B------:R-:W-:Y:S01]  /*9a30*/  ISETP.GE.AND P5, PT, R6, RZ, PT ;  /* 0x000000ff0600720c */ /* 0x000fe20003fa6270 */
[----:B------:R-:W-:Y:S01]  /*9a40*/  @!P4 IMAD.IADD R5, R5, 0x1, -R11 ;  /* 0x000000010505c824 */ /* 0x000fe200078e0a0b */
[----:B------:R-:W-:Y:S01]  /*9a50*/  ISETP.GT.U32.AND P4, PT, R11, R10, PT ;  /* 0x0000000a0b00720c */ /* 0x000fe20003f84070 */
[----:B------:R-:W-:Y:S01]  /*9a60*/  IMAD.HI.U32 R9, R4, R20, RZ ;  /* 0x0000001404097227 */ /* 0x000fe200078e00ff */
[----:B------:R-:W-:-:S03]  /*9a70*/  IABS R8, R2 ;  /* 0x0000000200087213 */ /* 0x000fc60000000000 */
[----:B------:R-:W-:Y:S01]  /*9a80*/  @!P6 IMAD.IADD R0, R0, 0x1, -R11 ;  /* 0x000000010000e824 */ /* 0x000fe200078e0a0b */
[----:B------:R-:W1:Y:S01]  /*9a90*/  I2F.RP R17, R8 ;  /* 0x0000000800117306 */ /* 0x000e620000209400 */
[----:B------:R-:W-:Y:S02]  /*9aa0*/  IMAD.MOV R9, RZ, RZ, -R9 ;  /* 0x000000ffff097224 */ /* 0x000fe400078e0a09 */
[----:B------:R-:W-:Y:S01]  /*9ab0*/  @!P2 IMAD.MOV R12, RZ, RZ, -R12 ;  /* 0x000000ffff0ca224 */ /* 0x000fe200078e0a0c */
[C---:B------:R-:W-:Y:S01]  /*9ac0*/  ISETP.GT.U32.AND P6, PT, R11.reuse, R0, PT ;  /* 0x000000000b00720c */ /* 0x040fe20003fc4070 */
[C---:B------:R-:W-:Y:S01]  /*9ad0*/  IMAD R20, R11.reuse, R9, R20 ;  /* 0x000000090b147224 */ /* 0x040fe200078e0214 */
[C---:B------:R-:W-:Y:S01]  /*9ae0*/  ISETP.GT.U32.AND P2, PT, R11.reuse, R5, PT ;  /* 0x000000050b00720c */ /* 0x040fe20003f44070 */
[----:B------:R-:W-:Y:S01]  /*9af0*/  @!P4 IMAD.IADD R10, R10, 0x1, -R11 ;  /* 0x000000010a0ac824 */ /* 0x000fe200078e0a0b */
[----:B------:R2:W-:Y:S01]  /*9b00*/  STL [R1+0x128], R12 ;  /* 0x0001280c01007387 */ /* 0x0005e20000100800 */
[----:B------:R-:W-:Y:S01]  /*9b10*/  IMAD.HI.U32 R13, R4, R21, RZ ;  /* 0x00000015040d7227 */ /* 0x000fe200078e00ff */
[----:B------:R-:W-:-:S03]  /*9b20*/  ISETP.GT.U32.AND P4, PT, R11, R20, PT ;  /* 0x000000140b00720c */ /* 0x000fc60003f84070 */
[----:B------:R-:W-:Y:S02]  /*9b30*/  IMAD.MOV R13, RZ, RZ, -R13 ;  /* 0x000000ffff0d7224 */ /* 0x000fe400078e0a0d */
[----:B------:R-:W-:Y:S01]  /*9b40*/  VIADD R6, R29, 0x45 ;  /* 0x000000451d067836 */ /* 0x000fe20000000000 */
[----:B-1----:R-:W1:Y:S01]  /*9b50*/  MUFU.RCP R17, R17 ;  /* 0x0000001100117308 */ /* 0x002e620000001000 */
[----:B------:R-:W-:Y:S01]  /*9b60*/  @!P6 IMAD.IADD R0, R0, 0x1, -R11 ;  /* 0x000000010000e824 */ /* 0x000fe200078e0a0b */
[----:B------:R-:W-:Y:S01]  /*9b70*/  ISETP.GE.AND P6, PT, R7, RZ, PT ;  /* 0x000000ff0700720c */ /* 0x000fe20003fc6270 */
[----:B------:R-:W-:Y:S01]  /*9b80*/  VIADD R7, R29, 0x44 ;  /* 0x000000441d077836 */ /* 0x000fe20000000000 */
[----:B0-----:R-:W-:Y:S01]  /*9b90*/  IABS R19, R6 ;  /* 0x0000000600137213 */ /* 0x001fe20000000000 */
[----:B------:R-:W-:Y:S02]  /*9ba0*/  IMAD R21, R11, R13, R21 ;  /* 0x0000000d0b157224 */ /* 0x000fe400078e0215 */
[----:B--2---:R-:W-:Y:S01]  /*9bb0*/  IMAD.MOV.U32 R12, RZ, RZ, R0 ;  /* 0x000000ffff0c7224 */ /* 0x004fe200078e0000 */
[----:B------:R-:W-:Y:S01]  /*9bc0*/  IABS R0, R7 ;  /* 0x0000000700007213 */ /* 0x000fe20000000000 */
[----:B------:R-:W-:-:S02]  /*9bd0*/  @!P4 IMAD.IADD R20, R20, 0x1, -R11 ;  /* 0x000000011414c824 */ /* 0x000fc400078e0a0b */
[----:B------:R-:W-:Y:S01]  /*9be0*/  @!P1 IMAD.MOV R12, RZ, RZ, -R12 ;  /* 0x000000ffff0c9224 */ /* 0x000fe200078e0a0c */
[----:B------:R-:W-:Y:S01]  /*9bf0*/  ISETP.GT.U32.AND P1, PT, R11, R21, PT ;  /* 0x000000150b00720c */ /* 0x000fe20003f24070 */
[----:B------:R-:W-:Y:S01]  /*9c00*/  @!P2 IMAD.IADD R5, R5, 0x1, -R11 ;  /* 0x000000010505a824 */ /* 0x000fe200078e0a0b */
[----:B------:R-:W-:Y:S01]  /*9c10*/  ISETP.GE.AND P2, PT, R6, RZ, PT ;  /* 0x000000ff0600720c */ /* 0x000fe20003f46270 */
[C---:B------:R-:W-:Y:S01]  /*9c20*/  IMAD.HI.U32 R6, R4.reuse, R0, RZ ;  /* 0x0000000004067227 */ /* 0x040fe200078e00ff */
[----:B------:R-:W-:Y:S01]  /*9c30*/  ISETP.GT.U32.AND P4, PT, R11, R20, PT ;  /* 0x000000140b00720c */ /* 0x000fe20003f84070 */
[----:B------:R0:W-:Y:S02]  /*9c40*/  STL [R1+0x124], R12 ;  /* 0x0001240c01007387 */ /* 0x0001e40000100800 */
[----:B------:R-:W-:-:S04]  /*9c50*/  IMAD.HI.U32 R9, R4, R19, RZ ;  /* 0x0000001304097227 */ /* 0x000fc800078e00ff */
[----:B------:R-:W-:Y:S02]  /*9c60*/  IMAD.MOV R6, RZ, RZ, -R6 ;  /* 0x000000ffff067224 */ /* 0x000fe400078e0a06 */
[----:B------:R-:W-:Y:S02]  /*9c70*/  IMAD.MOV R9, RZ, RZ, -R9 ;  /* 0x000000ffff097224 */ /* 0x000fe400078e0a09 */
[----:B------:R-:W-:Y:S02]  /*9c80*/  IMAD R0, R11, R6, R0 ;  /* 0x000000060b007224 */ /* 0x000fe400078e0200 */
[----:B0-----:R-:W-:Y:S02]  /*9c90*/  IMAD.MOV.U32 R12, RZ, RZ, R10 ;  /* 0x000000ffff0c7224 */ /* 0x001fe400078e000a */
[----:B------:R-:W-:Y:S01]  /*9ca0*/  @!P1 IMAD.IADD R21, R21, 0x1, -R11 ;  /* 0x0000000115159824 */ /* 0x000fe200078e0a0b */
[----:B------:R-:W-:Y:S01]  /*9cb0*/  ISETP.GE.AND P1, PT, R7, RZ, PT ;  /* 0x000000ff0700720c */ /* 0x000fe20003f26270 */
[----:B------:R-:W-:-:S02]  /*9cc0*/  IMAD R19, R11, R9, R19 ;  /* 0x000000090b137224 */ /* 0x000fc400078e0213 */
[----:B------:R-:W-:Y:S01]  /*9cd0*/  @!P4 IMAD.IADD R20, R20, 0x1, -R11 ;  /* 0x000000011414c824 */ /* 0x000fe200078e0a0b */
[C---:B------:R-:W-:Y:S01]  /*9ce0*/  ISETP.GT.U32.AND P4, PT, R11.reuse, R0, PT ;  /* 0x000000000b00720c */ /* 0x040fe20003f84070 */
[----:B------:R-:W-:Y:S01]  /*9cf0*/  @!P3 IMAD.MOV R12, RZ, RZ, -R12 ;  /* 0x000000ffff0cb224 */ /* 0x000fe200078e0a0c */
[C---:B------:R-:W-:Y:S01]  /*9d00*/  ISETP.GT.U32.AND P3, PT, R11.reuse, R21, PT ;  /* 0x000000150b00720c */ /* 0x040fe20003f64070 */
[----:B------:R-:W-:Y:S01]  /*9d10*/  @!P0 IMAD.MOV R5, RZ, RZ, -R5 ;  /* 0x000000ffff058224 */ /* 0x000fe200078e0a05 */
[----:B------:R-:W-:Y:S01]  /*9d20*/  ISETP.GT.U32.AND P0, PT, R11, R19, PT ;  /* 0x000000130b00720c */ /* 0x000fe20003f04070 */
[C---:B------:R-:W-:Y:S01]  /*9d30*/  VIADD R6, R29.reuse, 0x42 ;  /* 0x000000421d067836 */ /* 0x040fe20000000000 */
[----:B------:R0:W-:Y:S01]  /*9d40*/  STL [R1+0x120], R12 ;  /* 0x0001200c01007387 */ /* 0x0001e20000100800 */
[C---:B------:R-:W-:Y:S02]  /*9d50*/  VIADD R14, R29.reuse, 0x43 ;  /* 0x000000431d0e7836 */ /* 0x040fe40000000000 */
[C---:B------:R-:W-:Y:S01]  /*9d60*/  VIADD R18, R29.reuse, 0x40 ;  /* 0x000000401d127836 */ /* 0x040fe20000000000 */
[----:B------:R-:W-:Y:S01]  /*9d70*/  IABS R13, R6 ;  /* 0x00000006000d7213 */ /* 0x000fe20000000000 */
[----:B------:R-:W-:Y:S01]  /*9d80*/  VIADD R15, R29, 0x41 ;  /* 0x000000411d0f7836 */ /* 0x000fe20000000000 */
[----:B------:R2:W-:Y:S01]  /*9d90*/  STL [R1+0x11c], R5 ;  /* 0x00011c0501007387 */ /* 0x0005e20000100800 */
[--C-:B------:R-:W-:Y:S01]  /*9da0*/  @!P4 IMAD.IADD R0, R0, 0x1, -R11.reuse ;  /* 0x000000010000c824 */ /* 0x100fe200078e0a0b */
[----:B------:R-:W-:Y:S01]  /*9db0*/  IABS R7, R18 ;  /* 0x0000001200077213 */ /* 0x000fe20000000000 */
[--C-:B------:R-:W-:Y:S01]  /*9dc0*/  @!P3 IMAD.IADD R21, R21, 0x1, -R11.reuse ;  /* 0x000000011515b824 */ /* 0x100fe200078e0a0b */
[----:B------:R-:W-:Y:S01]  /*9dd0*/  ISETP.GE.AND P3, PT, R14, RZ, PT ;  /* 0x000000ff0e00720c */ /* 0x000fe20003f66270 */
[----:B------:R-:W-:Y:S01]  /*9de0*/  @!P0 IMAD.IADD R19, R19, 0x1, -R11 ;  /* 0x0000000113138824 */ /* 0x000fe200078e0a0b */
[----:B------:R-:W-:Y:S01]  /*9df0*/  IABS R14, R14 ;  /* 0x0000000e000e7213 */ /* 0x000fe20000000000 */
[----:B0-----:R-:W-:Y:S01]  /*9e00*/  IMAD.HI.U32 R12, R4, R13, RZ ;  /* 0x0000000d040c7227 */ /* 0x001fe200078e00ff */
[----:B------:R-:W-:-:S02]  /*9e10*/  ISETP.GT.U32.AND P4, PT, R11, R0, PT ;  /* 0x000000000b00720c */ /* 0x000fc40003f84070 */
[----:B------:R-:W-:Y:S01]  /*9e20*/  ISETP.GT.U32.AND P0, PT, R11, R19, PT ;  /* 0x000000130b00720c */ /* 0x000fe20003f04070 */
[----:B------:R-:W-:Y:S01]  /*9e30*/  IMAD.HI.U32 R16, R4, R14, RZ ;  /* 0x0000000e04107227 */ /* 0x000fe200078e00ff */
[----:B------:R-:W-:-:S03]  /*9e40*/  IABS R9, R15 ;  /* 0x0000000f00097213 */ /* 0x000fc60000000000 */
[----:B------:R-:W-:Y:S02]  /*9e50*/  IMAD.MOV R12, RZ, RZ, -R12 ;  /* 0x000000ffff0c7224 */ /* 0x000fe400078e0a0c */
[----:B------:R-:W-:Y:S02]  /*9e60*/  IMAD.MOV R16, RZ, RZ, -R16 ;  /* 0x000000ffff107224 */ /* 0x000fe400078e0a10 */
[----:B------:R-:W-:Y:S02]  /*9e70*/  IMAD R13, R11, R12, R13 ;  /* 0x0000000c0b0d7224 */ /* 0x000fe400078e020d */
[----:B-1----:R-:W-:Y:S02]  /*9e80*/  VIADD R17, R17, 0xffffffe ;  /* 0x0ffffffe11117836 */ /* 0x002fe40000000000 */
[C---:B------:R-:W-:Y:S02]  /*9e90*/  IMAD R14, R11.reuse, R16, R14 ;  /* 0x000000100b0e7224 */ /* 0x040fe400078e020e */
[--C-:B------:R-:W-:Y:S01]  /*9ea0*/  @!P4 IMAD.IADD R0, R0, 0x1, -R11.reuse ;  /* 0x000000010000c824 */ /* 0x100fe200078e0a0b */
[----:B------:R-:W-:Y:S01]  /*9eb0*/  ISETP.GT.U32.AND P4, PT, R11, R13, PT ;  /* 0x0000000d0b00720c */ /* 0x000fe20003f84070 */
[C---:B--2---:R-:W-:Y:S01]  /*9ec0*/  IMAD.HI.U32 R5, R4.reuse, R7, RZ ;  /* 0x0000000704057227 */ /* 0x044fe200078e00ff */
[----:B------:R-:W0:Y:S03]  /*9ed0*/  F2I.FTZ.U32.TRUNC.NTZ R17, R17 ;  /* 0x0000001100117305 */ /* 0x000e26000021f000 */
[----:B------:R-:W-:Y:S01]  /*9ee0*/  @!P0 IMAD.IADD R19, R19, 0x1, -R11 ;  /* 0x0000000113138824 */ /* 0x000fe200078e0a0b */
[----:B------:R-:W-:Y:S01]  /*9ef0*/  ISETP.GT.U32.AND P0, PT, R11, R14, PT ;  /* 0x0000000e0b00720c */ /* 0x000fe20003f04070 */
[----:B------:R-:W-:-:S04]  /*9f00*/  IMAD.HI.U32 R10, R4, R9, RZ ;  /* 0x00000009040a7227 */ /* 0x000fc800078e00ff */
[----:B------:R-:W-:Y:S02]  /*9f10*/  IMAD.MOV R5, RZ, RZ, -R5 ;  /* 0x000000ffff057224 */ /* 0x000fe400078e0a05 */
[----:B------:R-:W-:Y:S02]  /*9f20*/  IMAD.MOV R10, RZ, RZ, -R10 ;  /* 0x000000ffff0a7224 */ /* 0x000fe400078e0a0a */
[C---:B------:R-:W-:Y:S02]  /*9f30*/  IMAD R7, R11.reuse, R5, R7 ;  /* 0x000000050b077224 */ /* 0x040fe400078e0207 */
[----:B------:R-:W-:Y:S02]  /*9f40*/  IMAD R9, R11, R10, R9 ;  /* 0x0000000a0b097224 */ /* 0x000fe400078e0209 */
[----:B------:R-:W-:Y:S01]  /*9f50*/  @!P4 IMAD.IADD R13, R13, 0x1, -R11 ;  /* 0x000000010d0dc824 */ /* 0x000fe200078e0a0b */
[----:B------:R-:W-:Y:S01]  /*9f60*/  ISETP.GT.U32.AND P4, PT, R11, R7, PT ;  /* 0x000000070b00720c */ /* 0x000fe20003f84070 */
[----:B------:R-:W-:-:S02]  /*9f70*/  VIADD R10, R29, 0x3f ;  /* 0x0000003f1d0a7836 */ /* 0x000fc40000000000 */
[----:B------:R-:W-:Y:S01]  /*9f80*/  @!P0 IMAD.IADD R14, R14, 0x1, -R11 ;  /* 0x000000010e0e8824 */ /* 0x000fe200078e0a0b */
[----:B------:R-:W-:Y:S01]  /*9f90*/  ISETP.GT.U32.AND P0, PT, R11, R9, PT ;  /* 0x000000090b00720c */ /* 0x000fe20003f04070 */
[----:B------:R-:W-:Y:S01]  /*9fa0*/  VIADD R12, R29, 0x3e ;  /* 0x0000003e1d0c7836 */ /* 0x000fe20000000000 */
[----:B------:R-:W-:Y:S01]  /*9fb0*/  IABS R22, R10 ;  /* 0x0000000a00167213 */ /* 0x000fe20000000000 */
[----:B0-----:R-:W-:Y:S02]  /*9fc0*/  IMAD.MOV R27, RZ, RZ, -R17 ;  /* 0x000000ffff1b7224 */ /* 0x001fe400078e0a11 */
[----:B------:R-:W-:Y:S01]  /*9fd0*/  IMAD.MOV.U32 R16, RZ, RZ, RZ ;  /* 0x000000ffff107224 */ /* 0x000fe200078e00ff */
[----:B------:R-:W-:Y:S01]  /*9fe0*/  IABS R5, R12 ;  /* 0x0000000c00057213 */ /* 0x000fe20000000000 */
[----:B------:R-:W-:Y:S02]  /*9ff0*/  IMAD R27, R27, R8, RZ ;  /* 0x000000081b1b7224 */ /* 0x000fe400078e02ff */
[----:B------:R-:W-:-:S04]  /*a000*/  IMAD.HI.U32 R23, R4, R22, RZ ;  /* 0x0000001604177227 */ /* 0x000fc800078e00ff */
[----:B------:R-:W-:-:S04]  /*a010*/  IMAD.HI.U32 R17, R17, R27, R16 ;  /* 0x0000001b11117227 */ /* 0x000fc800078e0010 */
[----:B------:R-:W-:Y:S01]  /*a020*/  @!P4 IMAD.IADD R7, R7, 0x1, -R11 ;  /* 0x000000010707c824 */ /* 0x000fe200078e0a0b */
[----:B------:R-:W-:Y:S01]  /*a030*/  ISETP.GT.U32.AND P4, PT, R11, R14, PT ;  /* 0x0000000e0b00720c */ /* 0x000fe20003f84070 */
[----:B------:R-:W-:Y:S02]  /*a040*/  IMAD.MOV.U32 R16, RZ, RZ, R26 ;  /* 0x000000ffff107224 */ /* 0x000fe400078e001a */
[----:B------:R-:W-:-:S04]  /*a050*/  IMAD.HI.U32 R25, R4, R5, RZ ;  /* 0x0000000504197227 */ /* 0x000fc800078e00ff */
[----:B------:R-:W-:Y:S02]  /*a060*/  IMAD.MOV R26, RZ, RZ, -R23 ;  /* 0x000000ffff1a7224 */ /* 0x000fe400078e0a17 */
[----:B------:R-:W-:Y:S01]  /*a070*/  @!P0 IMAD.IADD R9, R9, 0x1, -R11 ;  /* 0x0000000109098824 */ /* 0x000fe200078e0a0b */
[----:B------:R-:W-:Y:S01]  /*a080*/  ISETP.GE.AND P0, PT, R6, RZ, PT ;  /* 0x000000ff0600720c */ /* 0x000fe20003f06270 */
[----:B------:R-:W-:Y:S02]  /*a090*/  IMAD.MOV R25, RZ, RZ, -R25 ;  /* 0x000000ffff197224 */ /* 0x000fe400078e0a19 */
[C---:B------:R-:W-:Y:S02]  /*a0a0*/  IMAD R6, R11.reuse, R26, R22 ;  /* 0x0000001a0b067224 */ /* 0x040fe400078e0216 */
[C---:B------:R-:W-:Y:S02]  /*a0b0*/  IMAD R5, R11.reuse, R25, R5 ;  /* 0x000000190b057224 */ /* 0x040fe400078e0205 */
[----:B------:R-:W-:Y:S01]  /*a0c0*/  @!P1 IMAD.MOV R0, RZ, RZ, -R0 ;  /* 0x000000ffff009224 */ /* 0x000fe200078e0a00 */
[C---:B------:R-:W-:Y:S01]  /*a0d0*/  ISETP.GT.U32.AND P1, PT, R11.reuse, R6, PT ;  /* 0x000000060b00720c */ /* 0x040fe20003f24070 */
[----:B------:R-:W-:Y:S01]  /*a0e0*/  @!P2 IMAD.MOV R19, RZ, RZ, -R19 ;  /* 0x000000ffff13a224 */ /* 0x000fe200078e0a13 */
[C---:B------:R-:W-:Y:S01]  /*a0f0*/  ISETP.GT.U32.AND P2, PT, R11.reuse, R7, PT ;  /* 0x000000070b00720c */ /* 0x040fe20003f44070 */
[----:B------:R-:W-:Y:S01]  /*a100*/  @!P6 IMAD.MOV R21, RZ, RZ, -R21 ;  /* 0x000000ffff15e224 */ /* 0x000fe200078e0a15 */
[C---:B------:R-:W-:Y:S01]  /*a110*/  ISETP.GT.U32.AND P6, PT, R11.reuse, R9, PT ;  /* 0x000000090b00720c */ /* 0x040fe20003fc4070 */
[----:B------:R-:W-:Y:S01]  /*a120*/  @!P5 IMAD.MOV R20, RZ, RZ, -R20 ;  /* 0x000000ffff14d224 */ /* 0x000fe200078e0a14 */
[----:B------:R-:W-:Y:S01]  /*a130*/  ISETP.GT.U32.AND P5, PT, R11, R13, PT ;  /* 0x0000000d0b00720c */ /* 0x000fe20003fa4070 */
[----:B------:R-:W-:Y:S01]  /*a140*/  IMAD.HI.U32 R17, R17, R16, RZ ;  /* 0x0000001011117227 */ /* 0x000fe200078e00ff */
[----:B------:R-:W-:Y:S03]  /*a150*/  STL [R1+0x108], R21 ;  /* 0x0001081501007387 */ /* 0x000fe60000100800 */
[----:B------:R-:W-:Y:S01]  /*a160*/  @!P4 IMAD.IADD R14, R14, 0x1, -R11 ;  /* 0x000000010e0ec824 */ /* 0x000fe200078e0a0b */
[----:B------:R-:W-:Y:S01]  /*a170*/  ISETP.GT.U32.AND P4, PT, R11, R5, PT ;  /* 0x000000050b00720c */ /* 0x000fe20003f84070 */
[----:B------:R-:W-:Y:S01]  /*a180*/  IMAD.MOV R17, RZ, RZ, -R17 ;  /* 0x000000ffff117224 */ /* 0x000fe200078e0a11 */
[----:B------:R0:W-:Y:S01]  /*a190*/  STL [R1+0x104], R20 ;  /* 0x0001041401007387 */ /* 0x0001e20000100800 */
[----:B------:R-:W-:-:S02]  /*a1a0*/  IMAD.MOV.U32 R27, RZ, RZ, R29 ;  /* 0x000000ffff1b7224 */ /* 0x000fc400078e001d */
[----:B------:R-:W-:Y:S01]  /*a1b0*/  IMAD.HI.U32 R23, R4, R24, RZ ;  /* 0x0000001804177227 */ /* 0x000fe200078e00ff */
[----:B------:R-:W-:Y:S03]  /*a1c0*/  STL [R1+0x100], R19 ;  /* 0x0001001301007387 */ /* 0x000fe60000100800 */
[----:B------:R-:W-:Y:S01]  /*a1d0*/  IMAD.MOV R23, RZ, RZ, -R23 ;  /* 0x000000ffff177224 */ /* 0x000fe200078e0a17 */
[----:B------:R1:W-:Y:S01]  /*a1e0*/  STL [R1+0xfc], R0 ;  /* 0x0000fc0001007387 */ /* 0x0003e20000100800 */
[--C-:B------:R-:W-:Y:S01]  /*a1f0*/  @!P1 IMAD.IADD R6, R6, 0x1, -R11.reuse ;  /* 0x0000000106069824 */ /* 0x100fe200078e0a0b */
[----:B------:R-:W-:Y:S01]  /*a200*/  ISETP.GE.AND P1, PT, R18, RZ, PT ;  /* 0x000000ff1200720c */ /* 0x000fe20003f26270 */
[----:B------:R-:W-:Y:S02]  /*a210*/  @!P2 IMAD.IADD R7, R7, 0x1, -R11 ;  /* 0x000000010707a824 */ /* 0x000fe400078e0a0b */
[----:B0-----:R-:W-:-:S02]  /*a220*/  IMAD.MOV.U32 R20, RZ, RZ, R14 ;  /* 0x000000ffff147224 */ /* 0x001fc400078e000e */
[----:B------:R-:W-:Y:S02]  /*a230*/  IMAD R24, R11, R23, R24 ;  /* 0x000000170b187224 */ /* 0x000fe400078e0218 */
[--C-:B------:R-:W-:Y:S02]  /*a240*/  @!P5 IMAD.IADD R13, R13, 0x1, -R11.reuse ;  /* 0x000000010d0dd824 */ /* 0x100fe400078e0a0b */
[C---:B-1----:R-:W-:Y:S01]  /*a250*/  IMAD R0, R8.reuse, R17, R16 ;  /* 0x0000001108007224 */ /* 0x042fe200078e0210 */
[----:B------:R-:W-:Y:S01]  /*a260*/  ISETP.GT.U32.AND P5, PT, R11, R24, PT ;  /* 0x000000180b00720c */ /* 0x000fe20003fa4070 */
[----:B------:R-:W-:Y:S02]  /*a270*/  VIADD R16, R27, 0x3d ;  /* 0x0000003d1b107836 */ /* 0x000fe40000000000 */
[--C-:B------:R-:W-:Y:S01]  /*a280*/  @!P6 IMAD.IADD R9, R9, 0x1, -R11.reuse ;  /* 0x000000010909e824 */ /* 0x100fe200078e0a0b */
[----:B------:R-:W-:Y:S01]  /*a290*/  ISETP.GT.U32.AND P2, PT, R8, R0, PT ;  /* 0x000000000800720c */ /* 0x000fe20003f44070 */
[----:B------:R-:W-:Y:S01]  /*a2a0*/  @!P4 IMAD.IADD R5, R5, 0x1, -R11 ;  /* 0x000000010505c824 */ /* 0x000fe200078e0a0b */
[----:B------:R-:W-:Y:S01]  /*a2b0*/  IABS R19, R16 ;  /* 0x0000001000137213 */ /* 0x000fe20000000000 */
[----:B------:R-:W-:Y:S01]  /*a2c0*/  @!P3 IMAD.MOV R20, RZ, RZ, -R20 ;  /* 0x000000ffff14b224 */ /* 0x000fe200078e0a14 */
[----:B------:R-:W-:Y:S01]  /*a2d0*/  ISETP.GE.AND P6, PT, R15, RZ, PT ;  /* 0x000000ff0f00720c */ /* 0x000fe20003fc6270 */
[----:B------:R-:W-:Y:S01]  /*a2e0*/  VIADD R15, R27, 0x3c ;  /* 0x0000003c1b0f7836 */ /* 0x000fe20000000000 */
[C---:B------:R-:W-:Y:S01]  /*a2f0*/  ISETP.GT.U32.AND P4, PT, R11.reuse, R6, PT ;  /* 0x000000060b00720c */ /* 0x040fe20003f84070 */
[----:B------:R-:W-:Y:S01]  /*a300*/  @!P0 IMAD.MOV R13, RZ, RZ, -R13 ;  /* 0x000000ffff0d8224 */ /* 0x000fe200078e0a0d */
[----:B------:R-:W-:Y:S01]  /*a310*/  STL [R1+0xf0], R20 ;  /* 0x0000f01401007387 */ /* 0x000fe20000100800 */
[----:B------:R-:W-:Y:S01]  /*a320*/  IMAD.MOV.U32 R18, RZ, RZ, R19 ;  /* 0x000000ffff127224 */ /* 0x000fe200078e0013 */
[----:B------:R-:W-:Y:S01]  /*a330*/  IABS R17, R15 ;  /* 0x0000000f00117213 */ /* 0x000fe20000000000 */
[----:B------:R-:W-:Y:S01]  /*a340*/  @!P5 IMAD.IADD R24, R24, 0x1, -R11 ;  /* 0x000000011818d824 */ /* 0x000fe200078e0a0b */
[----:B------:R0:W-:Y:S01]  /*a350*/  STL [R1+0xec], R13 ;  /* 0x0000ec0d01007387 */ /* 0x0001e20000100800 */
[----:B------:R-:W-:Y:S01]  /*a360*/  ISETP.GE.AND P0, PT, R10, RZ, PT ;  /* 0x000000ff0a00720c */ /* 0x000fe20003f06270 */
[----:B------:R-:W-:Y:S01]  /*a370*/  @!P2 IMAD.IADD R0, R0, 0x1, -R8 ;  /* 0x000000010000a824 */ /* 0x000fe200078e0a08 */
[C---:B------:R-:W-:Y:S01]  /*a380*/  ISETP.GT.U32.AND P3, PT, R11.reuse, R5, PT ;  /* 0x000000050b00720c */ /* 0x040fe20003f64070 */
[----:B------:R-:W-:Y:S01]  /*a390*/  IMAD.HI.U32 R10, R4, R17, RZ ;  /* 0x00000011040a7227 */ /* 0x000fe200078e00ff */
[----:B------:R-:W-:-:S02]  /*a3a0*/  ISETP.GT.U32.AND P5, PT, R11, R24, PT ;  /* 0x000000180b00720c */ /* 0x000fc40003fa4070 */
[----:B------:R-:W-:Y:S01]  /*a3b0*/  ISETP.GT.U32.AND P2, PT, R8, R0, PT ;  /* 0x000000000800720c */ /* 0x000fe20003f44070 */
[----:B------:R-:W-:Y:S01]  /*a3c0*/  @!P4 IMAD.IADD R6, R6, 0x1, -R11 ;  /* 0x000000010606c824 */ /* 0x000fe200078e0a0b */
[----:B------:R-:W-:Y:S01]  /*a3d0*/  ISETP.GE.AND P4, PT, R12, RZ, PT ;  /* 0x000000ff0c00720c */ /* 0x000fe20003f86270 */
[----:B0-----:R-:W-:-:S04]  /*a3e0*/  IMAD.HI.U32 R13, R4, R18, RZ ;  /* 0x00000012040d7227 */ /* 0x001fc800078e00ff */
[----:B------:R-:W-:Y:S02]  /*a3f0*/  IMAD.MOV R13, RZ, RZ, -R13 ;  /* 0x000000ffff0d7224 */ /* 0x000fe400078e0a0d */
[----:B------:R-:W-:Y:S02]  /*a400*/  IMAD.MOV R12, RZ, RZ, -R10 ;  /* 0x000000ffff0c7224 */ /* 0x000fe400078e0a0a */
[C---:B------:R-:W-:Y:S02]  /*a410*/  IMAD R10, R11.reuse, R13, R18 ;  /* 0x0000000d0b0a7224 */ /* 0x040fe400078e0212 */
[----:B------:R-:W-:Y:S02]  /*a420*/  IMAD.MOV.U32 R13, RZ, RZ, R7 ;  /* 0x000000ffff0d7224 */ /* 0x000fe400078e0007 */
[----:B------:R-:W-:Y:S02]  /*a430*/  @!P6 IMAD.MOV R9, RZ, RZ, -R9 ;  /* 0x000000ffff09e224 */ /* 0x000fe400078e0a09 */
[----:B------:R-:W-:Y:S01]  /*a440*/  @!P1 IMAD.MOV R13, RZ, RZ, -R13 ;  /* 0x000000ffff0d9224 */ /* 0x000fe200078e0a0d */
[----:B------:R-:W-:Y:S01]  /*a450*/  ISETP.GT.U32.AND P1, PT, R11, R10, PT ;  /* 0x0000000a0b00720c */ /* 0x000fe20003f24070 */
[----:B------:R-:W-:Y:S01]  /*a460*/  @!P3 IMAD.IADD R5, R5, 0x1, -R11 ;  /* 0x000000010505b824 */ /* 0x000fe200078e0a0b */
[----:B------:R-:W-:Y:S01]  /*a470*/  ISETP.GE.AND P3, PT, R16, RZ, PT ;  /* 0x000000ff1000720c */ /* 0x000fe20003f66270 */
[----:B------:R0:W-:Y:S01]  /*a480*/  STL [R1+0xe8], R9 ;  /* 0x0000e80901007387 */ /* 0x0001e20000100800 */
[----:B------:R-:W-:-:S02]  /*a490*/  IMAD R16, R11, R12, R17 ;  /* 0x0000000c0b107224 */ /* 0x000fc400078e0211 */
[----:B------:R-:W-:Y:S01]  /*a4a0*/  @!P2 IMAD.IADD R0, R0, 0x1, -R8 ;  /* 0x000000010000a824 */ /* 0x000fe200078e0a08 */
[----:B------:R-:W-:Y:S01]  /*a4b0*/  ISETP.GE.AND P2, PT, R28, RZ, PT ;  /* 0x000000ff1c00720c */ /* 0x000fe20003f46270 */
[C---:B------:R-:W-:Y:S01]  /*a4c0*/  VIADD R8, R27.reuse, 0x3a ;  /* 0x0000003a1b087836 */ /* 0x040fe20000000000 */
[----:B------:R-:W-:Y:S01]  /*a4d0*/  STL [R1+0xe4], R13 ;  /* 0x0000e40d01007387 */ /* 0x000fe20000100800 */
[----:B------:R-:W-:Y:S02]  /*a4e0*/  VIADD R12, R27, 0x3b ;  /* 0x0000003b1b0c7836 */ /* 0x000fe40000000000 */
[--C-:B------:R-:W-:Y:S01]  /*a4f0*/  @!P5 IMAD.IADD R24, R24, 0x1, -R11.reuse ;  /* 0x000000011818d824 */ /* 0x100fe200078e0a0b */
[----:B------:R-:W-:Y:S01]  /*a500*/  ISETP.GE.AND P5, PT, R15, RZ, PT ;  /* 0x000000ff0f00720c */ /* 0x000fe20003fa6270 */
[----:B0-----:R-:W-:Y:S01]  /*a510*/  IMAD.MOV.U32 R9, RZ, RZ, R6 ;  /* 0x000000ffff097224 */ /* 0x001fe200078e0006 */
[----:B------:R-:W-:Y:S01]  /*a520*/  IABS R7, R8 ;  /* 0x0000000800077213 */ /* 0x000fe20000000000 */
[----:B------:R-:W-:Y:S01]  /*a530*/  @!P1 IMAD.IADD R10, R10, 0x1, -R11 ;  /* 0x000000010a0a9824 */ /* 0x000fe200078e0a0b */
[----:B------:R-:W-:Y:S01]  /*a540*/  IABS R15, R12 ;  /* 0x0000000c000f7213 */ /* 0x000fe20000000000 */
[----:B------:R-:W-:Y:S01]  /*a550*/  @!P0 IMAD.MOV R9, RZ, RZ, -R9 ;  /* 0x000000ffff098224 */ /* 0x000fe200078e0a09 */
[C---:B------:R-:W-:Y:S01]  /*a560*/  ISETP.GT.U32.AND P0, PT, R11.reuse, R16, PT ;  /* 0x000000100b00720c */ /* 0x040fe20003f04070 */
[----:B------:R-:W-:Y:S01]  /*a570*/  IMAD.MOV.U32 R6, RZ, RZ, R5 ;  /* 0x000000ffff067224 */ /* 0x000fe200078e0005 */
[----:B------:R-:W-:Y:S01]  /*a580*/  ISETP.GT.U32.AND P1, PT, R11, R10, PT ;  /* 0x0000000a0b00720c */ /* 0x000fe20003f24070 */
[----:B------:R-:W-:Y:S01]  /*a590*/  IMAD.MOV.U32 R5, RZ, RZ, R7 ;  /* 0x000000ffff057224 */ /* 0x000fe200078e0007 */
[----:B------:R-:W-:Y:S01]  /*a5a0*/  ISETP.GE.AND P6, PT, R12, RZ, PT ;  /* 0x000000ff0c00720c */ /* 0x000fe20003fc6270 */
[----:B------:R-:W-:Y:S01]  /*a5b0*/  @!P4 IMAD.MOV R6, RZ, RZ, -R6 ;  /* 0x000000ffff06c224 */ /* 0x000fe200078e0a06 */
[----:B------:R-:W-:Y:S01]  /*a5c0*/  ISETP.NE.AND P4, PT, R2, RZ, PT ;  /* 0x000000ff0200720c */ /* 0x000fe20003f85270 */
[----:B------:R-:W-:Y:S01]  /*a5d0*/  IMAD.HI.U32 R7, R4, R15, RZ ;  /* 0x0000000f04077227 */ /* 0x000fe200078e00ff */
[----:B------:R-:W-:Y:S03]  /*a5e0*/  STL [R1+0xe0], R9 ;  /* 0x0000e00901007387 */ /* 0x000fe60000100800 */
[----:B------:R-:W-:Y:S01]  /*a5f0*/  IMAD.MOV R7, RZ, RZ, -R7 ;  /* 0x000000ffff077224 */ /* 0x000fe200078e0a07 */
[----:B------:R0:W-:Y:S01]  /*a600*/  STL [R1+0xd8], R6 ;  /* 0x0000d80601007387 */ /* 0x0001e20000100800 */
[----:B------:R-:W-:-:S02]  /*a610*/  VIADD R12, R27, 0x39 ;  /* 0x000000391b0c7836 */ /* 0x000fc40000000000 */
[----:B------:R-:W-:Y:S02]  /*a620*/  @!P0 IMAD.IADD R16, R16, 0x1, -R11 ;  /* 0x0000000110108824 */ /* 0x000fe400078e0a0b */
[----:B------:R-:W-:Y:S01]  /*a630*/  @!P2 IMAD.MOV R0, RZ, RZ, -R0 ;  /* 0x000000ffff00a224 */ /* 0x000fe200078e0a00 */
[----:B------:R-:W-:Y:S01]  /*a640*/  ISETP.GE.AND P2, PT, R8, RZ, PT ;  /* 0x000000ff0800720c */ /* 0x000fe20003f46270 */
[C---:B------:R-:W-:Y:S01]  /*a650*/  IMAD R15, R11.reuse, R7, R15 ;  /* 0x000000070b0f7224 */ /* 0x040fe200078e020f */
[----:B------:R-:W-:Y:S01]  /*a660*/  IABS R8, R12 ;  /* 0x0000000c00087213 */ /* 0x000fe20000000000 */
[----:B------:R-:W-:Y:S01]  /*a670*/  @!P1 IMAD.IADD R10, R10, 0x1, -R11 ;  /* 0x000000010a0a9824 */ /* 0x000fe200078e0a0b */
[C---:B------:R-:W-:Y:S01]  /*a680*/  ISETP.GT.U32.AND P0, PT, R11.reuse, R16, PT ;  /* 0x000000100b00720c */ /* 0x040fe20003f04070 */
[C---:B0-----:R-:W-:Y:S01]  /*a690*/  IMAD.HI.U32 R6, R4.reuse, R5, RZ ;  /* 0x0000000504067227 */ /* 0x041fe200078e00ff */
[----:B------:R-:W-:Y:S02]  /*a6a0*/  @!P4 LOP3.LUT R0, RZ, R2, RZ, 0x33, !PT ;  /* 0x00000002ff00c212 */ /* 0x000fe400078e33ff */
[----:B------:R-:W-:Y:S01]  /*a6b0*/  ISETP.GT.U32.AND P1, PT, R11, R15, PT ;  /* 0x0000000f0b00720c */ /* 0x000fe20003f24070 */
[----:B------:R-:W-:Y:S01]  /*a6c0*/  IMAD.MOV R6, RZ, RZ, -R6 ;  /* 0x000000ffff067224 */ /* 0x000fe200078e0a06 */
[----:B------:R-:W-:Y:S01]  /*a6d0*/  ISETP.GE.AND P4, PT, R27, RZ, PT ;  /* 0x000000ff1b00720c */ /* 0x000fe20003f86270 */
[----:B------:R-:W-:Y:S01]  /*a6e0*/  IMAD.HI.U32 R2, R4, R8, RZ ;  /* 0x0000000804027227 */ /* 0x000fe200078e00ff */
[----:B------:R-:W-:Y:S03]  /*a6f0*/  STL [R1+0x16e4], R0 ;  /* 0x0016e40001007387 */ /* 0x000fe60000100800 */
[----:B------:R-:W-:-:S02]  /*a700*/  IMAD R5, R11, R6, R5 ;  /* 0x000000060b057224 */ /* 0x000fc400078e0205 */
[----:B------:R-:W-:Y:S02]  /*a710*/  IMAD.MOV R2, RZ, RZ, -R2 ;  /* 0x000000ffff027224 */ /* 0x000fe400078e0a02 */
[----:B------:R-:W-:Y:S02]  /*a720*/  VIADD R13, R27, 0x38 ;  /* 0x000000381b0d7836 */ /* 0x000fe40000000000 */
[--C-:B------:R-:W-:Y:S01]  /*a730*/  @!P0 IMAD.IADD R16, R16, 0x1, -R11.reuse ;  /* 0x0000000110108824 */ /* 0x100fe200078e0a0b */
[C---:B------:R-:W-:Y:S01]  /*a740*/  ISETP.GT.U32.AND P0, PT, R11.reuse, R5, PT ;  /* 0x000000050b00720c */ /* 0x040fe20003f04070 */
[----:B------:R-:W-:Y:S01]  /*a750*/  IMAD R8, R11, R2, R8 ;  /* 0x000000020b087224 */ /* 0x000fe200078e0208 */
[----:B------:R-:W-:Y:S01]  /*a760*/  IABS R17, R13 ;  /* 0x0000000d00117213 */ /* 0x000fe20000000000 */
[----:B------:R-:W-:Y:S02]  /*a770*/  @!P1 IMAD.IADD R15, R15, 0x1, -R11 ;  /* 0x000000010f0f9824 */ /* 0x000fe400078e0a0b */
[----:B------:R-:W-:Y:S01]  /*a780*/  @!P4 IMAD.MOV R24, RZ, RZ, -R24 ;  /* 0x000000ffff18c224 */ /* 0x000fe200078e0a18 */
[C---:B------:R-:W-:Y:S01]  /*a790*/  ISETP.GT.U32.AND P1, PT, R11.reuse, R8, PT ;  /* 0x000000080b00720c */ /* 0x040fe20003f24070 */
[----:B------:R-:W-:Y:S01]  /*a7a0*/  IMAD.HI.U32 R19, R4, R17, RZ ;  /* 0x0000001104137227 */ /* 0x000fe200078e00ff */
[----:B------:R-:W-:-:S02]  /*a7b0*/  ISETP.GT.U32.AND P4, PT, R11, R15, PT ;  /* 0x0000000f0b00720c */ /* 0x000fc40003f84070 */
[----:B------:R0:W-:Y:S01]  /*a7c0*/  STL [R1+0x1748], R24 ;  /* 0x0017481801007387 */ /* 0x0001e20000100800 */
[----:B------:R-:W-:Y:S02]  /*a7d0*/  IMAD.MOV R19, RZ, RZ, -R19 ;  /* 0x000000ffff137224 */ /* 0x000fe400078e0a13 */
[----:B------:R-:W-:Y:S01]  /*a7e0*/  @!P0 IMAD.IADD R5, R5, 0x1, -R11 ;  /* 0x0000000105058824 */ /* 0x000fe200078e0a0b */
[----:B------:R-:W-:Y:S01]  /*a7f0*/  ISETP.GE.AND P0, PT, R12, RZ, PT ;  /* 0x000000ff0c00720c */ /* 0x000fe20003f06270 */
[----:B------:R-:W-:Y:S02]  /*a800*/  VIADD R14, R27, 0x37 ;  /* 0x000000371b0e7836 */ /* 0x000fe40000000000 */
[C---:B------:R-:W-:Y:S02]  /*a810*/  IMAD R12, R11.reuse, R19, R17 ;  /* 0x000000130b0c7224 */ /* 0x040fe400078e0211 */
[--C-:B------:R-:W-:Y:S01]  /*a820*/  @!P1 IMAD.IADD R8, R8, 0x1, -R11.reuse ;  /* 0x0000000108089824 */ /* 0x100fe200078e0a0b */
[----:B------:R-:W-:Y:S01]  /*a830*/  ISETP.GT.U32.AND P1, PT, R11, R5, PT ;  /* 0x000000050b00720c */ /* 0x000fe20003f24070 */
[----:B------:R-:W-:Y:S01]  /*a840*/  @!P4 IMAD.IADD R15, R15, 0x1, -R11 ;  /* 0x000000010f0fc824 */ /* 0x000fe200078e0a0b */
[----:B------:R-:W-:Y:S01]  /*a850*/  IABS R6, R14 ;  /* 0x0000000e00067213 */ /* 0x000fe20000000000 */
[----:B------:R-:W-:Y:S01]  /*a860*/  VIADD R7, R27, 0x35 ;  /* 0x000000351b077836 */ /* 0x000fe20000000000 */
[----:B------:R-:W-:Y:S01]  /*a870*/  ISETP.GT.U32.AND P4, PT, R11, R12, PT ;  /* 0x0000000c0b00720c */ /* 0x000fe20003f84070 */
[----:B------:R-:W-:Y:S01]  /*a880*/  IMAD.MOV.U32 R20, RZ, RZ, R10 ;  /* 0x000000ffff147224 */ /* 0x000fe200078e000a */
[----:B0-----:R-:W0:Y:S01]  /*a890*/  S2R R24, SR_TID.X ;  /* 0x0000000000187919 */ /* 0x001e220000002100 */
[----:B------:R-:W-:Y:S01]  /*a8a0*/  VIADD R9, R27, 0x36 ;  /* 0x000000361b097836 */ /* 0x000fe20000000000 */
[----:B------:R-:W-:Y:S01]  /*a8b0*/  IABS R17, R7 ;  /* 0x0000000700117213 */ /* 0x000fe20000000000 */
[----:B------:R-:W-:-:S02]  /*a8c0*/  IMAD.MOV.U32 R0, RZ, RZ, R15 ;  /* 0x000000ffff007224 */ /* 0x000fc400078e000f */
[----:B------:R-:W-:Y:S01]  /*a8d0*/  IMAD.HI.U32 R18, R4, R6, RZ ;  /* 0x0000000604127227 */ /* 0x000fe200078e00ff */
[----:B------:R-:W-:-:S03]  /*a8e0*/  IABS R2, R9 ;  /* 0x0000000900027213 */ /* 0x000fc60000000000 */
[----:B------:R-:W-:Y:S01]  /*a8f0*/  @!P3 IMAD.MOV R20, RZ, RZ, -R20 ;  /* 0x000000ffff14b224 */ /* 0x000fe200078e0a14 */
[----:B------:R-:W-:Y:S01]  /*a900*/  ISETP.GT.U32.AND P3, PT, R11, R8, PT ;  /* 0x000000080b00720c */ /* 0x000fe20003f64070 */
[----:B------:R-:W-:Y:S02]  /*a910*/  @!P5 IMAD.MOV R16, RZ, RZ, -R16 ;  /* 0x000000ffff10d224 */ /* 0x000fe400078e0a10 */
[----:B------:R-:W-:Y:S01]  /*a920*/  @!P6 IMAD.MOV R0, RZ, RZ, -R0 ;  /* 0x000000ffff00e224 */ /* 0x000fe200078e0a00 */
[----:B------:R-:W-:Y:S01]  /*a930*/  STL [R1+0xd4], R20 ;  /* 0x0000d41401007387 */ /* 0x000fe20000100800 */
[----:B------:R-:W-:Y:S01]  /*a940*/  IMAD.MOV R18, RZ, RZ, -R18 ;  /* 0x000000ffff127224 */ /* 0x000fe200078e0a12 */
[----:B------:R-:W-:Y:S01]  /*a950*/  ISETP.GE.AND P6, PT, R13, RZ, PT ;  /* 0x000000ff0d00720c */ /* 0x000fe20003fc6270 */
[----:B------:R-:W-:Y:S01]  /*a960*/  @!P1 IMAD.IADD R5, R5, 0x1, -R11 ;  /* 0x0000000105059824 */ /* 0x000fe200078e0a0b */
[----:B------:R-:W-:Y:S01]  /*a970*/  STL [R1+0xcc], R16 ;  /* 0x0000cc1001007387 */ /* 0x000fe20000100800 */
[----:B------:R-:W-:-:S02]  /*a980*/  IMAD.MOV.U32 R10, RZ, RZ, R17 ;  /* 0x000000ffff0a7224 */ /* 0x000fc400078e0011 */
[----:B------:R-:W-:Y:S01]  /*a990*/  IMAD R6, R11, R18, R6 ;  /* 0x000000120b067224 */ /* 0x000fe200078e0206 */
[----:B------:R1:W-:Y:S01]  /*a9a0*/  STL [R1+0xc8], R0 ;  /* 0x0000c80001007387 */ /* 0x0003e20000100800 */
[----:B------:R-:W-:-:S03]  /*a9b0*/  IMAD.HI.U32 R17, R4, R2, RZ ;  /* 0x0000000204117227 */ /* 0x000fc600078e00ff */
[----:B------:R-:W-:Y:S01]  /*a9c0*/  ISETP.GT.U32.AND P5, PT, R11, R6, PT ;  /* 0x000000060b00720c */ /* 0x000fe20003fa4070 */
[----:B------:R-:W-:Y:S01]  /*a9d0*/  @!P4 IMAD.IADD R12, R12, 0x1, -R11 ;  /* 0x000000010c0cc824 */ /* 0x000fe200078e0a0b */
[----:B------:R-:W-:Y:S01]  /*a9e0*/  ISETP.GE.AND P4, PT, R9, RZ, PT ;  /* 0x000000ff0900720c */ /* 0x000fe20003f86270 */
[----:B------:R-:W-:Y:S02]  /*a9f0*/  IMAD.MOV R17, RZ, RZ, -R17 ;  /* 0x000000ffff117224 */ /* 0x000fe400078e0a11 */
[----:B------:R-:W-:Y:S01]  /*aa00*/  IMAD.HI.U32 R13, R4, R10, RZ ;  /* 0x0000000a040d7227 */ /* 0x000fe200078e00ff */
[----:B0-----:R-:W-:-:S03]  /*aa10*/  SHF.R.U32.HI R24, RZ, 0x4, R24 ;  /* 0x00000004ff187819 */ /* 0x001fc60000011618 */
[----:B-1----:R-:W-:Y:S01]  /*aa20*/  IMAD.MOV.U32 R0, RZ, RZ, R5 ;  /* 0x000000ffff007224 */ /* 0x002fe200078e0005 */
[----:B------:R-:W-:Y:S01]  /*aa30*/  SGXT.U32 R24, R24, 0x3 ;  /* 0x000000031818781a */ /* 0x000fe20000000000 */
[C---:B------:R-:W-:Y:S02]  /*aa40*/  IMAD R2, R11.reuse, R17, R2 ;  /* 0x000000110b027224 */ /* 0x040fe400078e0202 */
[----:B------:R-:W-:Y:S01]  /*aa50*/  @!P2 IMAD.MOV R0, RZ, RZ, -R0 ;  /* 0x000000ffff00a224 */ /* 0x000fe200078e0a00 */
[C---:B------:R-:W-:Y:S01]  /*aa60*/  ISETP.GT.U32.AND P2, PT, R11.reuse, R12, PT ;  /* 0x0000000c0b00720c */ /* 0x040fe20003f44070 */
[----:B------:R-:W-:Y:S01]  /*aa70*/  IMAD.MOV R13, RZ, RZ, -R13 ;  /* 0x000000ffff0d7224 */ /* 0x000fe200078e0a0d */
[C---:B------:R-:W-:Y:S01]  /*aa80*/  ISETP.GT.U32.AND P1, PT, R11.reuse, R2, PT ;  /* 0x000000020b00720c */ /* 0x040fe20003f24070 */
[--C-:B------:R-:W-:Y:S01]  /*aa90*/  @!P5 IMAD.IADD R6, R6, 0x1, -R11.reuse ;  /* 0x000000010606d824 */ /* 0x100fe200078e0a0b */
[----:B------:R0:W-:Y:S01]  /*aaa0*/  STL [R1+0xc4], R0 ;  /* 0x0000c40001007387 */ /* 0x0001e20000100800 */
[C---:B------:R-:W-:Y:S01]  /*aab0*/  IMAD R5, R11.reuse, R13, R10 ;  /* 0x0000000d0b057224 */ /* 0x040fe200078e020a */
[----:B------:R-:W-:Y:S01]  /*aac0*/  LOP3.LUT R24, R24, 0xf0, RZ, 0xfc, !PT ;  /* 0x000000f018187812 */ /* 0x000fe200078efcff */
[----:B------:R-:W-:Y:S01]  /*aad0*/  @!P3 IMAD.IADD R8, R8, 0x1, -R11 ;  /* 0x000000010808b824 */ /* 0x000fe200078e0a0b */
[----:B------:R-:W-:Y:S01]  /*aae0*/  ISETP.GT.U32.AND P5, PT, R11, R6, PT ;  /* 0x000000060b00720c */ /* 0x000fe20003fa4070 */
[C---:B------:R-:W-:Y:S01]  /*aaf0*/  VIADD R9, R27.reuse, 0x34 ;  /* 0x000000341b097836 */ /* 0x040fe20000000000 */
[----:B------:R-:W-:Y:S01]  /*ab00*/  ISETP.GE.AND P3, PT, R14, RZ, PT ;  /* 0x000000ff0e00720c */ /* 0x000fe20003f66270 */
[----:B------:R-:W-:-:S02]  /*ab10*/  VIADD R10, R27, 0x33 ;  /* 0x000000331b0a7836 */ /* 0x000fc40000000000 */
[--C-:B------:R-:W-:Y:S01]  /*ab20*/  @!P2 IMAD.IADD R12, R12, 0x1, -R11.reuse ;  /* 0x000000010c0ca824 */ /* 0x100fe200078e0a0b */
[----:B------:R-:W-:Y:S01]  /*ab30*/  ISETP.GT.U32.AND P2, PT, R11, R5, PT ;  /* 0x000000050b00720c */ /* 0x000fe20003f44070 */
[----:B0-----:R-:W-:Y:S01]  /*ab40*/  IMAD.MOV.U32 R0, RZ, RZ, R8 ;  /* 0x000000ffff007224 */ /* 0x001fe200078e0008 */
[----:B------:R-:W-:Y:S01]  /*ab50*/  IABS R15, R9 ;  /* 0x00000009000f7213 */ /* 0x000fe20000000000 */
[--C-:B------:R-:W-:Y:S01]  /*ab60*/  @!P1 IMAD.IADD R2, R2, 0x1, -R11.reuse ;  /* 0x0000000102029824 */ /* 0x100fe200078e0a0b */
[----:B------:R-:W-:Y:S01]  /*ab70*/  IABS R14, R10 ;  /* 0x0000000a000e7213 */ /* 0x000fe20000000000 */
[----:B------:R-:W-:Y:S01]  /*ab80*/  @!P0 IMAD.MOV R0, RZ, RZ, -R0 ;  /* 0x000000ffff008224 */ /* 0x000fe200078e0a00 */
[----:B------:R-:W-:Y:S01]  /*ab90*/  ISETP.GE.AND P0, PT, R7, RZ, PT ;  /* 0x000000ff0700720c */ /* 0x000fe20003f06270 */
[----:B------:R-:W-:Y:S01]  /*aba0*/  IMAD.HI.U32 R7, R4, R15, RZ ;  /* 0x0000000f04077227 */ /* 0x000fe200078e00ff */
[----:B------:R-:W-:Y:S02]  /*abb0*/  ISETP.GT.U32.AND P1, PT, R11, R2, PT ;  /* 0x000000020b00720c */ /* 0x000fe40003f24070 */
[----:B------:R0:W-:Y:S01]  /*abc0*/  STL [R1+0xc0], R0 ;  /* 0x0000c00001007387 */ /* 0x0001e20000100800 */
[--C-:B------:R-:W-:Y:S01]  /*abd0*/  @!P5 IMAD.IADD R6, R6, 0x1, -R11.reuse ;  /* 0x000000010606d824 */ /* 0x100fe200078e0a0b */
[----:B------:R-:W-:Y:S01]  /*abe0*/  ISETP.GE.AND P5, PT, R9, RZ, PT ;  /* 0x000000ff0900720c */ /* 0x000fe20003fa6270 */
[----:B------:R-:W-:-:S02]  /*abf0*/  @!P2 IMAD.IADD R5, R5, 0x1, -R11 ;  /* 0x000000010505a824 */ /* 0x000fc400078e0a0b */
[----:B------:R-:W-:-:S04]  /*ac00*/  IMAD.HI.U32 R9, R4, R14, RZ ;  /* 0x0000000e04097227 */ /* 0x000fc800078e00ff */
[----:B------:R-:W-:Y:S02]  /*ac10*/  VIADD R8, R27, 0x32 ;  /* 0x000000321b087836 */ /* 0x000fe40000000000 */
[----:B0-----:R-:W-:Y:S02]  /*ac20*/  IMAD.MOV.U32 R0, RZ, RZ, R12 ;  /* 0x000000ffff007224 */ /* 0x001fe400078e000c */
[----:B------:R-:W-:Y:S01]  /*ac30*/  IMAD.MOV R12, RZ, RZ, -R7 ;  /* 0x000000ffff0c7224 */ /* 0x000fe200078e0a07 */
[----:B------:R-:W-:Y:S01]  /*ac40*/  ISETP.GE.AND P2, PT, R8, RZ, PT ;  /* 0x000000ff0800720c */ /* 0x000fe20003f46270 */
[----:B------:R-:W-:Y:S01]  /*ac50*/  @!P6 IMAD.MOV R0, RZ, RZ, -R0 ;  /* 0x000000ffff00e224 */ /* 0x000fe200078e0a00 */
[C---:B------:R-:W-:Y:S01]  /*ac60*/  ISETP.GT.U32.AND P6, PT, R11.reuse, R5, PT ;  /* 0x000000050b00720c */ /* 0x040fe20003fc4070 */
[----:B------:R-:W-:Y:S02]  /*ac70*/  IMAD.MOV R7, RZ, RZ, -R9 ;  /* 0x000000ffff077224 */ /* 0x000fe400078e0a09 */
[----:B------:R-:W-:Y:S01]  /*ac80*/  IMAD R15, R11, R12, R15 ;  /* 0x0000000c0b0f7224 */ /* 0x000fe200078e020f */
[----:B------:R0:W-:Y:S01]  /*ac90*/  STL [R1+0xbc], R0 ;  /* 0x0000bc0001007387 */ /* 0x0001e20000100800 */
[----:B------:R-:W-:-:S02]  /*aca0*/  IMAD.MOV.U32 R9, RZ, RZ, R6 ;  /* 0x000000ffff097224 */ /* 0x000fc400078e0006 */
[----:B------:R-:W-:Y:S01]  /*acb0*/  @!P1 IMAD.IADD R2, R2, 0x1, -R11 ;  /* 0x0000000102029824 */ /* 0x000fe200078e0a0b */
[----:B------:R-:W-:Y:S01]  /*acc0*/  ISETP.GE.AND P1, PT, R10, RZ, PT ;  /* 0x000000ff0a00720c */ /* 0x000fe20003f26270 */
[C---:B------:R-:W-:Y:S01]  /*acd0*/  IMAD R14, R11.reuse, R7, R14 ;  /* 0x000000070b0e7224 */ /* 0x040fe200078e020e */
[----:B------:R-:W-:Y:S01]  /*ace0*/  IABS R10, R8 ;  /* 0x00000008000a7213 */ /* 0x000fe20000000000 */
[----:B------:R-:W-:Y:S01]  /*acf0*/  @!P3 IMAD.MOV R9, RZ, RZ, -R9 ;  /* 0x000000ffff09b224 */ /* 0x000fe200078e0a09 */
[----:B------:R-:W-:Y:S01]  /*ad00*/  ISETP.GT.U32.AND P3, PT, R11, R15, PT ;  /* 0x0000000f0b00720c */ /* 0x000fe20003f64070 */
[----:B------:R-:W-:Y:S01]  /*ad10*/  @!P6 IMAD.IADD R5, R5, 0x1, -R11 ;  /* 0x000000010505e824 */ /* 0x000fe200078e0a0b */
[----:B------:R-:W-:Y:S01]  /*ad20*/  ISETP.GT.U32.AND P6, PT, R11, R14, PT ;  /* 0x0000000e0b00720c */ /* 0x000fe20003fc4070 */
[----:B------:R-:W-:Y:S01]  /*ad30*/  IMAD.HI.U32 R6, R4, R10, RZ ;  /* 0x0000000a04067227 */ /* 0x000fe200078e00ff */
[----:B------:R1:W-:Y:S03]  /*ad40*/  STL [R1+0xb8], R9 ;  /* 0x0000b80901007387 */ /* 0x0003e60000100800 */
[----:B------:R-:W-:-:S02]  /*ad50*/  IMAD.MOV R6, RZ, RZ, -R6 ;  /* 0x000000ffff067224 */ /* 0x000fc400078e0a06 */
[----:B0-----:R-:W-:Y:S02]  /*ad60*/  IMAD.MOV.U32 R0, RZ, RZ, R2 ;  /* 0x000000ffff007224 */ /* 0x001fe400078e0002 */
[----:B------:R-:W-:Y:S02]  /*ad70*/  IMAD R10, R11, R6, R10 ;  /* 0x000000060b0a7224 */ /* 0x000fe400078e020a */
[--C-:B------:R-:W-:Y:S02]  /*ad80*/  @!P3 IMAD.IADD R15, R15, 0x1, -R11.reuse ;  /* 0x000000010f0fb824 */ /* 0x100fe400078e0a0b */
[----:B------:R-:W-:Y:S01]  /*ad90*/  VIADD R2, R27, 0x30 ;  /* 0x000000301b027836 */ /* 0x000fe20000000000 */
[C---:B------:R-:W-:Y:S01]  /*ada0*/  ISETP.GT.U32.AND P3, PT, R11.reuse, R10, PT ;  /* 0x0000000a0b00720c */ /* 0x040fe20003f64070 */
[----:B------:R-:W-:Y:S01]  /*adb0*/  @!P6 IMAD.IADD R14, R14, 0x1, -R11 ;  /* 0x000000010e0ee824 */ /* 0x000fe200078e0a0b */
[----:B------:R-:W-:Y:S01]  /*adc0*/  ISETP.GT.U32.AND P6, PT, R11, R15, PT ;  /* 0x0000000f0b00720c */ /* 0x000fe20003fc4070 */
[----:B------:R-:W-:Y:S01]  /*add0*/  VIADD R7, R27, 0x31 ;  /* 0x000000311b077836 */ /* 0x000fe20000000000 */
[----:B------:R-:W-:Y:S01]  /*ade0*/  IABS R13, R2 ;  /* 0x00000002000d7213 */ /* 0x000fe20000000000 */
[----:B------:R-:W-:-:S02]  /*adf0*/  @!P4 IMAD.MOV R0, RZ, RZ, -R0 ;  /* 0x000000ffff00c224 */ /* 0x000fc400078e0a00 */
[----:B------:R-:W-:Y:S01]  /*ae00*/  VIADD R8, R27, 0x2f ;  /* 0x0000002f1b087836 */ /* 0x000fe20000000000 */
[----:B------:R-:W-:Y:S01]  /*ae10*/  ISETP.GE.AND P4, PT, R7, RZ, PT ;  /* 0x000000ff0700720c */ /* 0x000fe20003f86270 */
[----:B------:R-:W-:Y:S01]  /*ae20*/  IMAD.HI.U32 R16, R4, R13, RZ ;  /* 0x0000000d04107227 */ /* 0x000fe200078e00ff */
[----:B------:R-:W-:Y:S01]  /*ae30*/  IABS R7, R7 ;  /* 0x0000000700077213 */ /* 0x000fe20000000000 */
[----:B------:R0:W-:Y:S01]  /*ae40*/  STL [R1+0xb4], R0 ;  /* 0x0000b40001007387 */ /* 0x0001e20000100800 */
[----:B------:R-:W-:Y:S01]  /*ae50*/  IABS R12, R8 ;  /* 0x00000008000c7213 */ /* 0x000fe20000000000 */
[----:B------:R-:W-:Y:S01]  /*ae60*/  @!P3 IMAD.IADD R10, R10, 0x1, -R11 ;  /* 0x000000010a0ab824 */ /* 0x000fe200078e0a0b */
[----:B------:R-:W-:Y:S01]  /*ae70*/  ISETP.GT.U32.AND P3, PT, R11, R14, PT ;  /* 0x0000000e0b00720c */ /* 0x000fe20003f64070 */
[----:B-1----:R-:W-:-:S04]  /*ae80*/  IMAD.HI.U32 R9, R4, R7, RZ ;  /* 0x0000000704097227 */ /* 0x002fc800078e00ff */
[----:B------:R-:W-:Y:S02]  /*ae90*/  IMAD.MOV R16, RZ, RZ, -R16 ;  /* 0x000000ffff107224 */ /* 0x000fe400078e0a10 */
[----:B0-----:R-:W-:Y:S02]  /*aea0*/  IMAD.MOV.U32 R0, RZ, RZ, R5 ;  /* 0x000000ffff007224 */ /* 0x001fe400078e0005 */
[----:B------:R-:W-:-:S04]  /*aeb0*/  IMAD.HI.U32 R5, R4, R12, RZ ;  /* 0x0000000c04057227 */ /* 0x000fc800078e00ff */
[----:B------:R-:W-:Y:S01]  /*aec0*/  @!P0 IMAD.MOV R0, RZ, RZ, -R0 ;  /* 0x000000ffff008224 */ /* 0x000fe200078e0a00 */
[----:B------:R-:W-:Y:S01]  /*aed0*/  ISETP.GT.U32.AND P0, PT, R11, R10, PT ;  /* 0x0000000a0b00720c */ /* 0x000fe20003f04070 */
[----:B------:R-:W-:Y:S02]  /*aee0*/  @!P6 IMAD.IADD R15, R15, 0x1, -R11 ;  /* 0x000000010f0fe824 */ /* 0x000fe400078e0a0b */
[----:B------:R-:W-:Y:S01]  /*aef0*/  IMAD.MOV R9, RZ, RZ, -R9 ;  /* 0x000000ffff097224 */ /* 0x000fe200078e0a09 */
[----:B------:R0:W-:Y:S01]  /*af00*/  STL [R1+0xb0], R0 ;  /* 0x0000b00001007387 */ /* 0x0001e20000100800 */
[----:B------:R-:W-:Y:S02]  /*af10*/  IMAD.MOV R5, RZ, RZ, -R5 ;  /* 0x000000ffff057224 */ /* 0x000fe400078e0a05 */
[C---:B------:R-:W-:Y:S02]  /*af20*/  IMAD R13, R11.reuse, R16, R13 ;  /* 0x000000100b0d7224 */ /* 0x040fe400078e020d */
[----:B------:R-:W-:-:S02]  /*af30*/  IMAD R7, R11, R9, R7 ;  /* 0x000000090b077224 */ /* 0x000fc400078e0207 */
[----:B------:R-:W-:Y:S02]  /*af40*/  VIADD R6, R27, 0x2e ;  /* 0x0000002e1b067836 */ /* 0x000fe40000000000 */
[C---:B------:R-:W-:Y:S01]  /*af50*/  IMAD R12, R11.reuse, R5, R12 ;  /* 0x000000050b0c7224 */ /* 0x040fe200078e020c */
[C---:B------:R-:W-:Y:S01]  /*af60*/  ISETP.GT.U32.AND P6, PT, R11.reuse, R7, PT ;  /* 0x000000070b00720c */ /* 0x040fe20003fc4070 */
[----:B0-----:R-:W-:Y:S01]  /*af70*/  IMAD.MOV.U32 R0, RZ, RZ, R15 ;  /* 0x000000ffff007224 */ /* 0x001fe200078e000f */
[----:B------:R-:W-:Y:S01]  /*af80*/  IABS R9, R6 ;  /* 0x0000000600097213 */ /* 0x000fe20000000000 */
[----:B------:R-:W-:Y:S01]  /*af90*/  @!P3 IMAD.IADD R14, R14, 0x1, -R11 ;  /* 0x000000010e0eb824 */ /* 0x000fe200078e0a0b */
[C---:B------:R-:W-:Y:S01]  /*afa0*/  ISETP.GT.U32.AND P3, PT, R11.reuse, R12, PT ;  /* 0x0000000c0b00720c */ /* 0x040fe20003f64070 */
[----:B------:R-:W-:Y:S01]  /*afb0*/  @!P5 IMAD.MOV R0, RZ, RZ, -R0 ;  /* 0x000000ffff00d224 */ /* 0x000fe200078e0a00 */
[----:B------:R-:W-:Y:S01]  /*afc0*/  ISETP.GT.U32.AND P5, PT, R11, R13, PT ;  /* 0x0000000d0b00720c */ /* 0x000fe20003fa4070 */
[----:B------:R-:W-:-:S02]  /*afd0*/  VIADD R15, R27, 0x2d ;  /* 0x0000002d1b0f7836 */ /* 0x000fc40000000000 */
[----:B------:R-:W-:Y:S01]  /*afe0*/  IMAD.HI.U32 R16, R4, R9, RZ ;  /* 0x0000000904107227 */ /* 0x000fe200078e00ff */
[----:B------:R0:W-:Y:S02]  /*aff0*/  STL [R1+0xac], R0 ;  /* 0x0000ac0001007387 */ /* 0x0001e40000100800 */
[----:B------:R-:W-:Y:S01]  /*b000*/  IABS R5, R15 ;  /* 0x0000000f00057213 */ /* 0x000fe20000000000 */
[--C-:B------:R-:W-:Y:S01]  /*b010*/  @!P0 IMAD.IADD R10, R10, 0x1, -R11.reuse ;  /* 0x000000010a0a8824 */ /* 0x100fe200078e0a0b */
[----:B------:R-:W-:Y:S01]  /*b020*/  ISETP.GE.AND P0, PT, R2, RZ, PT ;  /* 0x000000ff0200720c */ /* 0x000fe20003f06270 */
[----:B------:R-:W-:Y:S02]  /*b030*/  IMAD.MOV R16, RZ, RZ, -R16 ;  /* 0x000000ffff107224 */ /* 0x000fe400078e0a10 */
[--C-:B------:R-:W-:Y:S01]  /*b040*/  @!P6 IMAD.IADD R7, R7, 0x1, -R11.reuse ;  /* 0x000000010707e824 */ /* 0x100fe200078e0a0b */
[----:B------:R-:W-:Y:S01]  /*b050*/  ISETP.GE.AND P6, PT, R8, RZ, PT ;  /* 0x000000ff0800720c */ /* 0x000fe20003fc6270 */
[----:B------:R-:W-:-:S02]  /*b060*/  @!P5 IMAD.IADD R13, R13, 0x1, -R11 ;  /* 0x000000010d0dd824 */ /* 0x000fc400078e0a0b */
[----:B0-----:R-:W-:Y:S01]  /*b070*/  IMAD.MOV.U32 R0, RZ, RZ, R14 ;  /* 0x000000ffff007224 */ /* 0x001fe200078e000e */
[C---:B------:R-:W-:Y:S01]  /*b080*/  ISETP.GT.U32.AND P5, PT, R11.reuse, R7, PT ;  /* 0x000000070b00720c */ /* 0x040fe20003fa4070 */
[C---:B------:R-:W-:Y:S02]  /*b090*/  IMAD R9, R11.reuse, R16, R9 ;  /* 0x000000100b097224 */ /* 0x040fe400078e0209 */
[----:B------:R-:W-:Y:S02]  /*b0a0*/  @!P1 IMAD.MOV R0, RZ, RZ, -R0 ;  /* 0x000000ffff009224 */ /* 0x000fe400078e0a00 */
[----:B------:R-:W-:Y:S01]  /*b0b0*/  @!P3 IMAD.IADD R12, R12, 0x1, -R11 ;  /* 0x000000010c0cb824 */ /* 0x000fe200078e0a0b */
[C---:B------:R-:W-:Y:S01]  /*b0c0*/  ISETP.GT.U32.AND P3, PT, R11.reuse, R13, PT ;  /* 0x0000000d0b00720c */ /* 0x040fe20003f64070 */
[----:B------:R-:W-:Y:S01]  /*b0d0*/  IMAD.HI.U32 R14, R4, R5, RZ ;  /* 0x00000005040e7227 */ /* 0x000fe200078e00ff */
[----:B------:R0:W-:Y:S02]  /*b0e0*/  STL [R1+0xa8], R0 ;  /* 0x0000a80001007387 */ /* 0x0001e40000100800 */
[----:B------:R-:W-:Y:S01]  /*b0f0*/  ISETP.GT.U32.AND P1, PT, R11, R12, PT ;  /* 0x0000000c0b00720c */ /* 0x000fe20003f24070 */
[----:B------:R-:W-:-:S02]  /*b100*/  VIADD R2, R27, 0x2c ;  /* 0x0000002c1b027836 */ /* 0x000fc40000000000 */
[----:B------:R-:W-:Y:S02]  /*b110*/  IMAD.MOV R14, RZ, RZ, -R14 ;  /* 0x000000ffff0e7224 */ /* 0x000fe400078e0a0e */
[----:B------:R-:W-:Y:S01]  /*b120*/  @!P5 IMAD.IADD R7, R7, 0x1, -R11 ;  /* 0x000000010707d824 */ /* 0x000fe200078e0a0b */
[----:B------:R-:W-:Y:S01]  /*b130*/  IABS R8, R2 ;  /* 0x0000000200087213 */ /* 0x000fe20000000000 */
[----:B------:R-:W-:Y:S01]  /*b140*/  IMAD R5, R11, R14, R5 ;  /* 0x0000000e0b057224 */ /* 0x000fe200078e0205 */
[----:B------:R-:W-:Y:S01]  /*b150*/  ISETP.GE.AND P5, PT, R6, RZ, PT ;  /* 0x000000ff0600720c */ /* 0x000fe20003fa6270 */
[----:B0-----:R-:W-:Y:S02]  /*b160*/  IMAD.MOV.U32 R0, RZ, RZ, R10 ;  /* 0x000000ffff007224 */ /* 0x001fe400078e000a */
[----:B------:R-:W-:-:S04]  /*b170*/  IMAD.HI.U32 R14, R4, R8, RZ ;  /* 0x00000008040e7227 */ /* 0x000fc800078e00ff */
[----:B------:R-:W-:Y:S01]  /*b180*/  @!P2 IMAD.MOV R0, RZ, RZ, -R0 ;  /* 0x000000ffff00a224 */ /* 0x000fe200078e0a00 */
[----:B------:R-:W-:Y:S01]  /*b190*/  ISETP.GT.U32.AND P2, PT, R11, R9, PT ;  /* 0x000000090b00720c */ /* 0x000fe20003f44070 */
[--C-:B------:R-:W-:Y:S01]  /*b1a0*/  @!P3 IMAD.IADD R13, R13, 0x1, -R11.reuse ;  /* 0x000000010d0db824 */ /* 0x100fe200078e0a0b */
[----:B------:R-:W-:Y:S01]  /*b1b0*/  ISETP.GT.U32.AND P3, PT, R11, R5, PT ;  /* 0x000000050b00720c */ /* 0x000fe20003f64070 */
[----:B------:R-:W-:Y:S01]  /*b1c0*/  IMAD.MOV R14, RZ, RZ, -R14 ;  /* 0x000000ffff0e7224 */ /* 0x000fe200078e0a0e */
[----:B------:R0:W-:Y:S01]  /*b1d0*/  STL [R1+0xa4], R0 ;  /* 0x0000a40001007387 */ /* 0x0001e20000100800 */
[----:B------:R-:W-:Y:S02]  /*b1e0*/  VIADD R10, R27, 0x2b ;  /* 0x0000002b1b0a7836 */ /* 0x000fe40000000000 */
[C---:B------:R-:W-:Y:S02]  /*b1f0*/  IMAD R8, R11.reuse, R14, R8 ;  /* 0x0000000e0b087224 */ /* 0x040fe400078e0208 */
[----:B------:R-:W-:Y:S01]  /*b200*/  @!P1 IMAD.IADD R12, R12, 0x1, -R11 ;  /* 0x000000010c0c9824 */ /* 0x000fe200078e0a0b */
[----:B------:R-:W-:Y:S01]  /*b210*/  IABS R6, R10 ;  /* 0x0000000a00067213 */ /* 0x000fe20000000000 */
[----:B------:R-:W-:Y:S01]  /*b220*/  @!P0 IMAD.MOV R13, RZ, RZ, -R13 ;  /* 0x000000ffff0d8224 */ /* 0x000fe200078e0a0d */
[----:B------:R-:W-:Y:S01]  /*b230*/  ISETP.GT.U32.AND P0, PT, R11, R8, PT ;  /* 0x000000080b00720c */ /* 0x000fe20003f04070 */
[----:B------:R-:W-:Y:S01]  /*b240*/  @!P2 IMAD.IADD R9, R9, 0x1, -R11 ;  /* 0x000000010909a824 */ /* 0x000fe200078e0a0b */
[----:B------:R-:W-:Y:S01]  /*b250*/  ISETP.GE.AND P1, PT, R15, RZ, PT ;  /* 0x000000ff0f00720c */ /* 0x000fe20003f26270 */
[----:B0-----:R-:W-:-:S02]  /*b260*/  IMAD.MOV.U32 R0, RZ, RZ, R7 ;  /* 0x000000ffff007224 */ /* 0x001fc400078e0007 */
[----:B------:R-:W-:Y:S01]  /*b270*/  @!P3 IMAD.IADD R5, R5, 0x1, -R11 ;  /* 0x000000010505b824 */ /* 0x000fe200078e0a0b */
[C---:B------:R-:W-:Y:S01]  /*b280*/  ISETP.GT.U32.AND P2, PT, R11.reuse, R9, PT ;  /* 0x000000090b00720c */ /* 0x040fe20003f44070 */
[----:B------:R-:W-:Y:S01]  /*b290*/  @!P4 IMAD.MOV R0, RZ, RZ, -R0 ;  /* 0x000000ffff00c224 */ /* 0x000fe200078e0a00 */
[----:B------:R-:W-:Y:S01]  /*b2a0*/  ISETP.GE.AND P4, PT, R2, RZ, PT ;  /* 0x000000ff0200720c */ /* 0x000fe20003f86270 */
[----:B------:R-:W-:Y:S01]  /*b2b0*/  IMAD.HI.U32 R7, R4, R6, RZ ;  /* 0x0000000604077227 */ /* 0x000fe200078e00ff */
[C---:B------:R-:W-:Y:S02]  /*b2c0*/  ISETP.GT.U32.AND P3, PT, R11.reuse, R5, PT ;  /* 0x000000050b00720c */ /* 0x040fe40003f64070 */
[----:B------:R0:W-:Y:S01]  /*b2d0*/  STL [R1+0xa0], R0 ;  /* 0x0000a00001007387 */ /* 0x0001e20000100800 */
[----:B------:R-:W-:Y:S02]  /*b2e0*/  IMAD.MOV R7, RZ, RZ, -R7 ;  /* 0x000000ffff077224 */ /* 0x000fe400078e0a07 */
[----:B------:R-:W-:Y:S01]  /*b2f0*/  @!P0 IMAD.IADD R8, R8, 0x1, -R11 ;  /* 0x0000000108088824 */ /* 0x000fe200078e0a0b */
[----:B------:R1:W-:Y:S01]  /*b300*/  STL [R1+0x9c], R13 ;  /* 0x00009c0d01007387 */ /* 0x0003e20000100800 */
[----:B------:R-:W-:-:S02]  /*b310*/  IMAD R6, R11, R7, R6 ;  /* 0x000000070b067224 */ /* 0x000fc400078e0206 */
[--C-:B------:R-:W-:Y:S02]  /*b320*/  @!P2 IMAD.IADD R9, R9, 0x1, -R11.reuse ;  /* 0x000000010909a824 */ /* 0x100fe400078e0a0b */
[----:B------:R-:W-:Y:S02]  /*b330*/  VIADD R2, R27, 0x2a ;  /* 0x0000002a1b027836 */ /* 0x000fe40000000000 */
[----:B0-----:R-:W-:Y:S02]  /*b340*/  IMAD.MOV.U32 R0, RZ, RZ, R12 ;  /* 0x000000ffff007224 */ /* 0x001fe400078e000c */
[----:B------:R-:W-:Y:S01]  /*b350*/  @!P3 IMAD.IADD R5, R5, 0x1, -R11 ;  /* 0x000000010505b824 */ /* 0x000fe200078e0a0b */
[----:B------:R-:W-:Y:S01]  /*b360*/  ISETP.GT.U32.AND P3, PT, R11, R6, PT ;  /* 0x000000060b00720c */ /* 0x000fe20003f64070 */
[----:B------:R-:W-:Y:S01]  /*b370*/  @!P6 IMAD.MOV R0, RZ, RZ, -R0 ;  /* 0x000000ffff00e224 */ /* 0x000fe200078e0a00 */
[----:B------:R-:W-:Y:S01]  /*b380*/  IABS R18, R2 ;  /* 0x0000000200127213 */ /* 0x000fe20000000000 */
[C---:B------:R-:W-:Y:S01]  /*b390*/  VIADD R7, R27.reuse, 0x29 ;  /* 0x000000291b077836 */ /* 0x040fe20000000000 */
[----:B------:R-:W-:Y:S01]  /*b3a0*/  ISETP.GE.AND P2, PT, R2, RZ, PT ;  /* 0x000000ff0200720c */ /* 0x000fe20003f46270 */
[----:B-1----:R-:W-:Y:S01]  /*b3b0*/  VIADD R13, R27, 0x28 ;  /* 0x000000281b0d7836 */ /* 0x002fe20000000000 */
[----:B------:R0:W-:Y:S01]  /*b3c0*/  STL [R1+0x98], R0 ;  /* 0x0000980001007387 */ /* 0x0001e20000100800 */
[----:B------:R-:W-:Y:S01]  /*b3d0*/  IMAD.HI.U32 R2, R4, R18, RZ ;  /* 0x0000001204027227 */ /* 0x000fe200078e00ff */
[----:B------:R-:W-:-:S02]  /*b3e0*/  ISETP.GE.AND P0, PT, R7, RZ, PT ;  /* 0x000000ff0700720c */ /* 0x000fc40003f06270 */
[----:B------:R-:W-:Y:S01]  /*b3f0*/  IABS R7, R7 ;  /* 0x0000000700077213 */ /* 0x000fe20000000000 */
[----:B------:R-:W-:Y:S01]  /*b400*/  IMAD.MOV R2, RZ, RZ, -R2 ;  /* 0x000000ffff027224 */ /* 0x000fe200078e0a02 */
[----:B------:R-:W-:Y:S01]  /*b410*/  ISETP.GE.AND P6, PT, R10, RZ, PT ;  /* 0x000000ff0a00720c */ /* 0x000fe20003fc6270 */
[----:B------:R-:W-:Y:S02]  /*b420*/  @!P3 IMAD.IADD R6, R6, 0x1, -R11 ;  /* 0x000000010606b824 */ /* 0x000fe400078e0a0b */
[C---:B------:R-:W-:Y:S02]  /*b430*/  IMAD R18, R11.reuse, R2, R18 ;  /* 0x000000020b127224 */ /* 0x040fe400078e0212 */
[----:B0-----:R-:W-:Y:S01]  /*b440*/  IMAD.MOV.U32 R0, RZ, RZ, R9 ;  /* 0x000000ffff007224 */ /* 0x001fe200078e0009 */
[----:B------:R-:W-:Y:S01]  /*b450*/  ISETP.GT.U32.AND P3, PT, R11, R6, PT ;  /* 0x000000060b00720c */ /* 0x000fe20003f64070 */
[----:B------:R-:W-:Y:S02]  /*b460*/  VIADD R12, R27, 0x27 ;  /* 0x000000271b0c7836 */ /* 0x000fe40000000000 */
[----:B------:R-:W-:Y:S01]  /*b470*/  @!P5 IMAD.MOV R0, RZ, RZ, -R0 ;  /* 0x000000ffff00d224 */ /* 0x000fe200078e0a00 */
[----:B------:R-:W-:Y:S01]  /*b480*/  ISETP.GT.U32.AND P5, PT, R11, R8, PT ;  /* 0x000000080b00720c */ /* 0x000fe20003fa4070 */
[----:B------:R-:W-:-:S02]  /*b490*/  VIADD R14, R27, 0x25 ;  /* 0x000000251b0e7836 */ /* 0x000fc40000000000 */
[C---:B------:R-:W-:Y:S01]  /*b4a0*/  VIADD R10, R27.reuse, 0x24 ;  /* 0x000000241b0a7836 */ /* 0x040fe20000000000 */
[----:B------:R0:W-:Y:S01]  /*b4b0*/  STL [R1+0x94], R0 ;  /* 0x0000940001007387 */ /* 0x0001e20000100800 */
[C---:B------:R-:W-:Y:S01]  /*b4c0*/  VIADD R19, R27.reuse, 0x19 ;  /* 0x000000191b137836 */ /* 0x040fe20000000000 */
[----:B------:R-:W-:Y:S01]  /*b4d0*/  IABS R9, R14 ;  /* 0x0000000e00097213 */ /* 0x000fe20000000000 */
[----:B------:R-:W-:Y:S01]  /*b4e0*/  VIADD R25, R27, 0x8 ;  /* 0x000000081b197836 */ /* 0x000fe20000000000 */
[----:B------:R-:W-:Y:S01]  /*b4f0*/  IABS R15, R10 ;  /* 0x0000000a000f7213 */ /* 0x000fe20000000000 */
[----:B------:R-:W-:Y:S02]  /*b500*/  @!P3 IMAD.IADD R6, R6, 0x1, -R11 ;  /* 0x000000010606b824 */ /* 0x000fe400078e0a0b */
[----:B------:R-:W-:-:S04]  /*b510*/  IMAD.HI.U32 R16, R4, R9, RZ ;  /* 0x0000000904107227 */ /* 0x000fc800078e00ff */
[----:B0-----:R-:W-:Y:S02]  /*b520*/  IMAD.MOV.U32 R0, RZ, RZ, R5 ;  /* 0x000000ffff007224 */ /* 0x001fe400078e0005 */
[----:B------:R-:W-:Y:S01]  /*b530*/  @!P5 IMAD.IADD R8, R8, 0x1, -R11 ;  /* 0x000000010808d824 */ /* 0x000fe200078e0a0b */
[----:B------:R-:W-:Y:S01]  /*b540*/  ISETP.GE.AND P5, PT, R12, RZ, PT ;  /* 0x000000ff0c00720c */ /* 0x000fe20003fa6270 */
[----:B------:R-:W-:Y:S01]  /*b550*/  @!P1 IMAD.MOV R0, RZ, RZ, -R0 ;  /* 0x000000ffff009224 */ /* 0x000fe200078e0a00 */
[----:B------:R-:W-:Y:S01]  /*b560*/  ISETP.GE.AND P1, PT, R13, RZ, PT ;  /* 0x000000ff0d00720c */ /* 0x000fe20003f26270 */
[C---:B------:R-:W-:Y:S01]  /*b570*/  IMAD.HI.U32 R5, R4.reuse, R7, RZ ;  /* 0x0000000704057227 */ /* 0x040fe200078e00ff */
[----:B------:R-:W-:Y:S02]  /*b580*/  IABS R13, R13 ;  /* 0x0000000d000d7213 */ /* 0x000fe40000000000 */
[----:B------:R0:W-:Y:S01]  /*b590*/  STL [R1+0x90], R0 ;  /* 0x0000900001007387 */ /* 0x0001e20000100800 */
[----:B------:R-:W-:Y:S01]  /*b5a0*/  IMAD.MOV R5, RZ, RZ, -R5 ;  /* 0x000000ffff057224 */ /* 0x000fe200078e0a05 */
[----:B------:R-:W-:Y:S01]  /*b5b0*/  IABS R12, R12 ;  /* 0x0000000c000c7213 */ /* 0x000fe20000000000 */
[----:B------:R-:W-:-:S04]  /*b5c0*/  IMAD.HI.U32 R2, R4, R13, RZ ;  /* 0x0000000d04027227 */ /* 0x000fc800078e00ff */
[----:B------:R-:W-:Y:S02]  /*b5d0*/  IMAD.MOV R2, RZ, RZ, -R2 ;  /* 0x000000ffff027224 */ /* 0x000fe400078e0a02 */
[C---:B------:R-:W-:Y:S02]  /*b5e0*/  IMAD R7, R11.reuse, R5, R7 ;  /* 0x000000050b077224 */ /* 0x040fe400078e0207 */
[----:B0-----:R-:W-:Y:S02]  /*b5f0*/  IMAD.MOV.U32 R0, RZ, RZ, R8 ;  /* 0x000000ffff007224 */ /* 0x001fe400078e0008 */
[C---:B------:R-:W-:Y:S01]  /*b600*/  IMAD R13, R11.reuse, R2, R13 ;  /* 0x000000020b0d7224 */ /* 0x040fe200078e020d */
[C---:B------:R-:W-:Y:S01]  /*b610*/  ISETP.GT.U32.AND P3, PT, R11.reuse, R7, PT ;  /* 0x000000070b00720c */ /* 0x040fe20003f64070 */
[----:B------:R-:W-:Y:S01]  /*b620*/  @!P4 IMAD.MOV R0, RZ, RZ, -R0 ;  /* 0x000000ffff00c224 */ /* 0x000fe200078e0a00 */
[----:B------:R-:W-:Y:S01]  /*b630*/  ISETP.GT.U32.AND P4, PT, R11, R18, PT ;  /* 0x000000120b00720c */ /* 0x000fe20003f84070 */
[----:B------:R-:W-:-:S03]  /*b640*/  IMAD.HI.U32 R5, R4, R12, RZ ;  /* 0x0000000c04057227 */ /* 0x000fc600078e00ff */
[----:B------:R0:W-:Y:S01]  /*b650*/  STL [R1+0x8c], R0 ;  /* 0x00008c0001007387 */ /* 0x0001e20000100800 */
[----:B------:R-:W-:Y:S02]  /*b660*/  IMAD.MOV R5, RZ, RZ, -R5 ;  /* 0x000000ffff057224 */ /* 0x000fe400078e0a05 */
[----:B------:R-:W-:Y:S02]  /*b670*/  VIADD R2, R27, 0x26 ;  /* 0x000000261b027836 */ /* 0x000fe40000000000 */
[----:B------:R-:W-:Y:S02]  /*b680*/  IMAD R12, R11, R5, R12 ;  /* 0x000000050b0c7224 */ /* 0x000fe400078e020c */
[--C-:B------:R-:W-:Y:S01]  /*b690*/  @!P3 IMAD.IADD R7, R7, 0x1, -R11.reuse ;  /* 0x000000010707b824 */ /* 0x100fe200078e0a0b */
[----:B------:R-:W-:Y:S01]  /*b6a0*/  IABS R8, R2 ;  /* 0x0000000200087213 */ /* 0x000fe20000000000 */
[----:B------:R-:W-:Y:S02]  /*b6b0*/  @!P4 IMAD.IADD R18, R18, 0x1, -R11 ;  /* 0x000000011212c824 */ /* 0x000fe400078e0a0b */
[----:B0-----:R-:W-:Y:S01]  /*b6c0*/  IMAD.MOV.U32 R0, RZ, RZ, R6 ;  /* 0x000000ffff007224 */ /* 0x001fe200078e0006 */
[C---:B------:R-:W-:Y:S01]  /*b6d0*/  ISETP.GT.U32.AND P3, PT, R11.reuse, R7, PT ;  /* 0x000000070b00720c */ /* 0x040fe20003f64070 */
[----:B------:R-:W-:Y:S01]  /*b6e0*/  IMAD.HI.U32 R17, R4, R8, RZ ;  /* 0x0000000804117227 */ /* 0x000fe200078e00ff */
[----:B------:R-:W-:-:S03]  /*b6f0*/  ISETP.GT.U32.AND P4, PT, R11, R18, PT ;  /* 0x000000120b00720c */ /* 0x000fc60003f84070 */
[----:B------:R-:W-:Y:S01]  /*b700*/  @!P6 IMAD.MOV R0, RZ, RZ, -R0 ;  /* 0x000000ffff00e224 */ /* 0x000fe200078e0a00 */
[C---:B------:R-:W-:Y:S01]  /*b710*/  ISETP.GT.U32.AND P6, PT, R11.reuse, R13, PT ;  /* 0x0000000d0b00720c */ /* 0x040fe20003fc4070 */
[----:B------:R-:W-:Y:S02]  /*b720*/  IMAD.MOV R17, RZ, RZ, -R17 ;  /* 0x000000ffff117224 */ /* 0x000fe400078e0a11 */
[----:B------:R-:W-:Y:S01]  /*b730*/  IMAD.MOV R16, RZ, RZ, -R16 ;  /* 0x000000ffff107224 */ /* 0x000fe200078e0a10 */
[----:B------:R0:W-:Y:S01]  /*b740*/  STL [R1+0x88], R0 ;  /* 0x0000880001007387 */ /* 0x0001e20000100800 */
[----:B------:R-:W-:Y:S02]  /*b750*/  IMAD R8, R11, R17, R8 ;  /* 0x000000110b087224 */ /* 0x000fe400078e0208 */
[--C-:B------:R-:W-:Y:S02]  /*b760*/  @!P3 IMAD.IADD R7, R7, 0x1, -R11.reuse ;  /* 0x000000010707b824 */ /* 0x100fe400078e0a0b */
[----:B------:R-:W-:Y:S01]  /*b770*/  @!P4 IMAD.IADD R18, R18, 0x1, -R11 ;  /* 0x000000011212c824 */ /* 0x000fe200078e0a0b */
[C---:B------:R-:W-:Y:S01]  /*b780*/  ISETP.GT.U32.AND P4, PT, R11.reuse, R12, PT ;  /* 0x0000000c0b00720c */ /* 0x040fe20003f84070 */
[C---:B------:R-:W-:Y:S01]  /*b790*/  IMAD R9, R11.reuse, R16, R9 ;  /* 0x000000100b097224 */ /* 0x040fe200078e0209 */
[----:B------:R-:W-:Y:S01]  /*b7a0*/  ISETP.GT.U32.AND P3, PT, R11, R8, PT ;  /* 0x000000080b00720c */ /* 0x000fe20003f64070 */
[----:B------:R-:W-:-:S02]  /*b7b0*/  @!P6 IMAD.IADD R13, R13, 0x1, -R11 ;  /* 0x000000010d0de824 */ /* 0x000fc400078e0a0b */
[----:B0-----:R-:W-:Y:S02]  /*b7c0*/  IMAD.MOV.U32 R0, RZ, RZ, R18 ;  /* 0x000000ffff007224 */ /* 0x001fe400078e0012 */
[----:B------:R-:W-:Y:S01]  /*b7d0*/  VIADD R5, R27, 0x23 ;  /* 0x000000231b057836 */ /* 0x000fe20000000000 */
[----:B------:R-:W-:Y:S01]  /*b7e0*/  ISETP.GT.U32.AND P6, PT, R11, R13, PT ;  /* 0x0000000d0b00720c */ /* 0x000fe20003fc4070 */
[----:B------:R-:W-:Y:S01]  /*b7f0*/  @!P2 IMAD.MOV R0, RZ, RZ, -R0 ;  /* 0x000000ffff00a224 */ /* 0x000fe200078e0a00 */
[----:B------:R-:W-:Y:S01]  /*b800*/  ISETP.GE.AND P2, PT, R2, RZ, PT ;  /* 0x000000ff0200720c */ /* 0x000fe20003f46270 */
[----:B------:R-:W-:Y:S01]  /*b810*/  IMAD.HI.U32 R16, R4, R15, RZ ;  /* 0x0000000f04107227 */ /* 0x000fe200078e00ff */
[----:B------:R-:W-:Y:S02]  /*b820*/  IABS R6, R5 ;  /* 0x0000000500067213 */ /* 0x000fe40000000000 */
[----:B------:R0:W-:Y:S01]  /*b830*/  STL [R1+0x80], R0 ;  /* 0x0000800001007387 */ /* 0x0001e20000100800 */
[----:B------:R-:W-:-:S02]  /*b840*/  @!P4 IMAD.IADD R12, R12, 0x1, -R11 ;  /* 0x000000010c0cc824 */ /* 0x000fc400078e0a0b */
[----:B------:R-:W-:-:S03]  /*b850*/  IMAD.HI.U32 R17, R4, R6, RZ ;  /* 0x0000000604117227 */ /* 0x000fc600078e00ff */
[----:B------:R-:W-:Y:S01]  /*b860*/  ISETP.GT.U32.AND P4, PT, R11, R12, PT ;  /* 0x0000000c0b00720c */ /* 0x000fe20003f84070 */
[--C-:B------:R-:W-:Y:S01]  /*b870*/  @!P6 IMAD.IADD R13, R13, 0x1, -R11.reuse ;  /* 0x000000010d0de824 */ /* 0x100fe200078e0a0b */
[C---:B------:R-:W-:Y:S01]  /*b880*/  ISETP.GT.U32.AND P6, PT, R11.reuse, R9, PT ;  /* 0x000000090b00720c */ /* 0x040fe20003fc4070 */
[----:B------:R-:W-:Y:S01]  /*b890*/  @!P3 IMAD.IADD R8, R8, 0x1, -R11 ;  /* 0x000000010808b824 */ /* 0x000fe200078e0a0b */
[----:B------:R-:W-:Y:S01]  /*b8a0*/  ISETP.GE.AND P3, PT, R14, RZ, PT ;  /* 0x000000ff0e00720c */ /* 0x000fe20003f66270 */
[----:B0-----:R-:W-:Y:S02]  /*b8b0*/  IMAD.MOV.U32 R0, RZ, RZ, R7 ;  /* 0x000000ffff007224 */ /* 0x001fe400078e0007 */
[----:B------:R-:W-:Y:S02]  /*b8c0*/  IMAD.MOV R17, RZ, RZ, -R17 ;  /* 0x000000ffff117224 */ /* 0x000fe400078e0a11 */
[----:B------:R-:W-:Y:S02]  /*b8d0*/  @!P0 IMAD.MOV R0, RZ, RZ, -R0 ;  /* 0x000000ffff008224 */ /* 0x000fe400078e0a00 */
[----:B------:R-:W-:-:S02]  /*b8e0*/  IMAD R6, R11, R17, R6 ;  /* 0x000000110b067224 */ /* 0x000fc400078e0206 */
[--C-:B------:R-:W-:Y:S01]  /*b8f0*/  @!P4 IMAD.IADD R12, R12, 0x1, -R11.reuse ;  /* 0x000000010c0cc824 */ /* 0x100fe200078e0a0b */
[----:B------:R0:W-:Y:S01]  /*b900*/  STL [R1+0x7c], R0 ;  /* 0x00007c0001007387 */ /* 0x0001e20000100800 */
[----:B------:R-:W-:Y:S01]  /*b910*/  @!P6 IMAD.IADD R9, R9, 0x1, -R11 ;  /* 0x000000010909e824 */ /* 0x000fe200078e0a0b */
[----:B------:R-:W-:Y:S01]  /*b920*/  ISETP.GT.U32.AND P6, PT, R11, R8, PT ;  /* 0x000000080b00720c */ /* 0x000fe20003fc4070 */
[----:B------:R-:W-:Y:S02]  /*b930*/  VIADD R7, R27, 0x22 ;  /* 0x000000221b077836 */ /* 0x000fe40000000000 */
[----:B------:R-:W-:Y:S01]  /*b940*/  IMAD.MOV R16, RZ, RZ, -R16 ;  /* 0x000000ffff107224 */ /* 0x000fe200078e0a10 */
[C---:B------:R-:W-:Y:S01]  /*b950*/  ISETP.GT.U32.AND P0, PT, R11.reuse, R9, PT ;  /* 0x000000090b00720c */ /* 0x040fe20003f04070 */
[----:B------:R-:W-:Y:S01]  /*b960*/  @!P1 IMAD.MOV R13, RZ, RZ, -R13 ;  /* 0x000000ffff0d9224 */ /* 0x000fe200078e0a0d */
[----:B------:R-:W-:Y:S01]  /*b970*/  IABS R18, R7 ;  /* 0x0000000700127213 */ /* 0x000fe20000000000 */
[C---:B------:R-:W-:Y:S01]  /*b980*/  IMAD R2, R11.reuse, R16, R15 ;  /* 0x000000100b027224 */ /* 0x040fe200078e020f */
[----:B------:R-:W-:Y:S01]  /*b990*/  ISETP.GE.AND P1, PT, R10, RZ, PT ;  /* 0x000000ff0a00720c */ /* 0x000fe20003f26270 */
[----:B0-----:R-:W-:Y:S01]  /*b9a0*/  IMAD.MOV.U32 R0, RZ, RZ, R12 ;  /* 0x000000ffff007224 */ /* 0x001fe200078e000c */
[----:B------:R-:W-:Y:S01]  /*b9b0*/  STL [R1+0x78], R13 ;  /* 0x0000780d01007387 */ /* 0x000fe20000100800 */
[----:B------:R-:W-:Y:S01]  /*b9c0*/  IMAD.HI.U32 R10, R4, R18, RZ ;  /* 0x00000012040a7227 */ /* 0x000fe200078e00ff */
[----:B------:R-:W-:-:S03]  /*b9d0*/  ISETP.GT.U32.AND P4, PT, R11, R2, PT ;  /* 0x000000020b00720c */ /* 0x000fc60003f84070 */
[----:B------:R-:W-:Y:S01]  /*b9e0*/  @!P5 IMAD.MOV R0, RZ, RZ, -R0 ;  /* 0x000000ffff00d224 */ /* 0x000fe200078e0a00 */
[----:B------:R-:W-:Y:S01]  /*b9f0*/  ISETP.GT.U32.AND P5, PT, R11, R6, PT ;  /* 0x000000060b00720c */ /* 0x000fe20003fa4070 */
[----:B------:R-:W-:Y:S01]  /*ba00*/  @!P6 IMAD.IADD R8, R8, 0x1, -R11 ;  /* 0x000000010808e824 */ /* 0x000fe200078e0a0b */
[----:B------:R-:W-:Y:S01]  /*ba10*/  ISETP.GE.AND P6, PT, R5, RZ, PT ;  /* 0x000000ff0500720c */ /* 0x000fe20003fc6270 */
[----:B------:R-:W-:Y:S01]  /*ba20*/  VIADD R5, R27, 0x21 ;  /* 0x000000211b057836 */ /* 0x000fe20000000000 */
[----:B------:R0:W-:Y:S01]  /*ba30*/  STL [R1+0x74], R0 ;  /* 0x0000740001007387 */ /* 0x0001e20000100800 */
[----:B------:R-:W-:Y:S02]  /*ba40*/  IMAD.MOV R10, RZ, RZ, -R10 ;  /* 0x000000ffff0a7224 */ /* 0x000fe400078e0a0a */
[----:B------:R-:W-:Y:S01]  /*ba50*/  IMAD.MOV.U32 R12, RZ, RZ, R8 ;  /* 0x000000ffff0c7224 */ /* 0x000fe200078e0008 */
[----:B------:R-:W-:Y:S01]  /*ba60*/  IABS R17, R5 ;  /* 0x0000000500117213 */ /* 0x000fe20000000000 */
[----:B------:R-:W-:-:S02]  /*ba70*/  IMAD R18, R11, R10, R18 ;  /* 0x0000000a0b127224 */ /* 0x000fc400078e0212 */
[--C-:B------:R-:W-:Y:S01]  /*ba80*/  @!P0 IMAD.IADD R9, R9, 0x1, -R11.reuse ;  /* 0x0000000109098824 */ /* 0x100fe200078e0a0b */
[----:B------:R-:W-:Y:S01]  /*ba90*/  ISETP.GE.AND P0, PT, R7, RZ, PT ;  /* 0x000000ff0700720c */ /* 0x000fe20003f06270 */
[----:B------:R-:W-:Y:S02]  /*baa0*/  @!P5 IMAD.IADD R6, R6, 0x1, -R11 ;  /* 0x000000010606d824 */ /* 0x000fe400078e0a0b */
[----:B------:R-:W-:-:S03]  /*bab0*/  IMAD.HI.U32 R8, R4, R17, RZ ;  /* 0x0000001104087227 */ /* 0x000fc600078e00ff */
[C---:B------:R-:W-:Y:S01]  /*bac0*/  ISETP.GT.U32.AND P5, PT, R11.reuse, R6, PT ;  /* 0x000000060b00720c */ /* 0x040fe20003fa4070 */
[----:B------:R-:W-:Y:S02]  /*bad0*/  IMAD.MOV R8, RZ, RZ, -R8 ;  /* 0x000000ffff087224 */ /* 0x000fe400078e0a08 */
[----:B------:R-:W-:Y:S01]  /*bae0*/  @!P2 IMAD.MOV R12, RZ, RZ, -R12 ;  /* 0x000000ffff0ca224 */ /* 0x000fe200078e0a0c */
[C---:B------:R-:W-:Y:S01]  /*baf0*/  ISETP.GT.U32.AND P2, PT, R11.reuse, R18, PT ;  /* 0x000000120b00720c */ /* 0x040fe20003f44070 */
[----:B------:R-:W-:Y:S02]  /*bb00*/  IMAD R17, R11, R8, R17 ;  /* 0x000000080b117224 */ /* 0x000fe400078e0211 */
[----:B------:R-:W-:Y:S01]  /*bb10*/  VIADD R7, R27, 0x20 ;  /* 0x000000201b077836 */ /* 0x000fe20000000000 */
[----:B------:R-:W-:Y:S01]  /*bb20*/  STL [R1+0x70], R12 ;  /* 0x0000700c01007387 */ /* 0x000fe20000100800 */
[----:B------:R-:W-:Y:S02]  /*bb30*/  @!P4 IMAD.IADD R2, R2, 0x1, -R11 ;  /* 0x000000010202c824 */ /* 0x000fe400078e0a0b */
[----:B0-----:R-:W-:Y:S01]  /*bb40*/  IMAD.MOV.U32 R0, RZ, RZ, R9 ;  /* 0x000000ffff007224 */ /* 0x001fe200078e0009 */
[----:B------:R-:W-:Y:S01]  /*bb50*/  IABS R15, R7 ;  /* 0x00000007000f7213 */ /* 0x000fe20000000000 */
[--C-:B------:R-:W-:Y:S01]  /*bb60*/  @!P5 IMAD.IADD R6, R6, 0x1, -R11.reuse ;  /* 0x000000010606d824 */ /* 0x100fe200078e0a0b */
[C---:B------:R-:W-:Y:S01]  /*bb70*/  ISETP.GT.U32.AND P5, PT, R11.reuse, R17, PT ;  /* 0x000000110b00720c */ /* 0x040fe20003fa4070 */
[----:B------:R-:W-:Y:S01]  /*bb80*/  @!P3 IMAD.MOV R0, RZ, RZ, -R0 ;  /* 0x000000ffff00b224 */ /* 0x000fe200078e0a00 */
[----:B------:R-:W-:Y:S01]  /*bb90*/  ISETP.GT.U32.AND P4, PT, R11, R2, PT ;  /* 0x000000020b00720c */ /* 0x000fe20003f84070 */
[----:B------:R-:W-:Y:S01]  /*bba0*/  VIADD R10, R27, 0x1f ;  /* 0x0000001f1b0a7836 */ /* 0x000fe20000000000 */
[----:B------:R-:W-:Y:S01]  /*bbb0*/  ISETP.GE.AND P3, PT, R5, RZ, PT ;  /* 0x000000ff0500720c */ /* 0x000fe20003f66270 */
[----:B------:R-:W-:Y:S01]  /*bbc0*/  IMAD.HI.U32 R5, R4, R15, RZ ;  /* 0x0000000f04057227 */ /* 0x000fe200078e00ff */
[----:B------:R0:W-:Y:S03]  /*bbd0*/  STL [R1+0x6c], R0 ;  /* 0x00006c0001007387 */ /* 0x0001e60000100800 */
[----:B------:R-:W-:Y:S01]  /*bbe0*/  @!P2 IMAD.IADD R18, R18, 0x1, -R11 ;  /* 0x000000011212a824 */ /* 0x000fe200078e0a0b */
[----:B------:R-:W-:Y:S01]  /*bbf0*/  ISETP.GE.AND P2, PT, R10, RZ, PT ;  /* 0x000000ff0a00720c */ /* 0x000fe20003f46270 */
[----:B------:R-:W-:Y:S01]  /*bc00*/  IMAD.MOV R5, RZ, RZ, -R5 ;  /* 0x000000ffff057224 */ /* 0x000fe200078e0a05 */
[----:B------:R-:W-:Y:S01]  /*bc10*/  IABS R10, R10 ;  /* 0x0000000a000a7213 */ /* 0x000fe20000000000 */
[----:B------:R-:W-:Y:S01]  /*bc20*/  @!P5 IMAD.IADD R17, R17, 0x1, -R11 ;  /* 0x000000011111d824 */ /* 0x000fe200078e0a0b */
[C---:B------:R-:W-:Y:S01]  /*bc30*/  ISETP.GT.U32.AND P5, PT, R11.reuse, R18, PT ;  /* 0x000000120b00720c */ /* 0x040fe20003fa4070 */
[----:B------:R-:W-:-:S02]  /*bc40*/  IMAD R15, R11, R5, R15 ;  /* 0x000000050b0f7224 */ /* 0x000fc400078e020f */
[----:B------:R-:W-:-:S04]  /*bc50*/  IMAD.HI.U32 R5, R4, R10, RZ ;  /* 0x0000000a04057227 */ /* 0x000fc800078e00ff */
[----:B------:R-:W-:Y:S01]  /*bc60*/  @!P4 IMAD.IADD R2, R2, 0x1, -R11 ;  /* 0x000000010202c824 */ /* 0x000fe200078e0a0b */
[----:B------:R-:W-:Y:S01]  /*bc70*/  ISETP.GE.AND P4, PT, R7, RZ, PT ;  /* 0x000000ff0700720c */ /* 0x000fe20003f86270 */
[----:B------:R-:W-:Y:S02]  /*bc80*/  IMAD.MOV R5, RZ, RZ, -R5 ;  /* 0x000000ffff057224 */ /* 0x000fe400078e0a05 */
[----:B0-----:R-:W-:Y:S02]  /*bc90*/  IMAD.MOV.U32 R0, RZ, RZ, R2 ;  /* 0x000000ffff007224 */ /* 0x001fe400078e0002 */
[----:B------:R-:W-:Y:S02]  /*bca0*/  VIADD R7, R27, 0x1e ;  /* 0x0000001e1b077836 */ /* 0x000fe40000000000 */
[C---:B------:R-:W-:Y:S02]  /*bcb0*/  IMAD R10, R11.reuse, R5, R10 ;  /* 0x000000050b0a7224 */ /* 0x040fe400078e020a */
[----:B------:R-:W-:Y:S01]  /*bcc0*/  @!P1 IMAD.MOV R0, RZ, RZ, -R0 ;  /* 0x000000ffff009224 */ /* 0x000fe200078e0a00 */
[----:B------:R-:W-:Y:S01]  /*bcd0*/  IABS R9, R7 ;  /* 0x0000000700097213 */ /* 0x000fe20000000000 */
[----:B------:R-:W-:Y:S01]  /*bce0*/  @!P5 IMAD.IADD R18, R18, 0x1, -R11 ;  /* 0x000000011212d824 */ /* 0x000fe200078e0a0b */
[----:B------:R-:W-:Y:S01]  /*bcf0*/  ISETP.GT.U32.AND P5, PT, R11, R10, PT ;  /* 0x0000000a0b00720c */ /* 0x000fe20003fa4070 */
[----:B------:R-:W-:Y:S01]  /*bd00*/  VIADD R13, R27, 0x1d ;  /* 0x0000001d1b0d7836 */ /* 0x000fe20000000000 */
[----:B------:R0:W-:Y:S01]  /*bd10*/  STL [R1+0x68], R0 ;  /* 0x0000680001007387 */ /* 0x0001e20000100800 */
[----:B------:R-:W-:Y:S01]  /*bd20*/  IMAD.HI.U32 R2, R4, R9, RZ ;  /* 0x0000000904027227 */ /* 0x000fe200078e00ff */
[----:B------:R-:W-:-:S02]  /*bd30*/  ISETP.GT.U32.AND P1, PT, R11, R17, PT ;  /* 0x000000110b00720c */ /* 0x000fc40003f24070 */
[----:B------:R-:W-:Y:S01]  /*bd40*/  IABS R8, R13 ;  /* 0x0000000d00087213 */ /* 0x000fe20000000000 */
[----:B------:R-:W-:Y:S02]  /*bd50*/  VIADD R16, R27, 0x1c ;  /* 0x0000001c1b107836 */ /* 0x000fe40000000000 */
[----:B------:R-:W-:Y:S02]  /*bd60*/  IMAD.MOV R2, RZ, RZ, -R2 ;  /* 0x000000ffff027224 */ /* 0x000fe400078e0a02 */
[----:B------:R-:W-:-:S04]  /*bd70*/  IMAD.HI.U32 R12, R4, R8, RZ ;  /* 0x00000008040c7227 */ /* 0x000fc800078e00ff */
[----:B0-----:R-:W-:Y:S02]  /*bd80*/  IMAD.MOV.U32 R0, RZ, RZ, R6 ;  /* 0x000000ffff007224 */ /* 0x001fe400078e0006 */
[C---:B------:R-:W-:Y:S01]  /*bd90*/  IMAD R9, R11.reuse, R2, R9 ;  /* 0x000000020b097224 */ /* 0x040fe200078e0209 */
[----:B------:R-:W-:Y:S01]  /*bda0*/  IABS R2, R16 ;  /* 0x0000001000027213 */ /* 0x000fe20000000000 */
[----:B------:R-:W-:Y:S01]  /*bdb0*/  @!P6 IMAD.MOV R0, RZ, RZ, -R0 ;  /* 0x000000ffff00e224 */ /* 0x000fe200078e0a00 */
[----:B------:R-:W-:Y:S01]  /*bdc0*/  ISETP.GT.U32.AND P6, PT, R11, R15, PT ;  /* 0x0000000f0b00720c */ /* 0x000fe20003fc4070 */
[--C-:B------:R-:W-:Y:S02]  /*bdd0*/  @!P5 IMAD.IADD R10, R10, 0x1, -R11.reuse ;  /* 0x000000010a0ad824 */ /* 0x100fe400078e0a0b */
[----:B------:R-:W-:Y:S01]  /*bde0*/  VIADD R5, R27, 0x1b ;  /* 0x0000001b1b057836 */ /* 0x000fe20000000000 */
[----:B------:R0:W-:Y:S01]  /*bdf0*/  STL [R1+0x64], R0 ;  /* 0x0000640001007387 */ /* 0x0001e20000100800 */
[----:B------:R-:W-:Y:S01]  /*be00*/  @!P1 IMAD.IADD R17, R17, 0x1, -R11 ;  /* 0x0000000111119824 */ /* 0x000fe200078e0a0b */
[----:B------:R-:W-:Y:S01]  /*be10*/  ISETP.GT.U32.AND P1, PT, R11, R9, PT ;  /* 0x000000090b00720c */ /* 0x000fe20003f24070 */
[----:B------:R-:W-:-:S02]  /*be20*/  IMAD.MOV R12, RZ, RZ, -R12 ;  /* 0x000000ffff0c7224 */ /* 0x000fc400078e0a0c */
[----:B------:R-:W-:-:S04]  /*be30*/  IMAD.HI.U32 R14, R4, R2, RZ ;  /* 0x00000002040e7227 */ /* 0x000fc800078e00ff */
[--C-:B------:R-:W-:Y:S01]  /*be40*/  @!P6 IMAD.IADD R15, R15, 0x1, -R11.reuse ;  /* 0x000000010f0fe824 */ /* 0x100fe200078e0a0b */
[----:B------:R-:W-:Y:S01]  /*be50*/  ISETP.GE.AND P6, PT, R7, RZ, PT ;  /* 0x000000ff0700720c */ /* 0x000fe20003fc6270 */
[----:B0-----:R-:W-:Y:S02]  /*be60*/  IMAD.MOV.U32 R0, RZ, RZ, R18 ;  /* 0x000000ffff007224 */ /* 0x001fe400078e0012 */
[C---:B------:R-:W-:Y:S01]  /*be70*/  IMAD R7, R11.reuse, R12, R8 ;  /* 0x0000000c0b077224 */ /* 0x040fe200078e0208 */
[----:B------:R-:W-:Y:S01]  /*be80*/  IABS R12, R5 ;  /* 0x00000005000c7213 */ /* 0x000fe20000000000 */
[----:B------:R-:W-:Y:S01]  /*be90*/  @!P0 IMAD.MOV R0, RZ, RZ, -R0 ;  /* 0x000000ffff008224 */ /* 0x000fe200078e0a00 */
[C---:B------:R-:W-:Y:S01]  /*bea0*/  ISETP.GT.U32.AND P0, PT, R11.reuse, R10, PT ;  /* 0x0000000a0b00720c */ /* 0x040fe20003f04070 */
[----:B------:R-:W-:Y:S01]  /*beb0*/  IMAD.MOV R14, RZ, RZ, -R14 ;  /* 0x000000ffff0e7224 */ /* 0x000fe200078e0a0e */
[----:B------:R-:W-:Y:S01]  /*bec0*/  ISETP.GT.U32.AND P5, PT, R11, R15, PT ;  /* 0x0000000f0b00720c */ /* 0x000fe20003fa4070 */
[----:B------:R-:W-:Y:S01]  /*bed0*/  @!P1 IMAD.IADD R9, R9, 0x1, -R11 ;  /* 0x0000000109099824 */ /* 0x000fe200078e0a0b */
[----:B------:R0:W-:Y:S01]  /*bee0*/  STL [R1+0x60], R0 ;  /* 0x0000600001007387 */ /* 0x0001e20000100800 */
[----:B------:R-:W-:-:S02]  /*bef0*/  IMAD R2, R11, R14, R2 ;  /* 0x0000000e0b027224 */ /* 0x000fc400078e0202 */
[----:B------:R-:W-:Y:S01]  /*bf00*/  IMAD.HI.U32 R14, R4, R12, RZ ;  /* 0x0000000c040e7227 */ /* 0x000fe200078e00ff */
[----:B------:R-:W-:-:S03]  /*bf10*/  ISETP.GT.U32.AND P1, PT, R11, R9, PT ;  /* 0x000000090b00720c */ /* 0x000fc60003f24070 */
[----:B------:R-:W-:Y:S02]  /*bf20*/  IMAD.MOV R14, RZ, RZ, -R14 ;  /* 0x000000ffff0e7224 */ /* 0x000fe400078e0a0e */
[----:B------:R-:W-:Y:S01]  /*bf30*/  @!P0 IMAD.IADD R10, R10, 0x1, -R11 ;  /* 0x000000010a0a8824 */ /* 0x000fe200078e0a0b */
[C---:B------:R-:W-:Y:S01]  /*bf40*/  ISETP.GT.U32.AND P0, PT, R11.reuse, R2, PT ;  /* 0x000000020b00720c */ /* 0x040fe20003f04070 */
[----:B0-----:R-:W-:Y:S02]  /*bf50*/  IMAD.MOV.U32 R0, RZ, RZ, R17 ;  /* 0x000000ffff007224 */ /* 0x001fe400078e0011 */
[C---:B------:R-:W-:Y:S02]  /*bf60*/  IMAD R12, R11.reuse, R14, R12 ;  /* 0x0000000e0b0c7224 */ /* 0x040fe400078e020c */
[----:B------:R-:W-:Y:S01]  /*bf70*/  @!P3 IMAD.MOV R0, RZ, RZ, -R0 ;  /* 0x000000ffff00b224 */ /* 0x000fe200078e0a00 */
[----:B------:R-:W-:Y:S01]  /*bf80*/  ISETP.GT.U32.AND P3, PT, R11, R7, PT ;  /* 0x000000070b00720c */ /* 0x000fe20003f64070 */
[----:B------:R-:W-:Y:S01]  /*bf90*/  @!P5 IMAD.IADD R15, R15, 0x1, -R11 ;  /* 0x000000010f0fd824 */ /* 0x000fe200078e0a0b */
[----:B------:R-:W-:Y:S01]  /*bfa0*/  ISETP.GE.AND P5, PT, R13, RZ, PT ;  /* 0x000000ff0d00720c */ /* 0x000fe20003fa6270 */
[----:B------:R-:W-:Y:S01]  /*bfb0*/  VIADD R6, R27, 0x1a ;  /* 0x0000001a1b067836 */ /* 0x000fe20000000000 */
[----:B------:R0:W-:Y:S01]  /*bfc0*/  STL [R1+0x5c], R0 ;  /* 0x00005c0001007387 */ /* 0x0001e20000100800 */
[----:B------:R-:W-:-:S02]  /*bfd0*/  @!P2 IMAD.MOV R10, RZ, RZ, -R10 ;  /* 0x000000ffff0aa224 */ /* 0x000fc400078e0a0a */
[--C-:B------:R-:W-:Y:S01]  /*bfe0*/  @!P0 IMAD.IADD R2, R2, 0x1, -R11.reuse ;  /* 0x0000000102028824 */ /* 0x100fe200078e0a0b */
[----:B------:R-:W-:Y:S01]  /*bff0*/  IABS R8, R6 ;  /* 0x0000000600087213 */ /* 0x000fe20000000000 */
[--C-:B------:R-:W-:Y:S01]  /*c000*/  @!P1 IMAD.IADD R9, R9, 0x1, -R11.reuse ;  /* 0x0000000109099824 */ /* 0x100fe200078e0a0b */
[----:B------:R-:W-:Y:S01]  /*c010*/  ISETP.GE.AND P1, PT, R16, RZ, PT ;  /* 0x000000ff1000720c */ /* 0x000fe20003f26270 */
[----:B------:R-:W-:Y:S01]  /*c020*/  VIADD R18, R27, 0x18 ;  /* 0x000000181b127836 */ /* 0x000fe20000000000 */
[----:B------:R-:W-:Y:S01]  /*c030*/  ISETP.GT.U32.AND P2, PT, R11, R2, PT ;  /* 0x000000020b00720c */ /* 0x000fe20003f44070 */
[----:B------:R-:W-:Y:S01]  /*c040*/  @!P3 IMAD.IADD R7, R7, 0x1, -R11 ;  /* 0x000000010707b824 */ /* 0x000fe200078e0a0b */
[----:B------:R-:W-:Y:S01]  /*c050*/  ISETP.GT.U32.AND P3, PT, R11, R12, PT ;  /* 0x0000000c0b00720c */ /* 0x000fe20003f64070 */
[----:B0-----:R-:W-:Y:S01]  /*c060*/  IMAD.MOV.U32 R0, RZ, RZ, R15 ;  /* 0x000000ffff007224 */ /* 0x001fe200078e000f */
[----:B------:R-:W-:Y:S01]  /*c070*/  ISETP.GE.AND P0, PT, R5, RZ, PT ;  /* 0x000000ff0500720c */ /* 0x000fe20003f06270 */
[----:B------:R-:W-:-:S04]  /*c080*/  IMAD.HI.U32 R13, R4, R8, RZ ;  /* 0x00000008040d7227 */ /* 0x000fc800078e00ff */
[----:B------:R-:W-:Y:S01]  /*c090*/  @!P4 IMAD.MOV R0, RZ, RZ, -R0 ;  /* 0x000000ffff00c224 */ /* 0x000fe200078e0a00 */
[C---:B------:R-:W-:Y:S01]  /*c0a0*/  ISETP.GT.U32.AND P4, PT, R11.reuse, R7, PT ;  /* 0x000000070b00720c */ /* 0x040fe20003f84070 */
[----:B------:R-:W-:Y:S02]  /*c0b0*/  IMAD.MOV R13, RZ, RZ, -R13 ;  /* 0x000000ffff0d7224 */ /* 0x000fe400078e0a0d */
[--C-:B------:R-:W-:Y:S01]  /*c0c0*/  @!P2 IMAD.IADD R2, R2, 0x1, -R11.reuse ;  /* 0x000000010202a824 */ /* 0x100fe200078e0a0b */
[----:B------:R0:W-:Y:S01]  /*c0d0*/  STL [R1+0x58], R0 ;  /* 0x0000580001007387 */ /* 0x0001e20000100800 */
[--C-:B------:R-:W-:Y:S01]  /*c0e0*/  @!P3 IMAD.IADD R12, R12, 0x1, -R11.reuse ;  /* 0x000000010c0cb824 */ /* 0x100fe200078e0a0b */
[----:B------:R-:W-:Y:S01]  /*c0f0*/  ISETP.GE.AND P2, PT, R18, RZ, PT ;  /* 0x000000ff1200720c */ /* 0x000fe20003f46270 */
[----:B------:R-:W-:Y:S01]  /*c100*/  IMAD R5, R11, R13, R8 ;  /* 0x0000000d0b057224 */ /* 0x000fe200078e0208 */
[----:B------:R1:W-:Y:S01]  /*c110*/  STL [R1+0x54], R10 ;  /* 0x0000540a01007387 */ /* 0x0003e20000100800 */
[----:B------:R-:W-:Y:S01]  /*c120*/  VIADD R8, R27, 0x17 ;  /* 0x000000171b087836 */ /* 0x000fe20000000000 */
[----:B------:R-:W-:Y:S01]  /*c130*/  ISETP.GT.U32.AND P3, PT, R11, R12, PT ;  /* 0x0000000c0b00720c */ /* 0x000fe20003f64070 */
[----:B------:R-:W-:Y:S01]  /*c140*/  VIADD R14, R27, 0x16 ;  /* 0x000000161b0e7836 */ /* 0x000fe20000000000 */
[----:B------:R-:W-:Y:S01]  /*c150*/  IABS R18, R18 ;  /* 0x0000001200127213 */ /* 0x000fe20000000000 */
[----:B------:R-:W-:Y:S01]  /*c160*/  @!P4 IMAD.IADD R7, R7, 0x1, -R11 ;  /* 0x000000010707c824 */ /* 0x000fe200078e0a0b */
[----:B------:R-:W-:Y:S01]  /*c170*/  ISETP.GE.AND P4, PT, R19, RZ, PT ;  /* 0x000000ff1300720c */ /* 0x000fe20003f86270 */
[----:B0-----:R-:W-:Y:S01]  /*c180*/  IMAD.MOV.U32 R0, RZ, RZ, R9 ;  /* 0x000000ffff007224 */ /* 0x001fe200078e0009 */
[----:B------:R-:W-:Y:S01]  /*c190*/  IABS R19, R19 ;  /* 0x0000001300137213 */ /* 0x000fe20000000000 */
[----:B------:R-:W-:-:S02]  /*c1a0*/  IMAD.MOV.U32 R9, RZ, RZ, R7 ;  /* 0x000000ffff097224 */ /* 0x000fc400078e0007 */
[----:B------:R-:W-:Y:S01]  /*c1b0*/  @!P6 IMAD.MOV R0, RZ, RZ, -R0 ;  /* 0x000000ffff00e224 */ /* 0x000fe200078e0a00 */
[----:B------:R-:W-:Y:S01]  /*c1c0*/  ISETP.GE.AND P6, PT, R6, RZ, PT ;  /* 0x000000ff0600720c */ /* 0x000fe20003fc6270 */
[----:B------:R-:W-:Y:S01]  /*c1d0*/  @!P5 IMAD.MOV R9, RZ, RZ, -R9 ;  /* 0x000000ffff09d224 */ /* 0x000fe200078e0a09 */
[----:B------:R-:W-:Y:S01]  /*c1e0*/  ISETP.GE.AND P5, PT, R8, RZ, PT ;  /* 0x000000ff0800720c */ /* 0x000fe20003fa6270 */
[----:B------:R-:W-:Y:S01]  /*c1f0*/  @!P3 IMAD.IADD R12, R12, 0x1, -R11 ;  /* 0x000000010c0cb824 */ /* 0x000fe200078e0a0b */
[----:B------:R0:W-:Y:S01]  /*c200*/  STL [R1+0x50], R0 ;  /* 0x0000500001007387 */ /* 0x0001e20000100800 */
[----:B------:R-:W-:Y:S01]  /*c210*/  IABS R8, R8 ;  /* 0x0000000800087213 */ /* 0x000fe20000000000 */
[----:B-1----:R-:W-:Y:S01]  /*c220*/  IMAD.HI.U32 R10, R4, R18, RZ ;  /* 0x00000012040a7227 */ /* 0x002fe200078e00ff */
[----:B------:R-:W-:Y:S01]  /*c230*/  ISETP.GE.AND P3, PT, R14, RZ, PT ;  /* 0x000000ff0e00720c */ /* 0x000fe20003f66270 */
[----:B------:R1:W-:Y:S01]  /*c240*/  STL [R1+0x4c], R9 ;  /* 0x00004c0901007387 */ /* 0x0003e20000100800 */
[----:B------:R-:W-:Y:S01]  /*c250*/  IABS R14, R14 ;  /* 0x0000000e000e7213 */ /* 0x000fe20000000000 */
[----:B------:R-:W-:-:S02]  /*c260*/  IMAD.MOV R10, RZ, RZ, -R10 ;  /* 0x000000ffff0a7224 */ /* 0x000fc400078e0a0a */
[----:B------:R-:W-:Y:S02]  /*c270*/  VIADD R6, R27, 0x15 ;  /* 0x000000151b067836 */ /* 0x000fe40000000000 */
[----:B0-----:R-:W-:Y:S02]  /*c280*/  IMAD.MOV.U32 R0, RZ, RZ, R2 ;  /* 0x000000ffff007224 */ /* 0x001fe400078e0002 */
[----:B------:R-:W-:Y:S01]  /*c290*/  IMAD.HI.U32 R2, R4, R19, RZ ;  /* 0x0000001304027227 */ /* 0x000fe200078e00ff */
[----:B------:R-:W-:-:S03]  /*c2a0*/  IABS R13, R6 ;  /* 0x00000006000d7213 */ /* 0x000fc60000000000 */
[----:B------:R-:W-:Y:S01]  /*c2b0*/  @!P1 IMAD.MOV R0, RZ, RZ, -R0 ;  /* 0x000000ffff009224 */ /* 0x000fe200078e0a00 */
[C---:B------:R-:W-:Y:S01]  /*c2c0*/  ISETP.GT.U32.AND P1, PT, R11.reuse, R5, PT ;  /* 0x000000050b00720c */ /* 0x040fe20003f24070 */
[----:B------:R-:W-:Y:S02]  /*c2d0*/  IMAD.MOV R2, RZ, RZ, -R2 ;  /* 0x000000ffff027224 */ /* 0x000fe400078e0a02 */
[----:B-1----:R-:W-:Y:S01]  /*c2e0*/  IMAD.HI.U32 R9, R4, R8, RZ ;  /* 0x0000000804097227 */ /* 0x002fe200078e00ff */
[----:B------:R0:W-:Y:S03]  /*c2f0*/  STL [R1+0x44], R0 ;  /* 0x0000440001007387 */ /* 0x0001e60000100800 */
[----:B------:R-:W-:Y:S02]  /*c300*/  IMAD R19, R11, R2, R19 ;  /* 0x000000020b137224 */ /* 0x000fe400078e0213 */
[----:B------:R-:W-:-:S02]  /*c310*/  IMAD.MOV R9, RZ, RZ, -R9 ;  /* 0x000000ffff097224 */ /* 0x000fc400078e0a09 */
[----:B------:R-:W-:Y:S02]  /*c320*/  IMAD R18, R11, R10, R18 ;  /* 0x0000000a0b127224 */ /* 0x000fe400078e0212 */
[----:B------:R-:W-:Y:S02]  /*c330*/  @!P1 IMAD.IADD R5, R5, 0x1, -R11 ;  /* 0x0000000105059824 */ /* 0x000fe400078e0a0b */
[----:B0-----:R-:W-:Y:S02]  /*c340*/  IMAD.MOV.U32 R0, RZ, RZ, R12 ;  /* 0x000000ffff007224 */ /* 0x001fe400078e000c */
[C---:B------:R-:W-:Y:S01]  /*c350*/  IMAD R8, R11.reuse, R9, R8 ;  /* 0x000000090b087224 */ /* 0x040fe200078e0208 */
[C---:B------:R-:W-:Y:S01]  /*c360*/  ISETP.GT.U32.AND P1, PT, R11.reuse, R5, PT ;  /* 0x000000050b00720c */ /* 0x040fe20003f24070 */
[----:B------:R-:W-:Y:S01]  /*c370*/  @!P0 IMAD.MOV R0, RZ, RZ, -R0 ;  /* 0x000000ffff008224 */ /* 0x000fe200078e0a00 */
[----:B------:R-:W-:Y:S01]  /*c380*/  ISETP.GT.U32.AND P0, PT, R11, R19, PT ;  /* 0x000000130b00720c */ /* 0x000fe20003f04070 */
[----:B------:R-:W-:-:S02]  /*c390*/  VIADD R16, R27, 0x14 ;  /* 0x000000141b107836 */ /* 0x000fc40000000000 */
[C---:B------:R-:W-:Y:S01]  /*c3a0*/  IMAD.HI.U32 R2, R4.reuse, R13, RZ ;  /* 0x0000000d04027227 */ /* 0x040fe200078e00ff */
[----:B------:R0:W-:Y:S02]  /*c3b0*/  STL [R1+0x40], R0 ;  /* 0x0000400001007387 */ /* 0x0001e40000100800 */
[----:B------:R-:W-:Y:S01]  /*c3c0*/  IABS R12, R16 ;  /* 0x00000010000c7213 */ /* 0x000fe20000000000 */
[----:B------:R-:W-:Y:S02]  /*c3d0*/  IMAD.MOV R2, RZ, RZ, -R2 ;  /* 0x000000ffff027224 */ /* 0x000fe400078e0a02 */
[----:B------:R-:W-:-:S04]  /*c3e0*/  IMAD.HI.U32 R7, R4, R14, RZ ;  /* 0x0000000e04077227 */ /* 0x000fc800078e00ff */
[--C-:B------:R-:W-:Y:S01]  /*c3f0*/  @!P0 IMAD.IADD R19, R19, 0x1, -R11.reuse ;  /* 0x0000000113138824 */ /* 0x100fe200078e0a0b */
[----:B------:R-:W-:Y:S01]  /*c400*/  ISETP.GT.U32.AND P0, PT, R11, R8, PT ;  /* 0x000000080b00720c */ /* 0x000fe20003f04070 */
[----:B------:R-:W-:Y:S01]  /*c410*/  @!P1 IMAD.IADD R5, R5, 0x1, -R11 ;  /* 0x0000000105059824 */ /* 0x000fe200078e0a0b */
[----:B------:R-:W-:Y:S01]  /*c420*/  ISETP.GT.U32.AND P1, PT, R11, R18, PT ;  /* 0x000000120b00720c */ /* 0x000fe20003f24070 */
[----:B------:R-:W-:-:S04]  /*c430*/  IMAD.HI.U32 R20, R4, R12, RZ ;  /* 0x0000000c04147227 */ /* 0x000fc800078e00ff */
[----:B0-----:R-:W-:Y:S02]  /*c440*/  IMAD.MOV.U32 R0, RZ, RZ, R5 ;  /* 0x000000ffff007224 */ /* 0x001fe400078e0005 */
[C---:B------:R-:W-:Y:S02]  /*c450*/  IMAD R13, R11.reuse, R2, R13 ;  /* 0x000000020b0d7224 */ /* 0x040fe400078e020d */
[----:B------:R-:W-:Y:S01]  /*c460*/  @!P6 IMAD.MOV R0, RZ, RZ, -R0 ;  /* 0x000000ffff00e224 */ /* 0x000fe200078e0a00 */
[----:B------:R-:W-:Y:S01]  /*c470*/  ISETP.GT.U32.AND P6, PT, R11, R19, PT ;  /* 0x000000130b00720c */ /* 0x000fe20003fc4070 */
[----:B------:R-:W-:Y:S02]  /*c480*/  @!P0 IMAD.IADD R8, R8, 0x1, -R11 ;  /* 0x0000000108088824 */ /* 0x000fe400078e0a0b */
[----:B------:R-:W-:Y:S01]  /*c490*/  IMAD.MOV R7, RZ, RZ, -R7 ;  /* 0x000000ffff077224 */ /* 0x000fe200078e0a07 */
[----:B------:R0:W-:Y:S01]  /*c4a0*/  STL [R1+0x30], R0 ;  /* 0x0000300001007387 */ /* 0x0001e20000100800 */
[----:B------:R-:W-:Y:S01]  /*c4b0*/  VIADD R2, R27, 0x13 ;  /* 0x000000131b027836 */ /* 0x000fe20000000000 */
[----:B------:R-:W-:Y:S01]  /*c4c0*/  ISETP.GT.U32.AND P0, PT, R11, R8, PT ;  /* 0x000000080b00720c */ /* 0x000fe20003f04070 */
[----:B------:R-:W-:-:S02]  /*c4d0*/  @!P1 IMAD.IADD R18, R18, 0x1, -R11 ;  /* 0x0000000112129824 */ /* 0x000fc400078e0a0b */
[----:B------:R-:W-:Y:S01]  /*c4e0*/  IMAD.MOV R20, RZ, RZ, -R20 ;  /* 0x000000ffff147224 */ /* 0x000fe200078e0a14 */
[----:B------:R-:W-:Y:S01]  /*c4f0*/  IABS R10, R2 ;  /* 0x00000002000a7213 */ /* 0x000fe20000000000 */
[C---:B------:R-:W-:Y:S01]  /*c500*/  IMAD R14, R11.reuse, R7, R14 ;  /* 0x000000070b0e7224 */ /* 0x040fe200078e020e */
[C---:B------:R-:W-:Y:S01]  /*c510*/  ISETP.GT.U32.AND P1, PT, R11.reuse, R18, PT ;  /* 0x000000120b00720c */ /* 0x040fe20003f24070 */
[----:B------:R-:W-:Y:S02]  /*c520*/  IMAD R12, R11, R20, R12 ;  /* 0x000000140b0c7224 */ /* 0x000fe400078e020c */
[----:B------:R-:W-:Y:S01]  /*c530*/  @!P6 IMAD.IADD R19, R19, 0x1, -R11 ;  /* 0x000000011313e824 */ /* 0x000fe200078e0a0b */
[----:B------:R-:W-:Y:S01]  /*c540*/  ISETP.GT.U32.AND P6, PT, R11, R14, PT ;  /* 0x0000000e0b00720c */ /* 0x000fe20003fc4070 */
[----:B------:R-:W-:-:S04]  /*c550*/  IMAD.HI.U32 R7, R4, R10, RZ ;  /* 0x0000000a04077227 */ /* 0x000fc800078e00ff */
[----:B------:R-:W-:Y:S01]  /*c560*/  @!P0 IMAD.IADD R8, R8, 0x1, -R11 ;  /* 0x0000000108088824 */ /* 0x000fe200078e0a0b */
[----:B------:R-:W-:Y:S01]  /*c570*/  ISETP.GT.U32.AND P0, PT, R11, R12, PT ;  /* 0x0000000c0b00720c */ /* 0x000fe20003f04070 */
[----:B------:R-:W-:Y:S02]  /*c580*/  IMAD.MOV R7, RZ, RZ, -R7 ;  /* 0x000000ffff077224 */ /* 0x000fe400078e0a07 */
[----:B0-----:R-:W-:Y:S02]  /*c590*/  IMAD.MOV.U32 R0, RZ, RZ, R19 ;  /* 0x000000ffff007224 */ /* 0x001fe400078e0013 */
[----:B------:R-:W-:Y:S02]  /*c5a0*/  VIADD R15, R27, 0x12 ;  /* 0x000000121b0f7836 */ /* 0x000fe40000000000 */
[----:B------:R-:W-:Y:S01]  /*c5b0*/  @!P1 IMAD.IADD R18, R18, 0x1, -R11 ;  /* 0x0000000112129824 */ /* 0x000fe200078e0a0b */
[C---:B------:R-:W-:Y:S01]  /*c5c0*/  ISETP.GT.U32.AND P1, PT, R11.reuse, R13, PT ;  /* 0x0000000d0b00720c */ /* 0x040fe20003f24070 */
[----:B------:R-:W-:Y:S01]  /*c5d0*/  IMAD R10, R11, R7, R10 ;  /* 0x000000070b0a7224 */ /* 0x000fe200078e020a */
[----:B------:R-:W-:Y:S01]  /*c5e0*/  IABS R21, R15 ;  /* 0x0000000f00157213 */ /* 0x000fe20000000000 */
[----:B------:R-:W-:-:S02]  /*c5f0*/  @!P4 IMAD.MOV R0, RZ, RZ, -R0 ;  /* 0x000000ffff00c224 */ /* 0x000fc400078e0a00 */
[----:B------:R-:W-:Y:S02]  /*c600*/  VIADD R9, R27, 0x10 ;  /* 0x000000101b097836 */ /* 0x000fe40000000000 */
[--C-:B------:R-:W-:Y:S01]  /*c610*/  @!P6 IMAD.IADD R14, R14, 0x1, -R11.reuse ;  /* 0x000000010e0ee824 */ /* 0x100fe200078e0a0b */
[----:B------:R-:W-:Y:S01]  /*c620*/  ISETP.GT.U32.AND P6, PT, R11, R10, PT ;  /* 0x0000000a0b00720c */ /* 0x000fe20003fc4070 */
[----:B------:R0:W-:Y:S01]  /*c630*/  STL [R1+0x2c], R0 ;  /* 0x00002c0001007387 */ /* 0x0001e20000100800 */
[----:B------:R-:W-:Y:S01]  /*c640*/  @!P0 IMAD.IADD R12, R12, 0x1, -R11 ;  /* 0x000000010c0c8824 */ /* 0x000fe200078e0a0b */
[----:B------:R-:W-:Y:S01]  /*c650*/  IABS R29, R9 ;  /* 0x00000009001d7213 */ /* 0x000fe20000000000 */
[----:B------:R-:W-:Y:S01]  /*c660*/  VIADD R17, R27, 0x11 ;  /* 0x000000111b117836 */ /* 0x000fe20000000000 */
[----:B------:R-:W-:Y:S01]  /*c670*/  ISETP.GT.U32.AND P0, PT, R11, R14, PT ;  /* 0x0000000e0b00720c */ /* 0x000fe20003f04070 */
[----:B------:R-:W-:-:S03]  /*c680*/  IMAD.HI.U32 R22, R4, R21, RZ ;  /* 0x0000001504167227 */ /* 0x000fc600078e00ff */
[----:B------:R-:W-:Y:S01]  /*c690*/  IABS R5, R17 ;  /* 0x0000001100057213 */ /* 0x000fe20000000000 */
[----:B------:R-:W-:-:S04]  /*c6a0*/  IMAD.HI.U32 R7, R4, R29, RZ ;  /* 0x0000001d04077227 */ /* 0x000fc800078e00ff */
[----:B0-----:R-:W-:Y:S02]  /*c6b0*/  IMAD.MOV.U32 R0, RZ, RZ, R18 ;  /* 0x000000ffff007224 */ /* 0x001fe400078e0012 */
[----:B------:R-:W-:Y:S02]  /*c6c0*/  IMAD.MOV R22, RZ, RZ, -R22 ;  /* 0x000000ffff167224 */ /* 0x000fe400078e0a16 */
[----:B------:R-:W-:Y:S01]  /*c6d0*/  @!P2 IMAD.MOV R0, RZ, RZ, -R0 ;  /* 0x000000ffff00a224 */ /* 0x000fe200078e0a00 */
[----:B------:R-:W-:Y:S01]  /*c6e0*/  ISETP.GT.U32.AND P2, PT, R11, R12, PT ;  /* 0x0000000c0b00720c */ /* 0x000fe20003f44070 */
[----:B------:R-:W-:Y:S01]  /*c6f0*/  @!P1 IMAD.IADD R13, R13, 0x1, -R11 ;  /* 0x000000010d0d9824 */ /* 0x000fe200078e0a0b */
[----:B------:R-:W-:Y:S01]  /*c700*/  ISETP.GE.AND P1, PT, R6, RZ, PT ;  /* 0x000000ff0600720c */ /* 0x000fe20003f26270 */
[----:B------:R-:W-:Y:S01]  /*c710*/  IMAD.MOV R7, RZ, RZ, -R7 ;  /* 0x000000ffff077224 */ /* 0x000fe200078e0a07 */
[----:B------:R0:W-:Y:S01]  /*c720*/  STL [R1+0x28], R0 ;  /* 0x0000280001007387 */ /* 0x0001e20000100800 */
[C---:B------:R-:W-:Y:S01]  /*c730*/  IMAD R6, R11.reuse, R22, R21 ;  /* 0x000000160b067224 */ /* 0x040fe200078e0215 */
[----:B------:R-:W-:Y:S01]  /*c740*/  ISETP.GT.U32.AND P4, PT, R11, R13, PT ;  /* 0x0000000d0b00720c */ /* 0x000fe20003f84070 */
[----:B------:R-:W-:-:S04]  /*c750*/  IMAD.HI.U32 R20, R4, R5, RZ ;  /* 0x0000000504147227 */ /* 0x000fc800078e00ff */
[----:B------:R-:W-:Y:S02]  /*c760*/  @!P6 IMAD.IADD R10, R10, 0x1, -R11 ;  /* 0x000000010a0ae824 */ /* 0x000fe400078e0a0b */
[C---:B------:R-:W-:Y:S02]  /*c770*/  IMAD R29, R11.reuse, R7, R29 ;  /* 0x000000070b1d7224 */ /* 0x040fe400078e021d */
[----:B0-----:R-:W-:Y:S01]  /*c780*/  IMAD.MOV.U32 R0, RZ, RZ, R8 ;  /* 0x000000ffff007224 */ /* 0x001fe200078e0008 */
[C---:B------:R-:W-:Y:S01]  /*c790*/  ISETP.GT.U32.AND P6, PT, R11.reuse, R10, PT ;  /* 0x0000000a0b00720c */ /* 0x040fe20003fc4070 */
[----:B------:R-:W-:Y:S02]  /*c7a0*/  IMAD.MOV R20, RZ, RZ, -R20 ;  /* 0x000000ffff147224 */ /* 0x000fe400078e0a14 */
[----:B------:R-:W-:Y:S01]  /*c7b0*/  @!P5 IMAD.MOV R0, RZ, RZ, -R0 ;  /* 0x000000ffff00d224 */ /* 0x000fe200078e0a00 */
[C---:B------:R-:W-:Y:S01]  /*c7c0*/  ISETP.GT.U32.AND P5, PT, R11.reuse, R6, PT ;  /* 0x000000060b00720c */ /* 0x040fe20003fa4070 */
[----:B------:R-:W-:Y:S01]  /*c7d0*/  @!P2 IMAD.IADD R12, R12, 0x1, -R11 ;  /* 0x000000010c0ca824 */ /* 0x000fe200078e0a0b */
[C---:B------:R-:W-:Y:S01]  /*c7e0*/  ISETP.GT.U32.AND P2, PT, R11.reuse, R29, PT ;  /* 0x0000001d0b00720c */ /* 0x040fe20003f44070 */
[----:B------:R-:W-:Y:S01]  /*c7f0*/  IMAD R5, R11, R20, R5 ;  /* 0x000000140b057224 */ /* 0x000fe200078e0205 */
[----:B------:R0:W-:Y:S01]  /*c800*/  STL [R1+0x24], R0 ;  /* 0x0000240001007387 */ /* 0x0001e20000100800 */
[----:B------:R-:W-:-:S02]  /*c810*/  @!P0 IMAD.IADD R14, R14, 0x1, -R11 ;  /* 0x000000010e0e8824 */ /* 0x000fc400078e0a0b */
[----:B------:R-:W-:Y:S01]  /*c820*/  VIADD R7, R27, 0xf ;  /* 0x0000000f1b077836 */ /* 0x000fe20000000000 */
[----:B------:R-:W-:Y:S01]  /*c830*/  ISETP.GT.U32.AND P0, PT, R11, R5, PT ;  /* 0x000000050b00720c */ /* 0x000fe20003f04070 */
        /* <DEDUP_REMOVED lines=8> */
[----:B0-----:R-:W-:-:S02]  /*c8c0*/  IMAD.MOV.U32 R0, RZ, RZ, R13 ;  /* 0x000000ffff007224 */ /* 0x001fc400078e000d */
[--C-:B------:R-:W-:Y:S01]  /*c8d0*/  @!P2 IMAD.IADD R29, R29, 0x1, -R11.reuse ;  /* 0x000000011d1da824 */ /* 0x100fe200078e0a0b */
[----:B------:R-:W-:Y:S01]  /*c8e0*/  ISETP.GT.U32.AND P2, PT, R11, R6, PT ;  /* 0x000000060b00720c */ /* 0x000fe20003f44070 */
[----:B------:R-:W-:Y:S02]  /*c8f0*/  @!P3 IMAD.MOV R20, RZ, RZ, -R20 ;  /* 0x000000ffff14b224 */ /* 0x000fe400078e0a14 */
[----:B------:R-:W-:Y:S01]  /*c900*/  VIADD R8, R27, 0xe ;  /* 0x0000000e1b087836 */ /* 0x000fe20000000000 */
[----:B------:R-:W-:Y:S01]  /*c910*/  ISETP.GT.U32.AND P3, PT, R11, R29, PT ;  /* 0x0000001d0b00720c */ /* 0x000fe20003f64070 */
[----:B------:R-:W-:Y:S01]  /*c920*/  @!P1 IMAD.MOV R0, RZ, RZ, -R0 ;  /* 0x000000ffff009224 */ /* 0x000fe200078e0a00 */
[----:B------:R-:W-:Y:S01]  /*c930*/  STL [R1+0x14], R20 ;  /* 0x0000141401007387 */ /* 0x000fe20000100800 */
[----:B------:R-:W-:Y:S01]  /*c940*/  IMAD.HI.U32 R19, R4, R18, RZ ;  /* 0x0000001204137227 */ /* 0x000fe200078e00ff */
[----:B------:R-:W-:Y:S02]  /*c950*/  IABS R16, R8 ;  /* 0x0000000800107213 */ /* 0x000fe40000000000 */
[----:B------:R0:W-:Y:S01]  /*c960*/  STL [R1+0x10], R0 ;  /* 0x0000100001007387 */ /* 0x0001e20000100800 */
[----:B------:R-:W-:Y:S01]  /*c970*/  @!P0 IMAD.IADD R5, R5, 0x1, -R11 ;  /* 0x0000000105058824 */ /* 0x000fe200078e0a0b */
[----:B------:R-:W-:Y:S01]  /*c980*/  ISETP.GE.AND P0, PT, R17, RZ, PT ;  /* 0x000000ff1100720c */ /* 0x000fe20003f06270 */
[----:B------:R-:W-:-:S02]  /*c990*/  IMAD.MOV R19, RZ, RZ, -R19 ;  /* 0x000000ffff137224 */ /* 0x000fc400078e0a13 */
[----:B------:R-:W-:Y:S01]  /*c9a0*/  @!P4 IMAD.MOV R12, RZ, RZ, -R12 ;  /* 0x000000ffff0cc224 */ /* 0x000fe200078e0a0c */
[C---:B------:R-:W-:Y:S01]  /*c9b0*/  ISETP.GT.U32.AND P1, PT, R11.reuse, R5, PT ;  /* 0x000000050b00720c */ /* 0x040fe20003f24070 */
[----:B------:R-:W-:Y:S01]  /*c9c0*/  IMAD R2, R11, R19, R18 ;  /* 0x000000130b027224 */ /* 0x000fe200078e0212 */
[----:B------:R-:W-:Y:S01]  /*c9d0*/  ISETP.GE.AND P4, PT, R9, RZ, PT ;  /* 0x000000ff0900720c */ /* 0x000fe20003f86270 */
[----:B------:R-:W-:Y:S01]  /*c9e0*/  IMAD.HI.U32 R15, R4, R16, RZ ;  /* 0x00000010040f7227 */ /* 0x000fe200078e00ff */
[----:B------:R-:W-:Y:S03]  /*c9f0*/  STL [R1+0xc], R12 ;  /* 0x00000c0c01007387 */ /* 0x000fe60000100800 */
[----:B0-----:R-:W-:Y:S02]  /*ca00*/  IMAD.MOV.U32 R0, RZ, RZ, R10 ;  /* 0x000000ffff007224 */ /* 0x001fe400078e000a */
[----:B------:R-:W-:Y:S01]  /*ca10*/  @!P2 IMAD.IADD R6, R6, 0x1, -R11 ;  /* 0x000000010606a824 */ /* 0x000fe200078e0a0b */
[----:B------:R-:W-:Y:S01]  /*ca20*/  ISETP.GE.AND P2, PT, R7, RZ, PT ;  /* 0x000000ff0700720c */ /* 0x000fe20003f46270 */
[----:B------:R-:W-:Y:S01]  /*ca30*/  @!P6 IMAD.MOV R0, RZ, RZ, -R0 ;  /* 0x000000ffff00e224 */ /* 0x000fe200078e0a00 */
[----:B------:R-:W-:Y:S01]  /*ca40*/  ISETP.GT.U32.AND P6, PT, R11, R2, PT ;  /* 0x000000020b00720c */ /* 0x000fe20003fc4070 */
[----:B------:R-:W-:-:S02]  /*ca50*/  IMAD.MOV R14, RZ, RZ, -R15 ;  /* 0x000000ffff0e7224 */ /* 0x000fc400078e0a0f */
[--C-:B------:R-:W-:Y:S01]  /*ca60*/  @!P1 IMAD.IADD R5, R5, 0x1, -R11.reuse ;  /* 0x0000000105059824 */ /* 0x100fe200078e0a0b */
[----:B------:R0:W-:Y:S01]  /*ca70*/  STL [R1+0x8], R0 ;  /* 0x0000080001007387 */ /* 0x0001e20000100800 */
[----:B------:R-:W-:Y:S02]  /*ca80*/  IMAD R16, R11, R14, R16 ;  /* 0x0000000e0b107224 */ /* 0x000fe400078e0210 */
[C---:B------:R-:W-:Y:S02]  /*ca90*/  VIADD R9, R27.reuse, 0xd ;  /* 0x0000000d1b097836 */ /* 0x040fe40000000000 */
[----:B------:R-:W-:Y:S01]  /*caa0*/  VIADD R7, R27, 0xc ;  /* 0x0000000c1b077836 */ /* 0x000fe20000000000 */
[----:B------:R-:W-:Y:S01]  /*cab0*/  ISETP.GT.U32.AND P1, PT, R11, R16, PT ;  /* 0x000000100b00720c */ /* 0x000fe20003f24070 */
[--C-:B------:R-:W-:Y:S01]  /*cac0*/  @!P3 IMAD.IADD R29, R29, 0x1, -R11.reuse ;  /* 0x000000011d1db824 */ /* 0x100fe200078e0a0b */
[----:B------:R-:W-:Y:S01]  /*cad0*/  IABS R19, R9 ;  /* 0x0000000900137213 */ /* 0x000fe20000000000 */
[----:B------:R-:W-:Y:S01]  /*cae0*/  @!P6 IMAD.IADD R2, R2, 0x1, -R11 ;  /* 0x000000010202e824 */ /* 0x000fe200078e0a0b */
[----:B------:R-:W-:Y:S01]  /*caf0*/  ISETP.GE.AND P6, PT, R9, RZ, PT ;  /* 0x000000ff0900720c */ /* 0x000fe20003fc6270 */
[----:B0-----:R-:W-:Y:S01]  /*cb00*/  IMAD.MOV.U32 R0, RZ, RZ, R6 ;  /* 0x000000ffff007224 */ /* 0x001fe200078e0006 */
[----:B------:R-:W-:Y:S01]  /*cb10*/  IABS R23, R7 ;  /* 0x0000000700177213 */ /* 0x000fe20000000000 */
[----:B------:R-:W-:Y:S01]  /*cb20*/  IMAD.HI.U32 R6, R4, R19, RZ ;  /* 0x0000001304067227 */ /* 0x000fe200078e00ff */
[----:B------:R-:W-:-:S03]  /*cb30*/  ISETP.GE.AND P3, PT, R8, RZ, PT ;  /* 0x000000ff0800720c */ /* 0x000fc60003f66270 */
[----:B------:R-:W-:Y:S01]  /*cb40*/  @!P5 IMAD.MOV R0, RZ, RZ, -R0 ;  /* 0x000000ffff00d224 */ /* 0x000fe200078e0a00 */
[C---:B------:R-:W-:Y:S01]  /*cb50*/  ISETP.GT.U32.AND P5, PT, R11.reuse, R2, PT ;  /* 0x000000020b00720c */ /* 0x040fe20003fa4070 */
[----:B------:R-:W-:Y:S02]  /*cb60*/  @!P1 IMAD.IADD R16, R16, 0x1, -R11 ;  /* 0x0000000110109824 */ /* 0x000fe400078e0a0b */
[----:B------:R-:W-:Y:S01]  /*cb70*/  IMAD.HI.U32 R8, R4, R23, RZ ;  /* 0x0000001704087227 */ /* 0x000fe200078e00ff */
[----:B------:R0:W-:Y:S02]  /*cb80*/  STL [R1+0x4], R0 ;  /* 0x0000040001007387 */ /* 0x0001e40000100800 */
[----:B------:R-:W-:Y:S01]  /*cb90*/  ISETP.GT.U32.AND P1, PT, R11, R16, PT ;  /* 0x000000100b00720c */ /* 0x000fe20003f24070 */
[----:B------:R-:W-:Y:S02]  /*cba0*/  IMAD.MOV R8, RZ, RZ, -R8 ;  /* 0x000000ffff087224 */ /* 0x000fe400078e0a08 */
[----:B------:R-:W-:-:S02]  /*cbb0*/  IMAD.MOV R6, RZ, RZ, -R6 ;  /* 0x000000ffff067224 */ /* 0x000fc400078e0a06 */
[----:B------:R-:W-:Y:S02]  /*cbc0*/  IMAD R23, R11, R8, R23 ;  /* 0x000000080b177224 */ /* 0x000fe400078e0217 */
[----:B------:R-:W-:Y:S02]  /*cbd0*/  @!P5 IMAD.IADD R2, R2, 0x1, -R11 ;  /* 0x000000010202d824 */ /* 0x000fe400078e0a0b */
[----:B0-----:R-:W-:Y:S02]  /*cbe0*/  IMAD.MOV.U32 R0, RZ, RZ, R5 ;  /* 0x000000ffff007224 */ /* 0x001fe400078e0005 */
[----:B------:R-:W-:Y:S02]  /*cbf0*/  VIADD R5, R27, 0xb ;  /* 0x0000000b1b057836 */ /* 0x000fe40000000000 */
[----:B------:R-:W-:Y:S02]  /*cc00*/  @!P2 IMAD.MOV R2, RZ, RZ, -R2 ;  /* 0x000000ffff02a224 */ /* 0x000fe400078e0a02 */
[----:B------:R-:W-:Y:S01]  /*cc10*/  @!P1 IMAD.IADD R16, R16, 0x1, -R11 ;  /* 0x0000000110109824 */ /* 0x000fe200078e0a0b */
[----:B------:R-:W-:Y:S01]  /*cc20*/  IABS R26, R5 ;  /* 0x00000005001a7213 */ /* 0x000fe20000000000 */
[C---:B------:R-:W-:Y:S01]  /*cc30*/  IMAD R19, R11.reuse, R6, R19 ;  /* 0x000000060b137224 */ /* 0x040fe200078e0213 */
[----:B------:R-:W-:Y:S01]  /*cc40*/  ISETP.GT.U32.AND P1, PT, R11, R23, PT ;  /* 0x000000170b00720c */ /* 0x000fe20003f24070 */
[----:B------:R-:W-:-:S02]  /*cc50*/  VIADD R6, R27, 0xa ;  /* 0x0000000a1b067836 */ /* 0x000fc40000000000 */
[C---:B------:R-:W-:Y:S01]  /*cc60*/  IMAD.HI.U32 R9, R4.reuse, R26, RZ ;  /* 0x0000001a04097227 */ /* 0x040fe200078e00ff */
[----:B------:R-:W-:Y:S02]  /*cc70*/  ISETP.GT.U32.AND P5, PT, R11, R19, PT ;  /* 0x000000130b00720c */ /* 0x000fe40003fa4070 */
[----:B------:R-:W-:Y:S01]  /*cc80*/  IABS R15, R6 ;  /* 0x00000006000f7213 */ /* 0x000fe20000000000 */
[----:B------:R-:W-:Y:S02]  /*cc90*/  IMAD.MOV R9, RZ, RZ, -R9 ;  /* 0x000000ffff097224 */ /* 0x000fe400078e0a09 */
[----:B------:R-:W-:Y:S01]  /*cca0*/  @!P0 IMAD.MOV R0, RZ, RZ, -R0 ;  /* 0x000000ffff008224 */ /* 0x000fe200078e0a00 */
[----:B------:R-:W-:Y:S01]  /*ccb0*/  ISETP.GE.AND P0, PT, R7, RZ, PT ;  /* 0x000000ff0700720c */ /* 0x000fe20003f06270 */
[----:B------:R-:W-:Y:S02]  /*ccc0*/  IMAD R26, R11, R9, R26 ;  /* 0x000000090b1a7224 */ /* 0x000fe400078e021a */
[----:B------:R-:W-:Y:S01]  /*ccd0*/  VIADD R7, R27, 0x9 ;  /* 0x000000091b077836 */ /* 0x000fe20000000000 */
[----:B------:R-:W-:Y:S01]  /*cce0*/  STL [R1+0x16e8], R0 ;  /* 0x0016e80001007387 */ /* 0x000fe20000100800 */
[----:B------:R-:W-:Y:S01]  /*ccf0*/  @!P1 IMAD.IADD R23, R23, 0x1, -R11 ;  /* 0x0000000117179824 */ /* 0x000fe200078e0a0b */
[----:B------:R-:W-:Y:S01]  /*cd00*/  ISETP.GT.U32.AND P2, PT, R11, R26, PT ;  /* 0x0000001a0b00720c */ /* 0x000fe20003f44070 */
[----:B------:R-:W-:Y:S01]  /*cd10*/  IMAD.HI.U32 R8, R4, R15, RZ ;  /* 0x0000000f04087227 */ /* 0x000fe200078e00ff */
[----:B------:R-:W-:-:S02]  /*cd20*/  IABS R21, R7 ;  /* 0x0000000700157213 */ /* 0x000fc40000000000 */
[----:B------:R-:W-:Y:S01]  /*cd30*/  ISETP.GT.U32.AND P1, PT, R11, R23, PT ;  /* 0x000000170b00720c */ /* 0x000fe20003f24070 */
[----:B------:R-:W-:Y:S02]  /*cd40*/  IMAD.MOV R8, RZ, RZ, -R8 ;  /* 0x000000ffff087224 */ /* 0x000fe400078e0a08 */
[----:B------:R-:W-:Y:S01]  /*cd50*/  @!P5 IMAD.IADD R19, R19, 0x1, -R11 ;  /* 0x000000011313d824 */ /* 0x000fe200078e0a0b */
[----:B------:R-:W-:Y:S01]  /*cd60*/  ISETP.GE.AND P5, PT, R5, RZ, PT ;  /* 0x000000ff0500720c */ /* 0x000fe20003fa6270 */
[----:B------:R-:W-:Y:S02]  /*cd70*/  IMAD R15, R11, R8, R15 ;  /* 0x000000080b0f7224 */ /* 0x000fe400078e020f */
[----:B------:R-:W-:-:S04]  /*cd80*/  IMAD.HI.U32 R5, R4, R21, RZ ;  /* 0x0000001504057227 */ /* 0x000fc800078e00ff */
[----:B------:R-:W-:Y:S02]  /*cd90*/  @!P2 IMAD.IADD R26, R26, 0x1, -R11 ;  /* 0x000000011a1aa824 */ /* 0x000fe400078e0a0b */
[----:B------:R-:W-:Y:S02]  /*cda0*/  IMAD.MOV R5, RZ, RZ, -R5 ;  /* 0x000000ffff057224 */ /* 0x000fe400078e0a05 */
[----:B------:R-:W-:Y:S01]  /*cdb0*/  @!P4 IMAD.MOV R29, RZ, RZ, -R29 ;  /* 0x000000ffff1dc224 */ /* 0x000fe200078e0a1d */
[C---:B------:R-:W-:Y:S01]  /*cdc0*/  ISETP.GT.U32.AND P2, PT, R11.reuse, R26, PT ;  /* 0x0000001a0b00720c */ /* 0x040fe20003f44070 */
[C---:B------:R-:W-:Y:S01]  /*cdd0*/  IMAD R21, R11.reuse, R5, R21 ;  /* 0x000000050b157224 */ /* 0x040fe200078e0215 */
[----:B------:R-:W-:Y:S01]  /*cde0*/  ISETP.GT.U32.AND P4, PT, R11, R19, PT ;  /* 0x000000130b00720c */ /* 0x000fe20003f84070 */
[----:B------:R-:W-:Y:S01]  /*cdf0*/  @!P1 IMAD.IADD R23, R23, 0x1, -R11 ;  /* 0x0000000117179824 */ /* 0x000fe200078e0a0b */
[----:B------:R-:W-:Y:S01]  /*ce00*/  ISETP.GE.AND P1, PT, R25, RZ, PT ;  /* 0x000000ff1900720c */ /* 0x000fe20003f26270 */
[----:B------:R-:W-:Y:S01]  /*ce10*/  VIADD R13, R27, 0x7 ;  /* 0x000000071b0d7836 */ /* 0x000fe20000000000 */
[----:B------:R-:W-:Y:S01]  /*ce20*/  IABS R25, R25 ;  /* 0x0000001900197213 */ /* 0x000fe20000000000 */
[----:B------:R-:W-:Y:S01]  /*ce30*/  @!P0 IMAD.MOV R23, RZ, RZ, -R23 ;  /* 0x000000ffff178224 */ /* 0x000fe200078e0a17 */
[----:B------:R-:W-:Y:S01]  /*ce40*/  ISETP.GT.U32.AND P0, PT, R11, R21, PT ;  /* 0x000000150b00720c */ /* 0x000fe20003f04070 */
[----:B------:R-:W-:Y:S01]  /*ce50*/  VIADD R28, R27, 0x5 ;  /* 0x000000051b1c7836 */ /* 0x000fe20000000000 */
[----:B------:R-:W-:Y:S01]  /*ce60*/  STL [R1+0x16ec], R29 ;  /* 0x0016ec1d01007387 */ /* 0x000fe20000100800 */
[----:B------:R-:W-:-:S03]  /*ce70*/  IMAD.HI.U32 R8, R4, R25, RZ ;  /* 0x0000001904087227 */ /* 0x000fc600078e00ff */
[----:B------:R0:W-:Y:S01]  /*ce80*/  STL [R1+0x16f0], R2 ;  /* 0x0016f00201007387 */ /* 0x0001e20000100800 */
[--C-:B------:R-:W-:Y:S01]  /*ce90*/  @!P2 IMAD.IADD R26, R26, 0x1, -R11.reuse ;  /* 0x000000011a1aa824 */ /* 0x100fe200078e0a0b */
[----:B------:R-:W-:Y:S01]  /*cea0*/  ISETP.GT.U32.AND P2, PT, R11, R15, PT ;  /* 0x0000000f0b00720c */ /* 0x000fe20003f44070 */
[----:B------:R-:W-:Y:S01]  /*ceb0*/  @!P4 IMAD.IADD R19, R19, 0x1, -R11 ;  /* 0x000000011313c824 */ /* 0x000fe200078e0a0b */
[----:B------:R-:W-:Y:S01]  /*cec0*/  ISETP.GE.AND P4, PT, R7, RZ, PT ;  /* 0x000000ff0700720c */ /* 0x000fe20003f86270 */
[----:B------:R-:W-:Y:S01]  /*ced0*/  IMAD.MOV R8, RZ, RZ, -R8 ;  /* 0x000000ffff087224 */ /* 0x000fe200078e0a08 */
[----:B------:R-:W-:Y:S01]  /*cee0*/  IABS R18, R28 ;  /* 0x0000001c00127213 */ /* 0x000fe20000000000 */
[----:B------:R-:W-:Y:S01]  /*cef0*/  @!P6 IMAD.MOV R19, RZ, RZ, -R19 ;  /* 0x000000ffff13e224 */ /* 0x000fe200078e0a13 */
[----:B------:R-:W-:Y:S01]  /*cf00*/  ISETP.GE.AND P6, PT, R13, RZ, PT ;  /* 0x000000ff0d00720c */ /* 0x000fe20003fc6270 */
[----:B------:R-:W-:Y:S01]  /*cf10*/  @!P0 IMAD.IADD R21, R21, 0x1, -R11 ;  /* 0x0000000115158824 */ /* 0x000fe200078e0a0b */
[----:B------:R-:W-:Y:S01]  /*cf20*/  IABS R13, R13 ;  /* 0x0000000d000d7213 */ /* 0x000fe20000000000 */
[----:B------:R-:W-:-:S02]  /*cf30*/  IMAD R25, R11, R8, R25 ;  /* 0x000000080b197224 */ /* 0x000fc400078e0219 */
[----:B------:R-:W-:Y:S01]  /*cf40*/  @!P3 IMAD.MOV R16, RZ, RZ, -R16 ;  /* 0x000000ffff10b224 */ /* 0x000fe200078e0a10 */
[----:B------:R-:W-:Y:S01]  /*cf50*/  ISETP.GT.U32.AND P0, PT, R11, R21, PT ;  /* 0x000000150b00720c */ /* 0x000fe20003f04070 */
[----:B------:R-:W-:Y:S01]  /*cf60*/  @!P2 IMAD.IADD R15, R15, 0x1, -R11 ;  /* 0x000000010f0fa824 */ /* 0x000fe200078e0a0b */
[----:B------:R-:W-:Y:S01]  /*cf70*/  ISETP.GE.AND P3, PT, R6, RZ, PT ;  /* 0x000000ff0600720c */ /* 0x000fe20003f66270 */
[----:B------:R-:W-:Y:S01]  /*cf80*/  IMAD.HI.U32 R7, R4, R13, RZ ;  /* 0x0000000d04077227 */ /* 0x000fe200078e00ff */
[----:B------:R-:W-:Y:S02]  /*cf90*/  STL [R1+0x16f4], R16 ;  /* 0x0016f41001007387 */ /* 0x000fe40000100800 */
[----:B------:R-:W-:Y:S01]  /*cfa0*/  ISETP.GT.U32.AND P2, PT, R11, R15, PT ;  /* 0x0000000f0b00720c */ /* 0x000fe20003f44070 */
[----:B------:R-:W-:Y:S01]  /*cfb0*/  IMAD.MOV R7, RZ, RZ, -R7 ;  /* 0x000000ffff077224 */ /* 0x000fe200078e0a07 */
[----:B------:R-:W-:Y:S01]  /*cfc0*/  STL [R1+0x16f8], R19 ;  /* 0x0016f81301007387 */ /* 0x000fe20000100800 */
[----:B0-----:R-:W-:-:S02]  /*cfd0*/  IMAD R2, R24, UR7, RZ ;  /* 0x0000000718027c24 */ /* 0x001fc4000f8e02ff */
[----:B------:R-:W-:Y:S01]  /*cfe0*/  IMAD R0, RZ, RZ, -UR7 ;  /* 0x80000007ff007e24 */ /* 0x000fe2000f8e02ff */
[----:B------:R-:W-:Y:S01]  /*cff0*/  STL [R1+0x16fc], R23 ;  /* 0x0016fc1701007387 */ /* 0x000fe20000100800 */
[C---:B------:R-:W-:Y:S02]  /*d000*/  VIADD R5, R27.reuse, 0x6 ;  /* 0x000000061b057836 */ /* 0x040fe40000000000 */
[----:B------:R-:W-:Y:S02]  /*d010*/  @!P5 IMAD.MOV R26, RZ, RZ, -R26 ;  /* 0x000000ffff1ad224 */ /* 0x000fe400078e0a1a */
[----:B------:R-:W-:Y:S01]  /*d020*/  VIADD R14, R27, 0x3 ;  /* 0x000000031b0e7836 */ /* 0x000fe20000000000 */
[----:B------:R-:W-:Y:S01]  /*d030*/  IABS R12, R5 ;  /* 0x00000005000c7213 */ /* 0x000fe20000000000 */
[----:B------:R-:W-:Y:S01]  /*d040*/  @!P2 IMAD.IADD R15, R15, 0x1, -R11 ;  /* 0x000000010f0fa824 */ /* 0x000fe200078e0a0b */
[----:B------:R-:W-:Y:S01]  /*d050*/  ISETP.GT.U32.AND P2, PT, R11, R25, PT ;  /* 0x000000190b00720c */ /* 0x000fe20003f44070 */
[----:B------:R-:W-:Y:S01]  /*d060*/  IMAD.HI.U32 R9, R4, R18, RZ ;  /* 0x0000001204097227 */ /* 0x000fe200078e00ff */
[----:B------:R-:W-:Y:S01]  /*d070*/  ISETP.GE.AND P5, PT, R5, RZ, PT ;  /* 0x000000ff0500720c */ /* 0x000fe20003fa6270 */
[----:B------:R-:W-:Y:S01]  /*d080*/  STL [R1+0x1700], R26 ;  /* 0x0017001a01007387 */ /* 0x000fe20000100800 */
[----:B------:R-:W-:Y:S01]  /*d090*/  IABS R17, R14 ;  /* 0x0000000e00117213 */ /* 0x000fe20000000000 */
[----:B------:R-:W-:-:S02]  /*d0a0*/  IMAD R13, R11, R7, R13 ;  /* 0x000000070b0d7224 */ /* 0x000fc400078e020d */
[----:B------:R-:W-:Y:S02]  /*d0b0*/  IMAD R2, R0, 0x8, R2 ;  /* 0x0000000800027824 */ /* 0x000fe400078e0202 */
[----:B------:R-:W-:Y:S02]  /*d0c0*/  IMAD.MOV R5, RZ, RZ, -R9 ;  /* 0x000000ffff057224 */ /* 0x000fe400078e0a09 */
[----:B------:R-:W-:Y:S01]  /*d0d0*/  @!P0 IMAD.IADD R21, R21, 0x1, -R11 ;  /* 0x0000000115158824 */ /* 0x000fe200078e0a0b */
[----:B------:R0:W-:Y:S01]  /*d0e0*/  STL [R1+0x48], R2 ;  /* 0x0000480201007387 */ /* 0x0001e20000100800 */
[C---:B------:R-:W-:Y:S01]  /*d0f0*/  ISETP.GT.U32.AND P0, PT, R11.reuse, R13, PT ;  /* 0x0000000d0b00720c */ /* 0x040fe20003f04070 */
[----:B------:R-:W-:Y:S02]  /*d100*/  IMAD R18, R11, R5, R18 ;  /* 0x000000050b127224 */ /* 0x000fe400078e0212 */
[C---:B------:R-:W-:Y:S02]  /*d110*/  VIADD R9, R27.reuse, 0x4 ;  /* 0x000000041b097836 */ /* 0x040fe40000000000 */
[----:B------:R-:W-:-:S02]  /*d120*/  VIADD R10, R27, 0x2 ;  /* 0x000000021b0a7836 */ /* 0x000fc40000000000 */
[----:B------:R-:W-:Y:S01]  /*d130*/  IMAD.HI.U32 R6, R4, R12, RZ ;  /* 0x0000000c04067227 */ /* 0x000fe200078e00ff */
[----:B------:R-:W-:Y:S02]  /*d140*/  IABS R7, R9 ;  /* 0x0000000900077213 */ /* 0x000fe40000000000 */
[----:B------:R-:W-:Y:S01]  /*d150*/  IABS R20, R10 ;  /* 0x0000000a00147213 */ /* 0x000fe20000000000 */
[----:B0-----:R-:W-:Y:S02]  /*d160*/  IMAD R2, R0, 0x8, R2 ;  /* 0x0000000800027824 */ /* 0x001fe400078e0202 */
[----:B------:R-:W-:Y:S02]  /*d170*/  VIADD R27, R27, 0x1 ;  /* 0x000000011b1b7836 */ /* 0x000fe40000000000 */
[----:B------:R-:W-:Y:S01]  /*d180*/  IMAD.HI.U32 R5, R4, R17, RZ ;  /* 0x0000001104057227 */ /* 0x000fe200078e00ff */
[----:B------:R0:W-:Y:S02]  /*d190*/  STL [R1+0x84], R2 ;  /* 0x0000840201007387 */ /* 0x0001e40000100800 */
[----:B------:R-:W-:Y:S01]  /*d1a0*/  IABS R22, R27 ;  /* 0x0000001b00167213 */ /* 0x000fe20000000000 */
[----:B------:R-:W-:-:S02]  /*d1b0*/  @!P2 IMAD.IADD R25, R25, 0x1, -R11 ;  /* 0x000000011919a824 */ /* 0x000fc400078e0a0b */
[----:B------:R-:W-:Y:S02]  /*d1c0*/  IMAD.MOV R6, RZ, RZ, -R6 ;  /* 0x000000ffff067224 */ /* 0x000fe400078e0a06 */
[----:B------:R-:W-:Y:S01]  /*d1d0*/  IMAD.MOV R5, RZ, RZ, -R5 ;  /* 0x000000ffff057224 */ /* 0x000fe200078e0a05 */
[C---:B------:R-:W-:Y:S01]  /*d1e0*/  ISETP.GT.U32.AND P2, PT, R11.reuse, R25, PT ;  /* 0x000000190b00720c */ /* 0x040fe20003f44070 */
[C---:B------:R-:W-:Y:S02]  /*d1f0*/  IMAD R12, R11.reuse, R6, R12 ;  /* 0x000000060b0c7224 */ /* 0x040fe400078e020c */
[----:B0-----:R-:W-:Y:S02]  /*d200*/  IMAD R2, R0, 0x8, R2 ;  /* 0x0000000800027824 */ /* 0x001fe400078e0202 */
[----:B------:R-:W-:Y:S02]  /*d210*/  IMAD R17, R11, R5, R17 ;  /* 0x000000050b117224 */ /* 0x000fe400078e0211 */
[C---:B------:R-:W-:Y:S01]  /*d220*/  IMAD.HI.U32 R6, R4.reuse, R7, RZ ;  /* 0x0000000704067227 */ /* 0x040fe200078e00ff */
[----:B------:R0:W-:Y:S03]  /*d230*/  STL [R1+0x20], R2 ;  /* 0x0000200201007387 */ /* 0x0001e60000100800 */
[----:B------:R-:W-:-:S04]  /*d240*/  IMAD.HI.U32 R5, R4, R20, RZ ;  /* 0x0000001404057227 */ /* 0x000fc800078e00ff */
[----:B------:R-:W-:Y:S02]  /*d250*/  @!P0 IMAD.IADD R13, R13, 0x1, -R11 ;  /* 0x000000010d0d8824 */ /* 0x000fe400078e0a0b */
[----:B------:R-:W-:-:S03]  /*d260*/  IMAD.HI.U32 R4, R4, R22, RZ ;  /* 0x0000001604047227 */ /* 0x000fc600078e00ff */
[C---:B------:R-:W-:Y:S01]  /*d270*/  ISETP.GT.U32.AND P0, PT, R11.reuse, R13, PT ;  /* 0x0000000d0b00720c */ /* 0x040fe20003f04070 */
[----:B0-----:R-:W-:Y:S02]  /*d280*/  IMAD R2, R0, 0x8, R2 ;  /* 0x0000000800027824 */ /* 0x001fe400078e0202 */
[----:B------:R-:W-:Y:S01]  /*d290*/  @!P3 IMAD.MOV R15, RZ, RZ, -R15 ;  /* 0x000000ffff0fb224 */ /* 0x000fe200078e0a0f */
[C---:B------:R-:W-:Y:S01]  /*d2a0*/  ISETP.GT.U32.AND P3, PT, R11.reuse, R12, PT ;  /* 0x0000000c0b00720c */ /* 0x040fe20003f64070 */
[----:B------:R-:W-:Y:S01]  /*d2b0*/  IMAD.MOV R4, RZ, RZ, -R4 ;  /* 0x000000ffff047224 */ /* 0x000fe200078e0a04 */
[----:B------:R0:W-:Y:S01]  /*d2c0*/  STL [R1+0x1c], R2 ;  /* 0x00001c0201007387 */ /* 0x0001e20000100800 */
[----:B------:R-:W-:Y:S01]  /*d2d0*/  @!P4 IMAD.MOV R21, RZ, RZ, -R21 ;  /* 0x000000ffff15c224 */ /* 0x000fe200078e0a15 */
[----:B------:R-:W-:Y:S01]  /*d2e0*/  ISETP.GT.U32.AND P4, PT, R11, R18, PT ;  /* 0x000000120b00720c */ /* 0x000fe20003f84070 */
[----:B------:R-:W-:Y:S01]  /*d2f0*/  IMAD.MOV R5, RZ, RZ, -R5 ;  /* 0x000000ffff057224 */ /* 0x000fe200078e0a05 */
[----:B------:R-:W-:Y:S01]  /*d300*/  STL [R1+0x1704], R15 ;  /* 0x0017040f01007387 */ /* 0x000fe20000100800 */
[----:B------:R-:W-:-:S02]  /*d310*/  @!P2 IMAD.IADD R25, R25, 0x1, -R11 ;  /* 0x000000011919a824 */ /* 0x000fc400078e0a0b */
[C---:B------:R-:W-:Y:S01]  /*d320*/  IMAD R22, R11.reuse, R4, R22 ;  /* 0x000000040b167224 */ /* 0x040fe200078e0216 */
[----:B------:R-:W-:Y:S01]  /*d330*/  STL [R1+0x1708], R21 ;  /* 0x0017081501007387 */ /* 0x000fe20000100800 */
[----:B------:R-:W-:Y:S02]  /*d340*/  IMAD.MOV R6, RZ, RZ, -R6 ;  /* 0x000000ffff067224 */ /* 0x000fe400078e0a06 */
[C---:B0-----:R-:W-:Y:S02]  /*d350*/  IMAD R2, R0.reuse, 0x8, R2 ;  /* 0x0000000800027824 */ /* 0x041fe400078e0202 */
[----:B------:R-:W-:Y:S02]  /*d360*/  IMAD R20, R11, R5, R20 ;  /* 0x000000050b147224 */ /* 0x000fe400078e0214 */
[----:B------:R-:W-:Y:S01]  /*d370*/  IMAD R4, R0, 0x8, R2 ;  /* 0x0000000800047824 */ /* 0x000fe200078e0202 */
[----:B------:R0:W-:Y:S01]  /*d380*/  STL [R1+0x18], R2 ;  /* 0x0000180201007387 */ /* 0x0001e20000100800 */
[----:B------:R-:W-:-:S02]  /*d390*/  @!P1 IMAD.MOV R25, RZ, RZ, -R25 ;  /* 0x000000ffff199224 */ /* 0x000fc400078e0a19 */
[----:B------:R-:W-:Y:S01]  /*d3a0*/  IMAD R7, R11, R6, R7 ;  /* 0x000000060b077224 */ /* 0x000fe200078e0207 */
[----:B------:R-:W-:Y:S01]  /*d3b0*/  STL [R1+0x16d0], R4 ;  /* 0x0016d00401007387 */ /* 0x000fe20000100800 */
[----:B------:R-:W-:Y:S02]  /*d3c0*/  IMAD R5, R0, 0x10, R4 ;  /* 0x0000001000057824 */ /* 0x000fe400078e0204 */
[--C-:B------:R-:W-:Y:S01]  /*d3d0*/  @!P0 IMAD.IADD R13, R13, 0x1, -R11.reuse ;  /* 0x000000010d0d8824 */ /* 0x100fe200078e0a0b */
[----:B------:R-:W-:Y:S01]  /*d3e0*/  STL [R1+0x170c], R25 ;  /* 0x00170c1901007387 */ /* 0x000fe20000100800 */
[----:B------:R-:W-:Y:S01]  /*d3f0*/  @!P3 IMAD.IADD R12, R12, 0x1, -R11 ;  /* 0x000000010c0cb824 */ /* 0x000fe200078e0a0b */
[C---:B------:R-:W-:Y:S01]  /*d400*/  ISETP.GT.U32.AND P2, PT, R11.reuse, R7, PT ;  /* 0x000000070b00720c */ /* 0x040fe20003f44070 */
[----:B------:R-:W-:Y:S01]  /*d410*/  IMAD R6, R0, 0x8, R5 ;  /* 0x0000000800067824 */ /* 0x000fe200078e0205 */
[C---:B------:R-:W-:Y:S01]  /*d420*/  ISETP.GT.U32.AND P0, PT, R11.reuse, R17, PT ;  /* 0x000000110b00720c */ /* 0x040fe20003f04070 */
[----:B------:R1:W-:Y:S01]  /*d430*/  STL [R1+0x16cc], R5 ;  /* 0x0016cc0501007387 */ /* 0x0003e20000100800 */
[C---:B------:R-:W-:Y:S01]  /*d440*/  ISETP.GT.U32.AND P3, PT, R11.reuse, R20, PT ;  /* 0x000000140b00720c */ /* 0x040fe20003f64070 */
[----:B------:R-:W-:Y:S01]  /*d450*/  @!P4 IMAD.IADD R18, R18, 0x1, -R11 ;  /* 0x000000011212c824 */ /* 0x000fe200078e0a0b */
[C---:B------:R-:W-:Y:S01]  /*d460*/  ISETP.GT.U32.AND P4, PT, R11.reuse, R22, PT ;  /* 0x000000160b00720c */ /* 0x040fe20003f84070 */
[----:B0-----:R-:W0:Y:S01]  /*d470*/  LDC R2, c[0x0][0x3ac] ;  /* 0x0000eb00ff027b82 */ /* 0x001e220000000800 */
[----:B------:R-:W-:Y:S01]  /*d480*/  @!P6 IMAD.MOV R13, RZ, RZ, -R13 ;  /* 0x000000ffff0de224 */ /* 0x000fe200078e0a0d */
[----:B------:R-:W-:Y:S01]  /*d490*/  ISETP.GT.U32.AND P1, PT, R11, R12, PT ;  /* 0x0000000c0b00720c */ /* 0x000fe20003f24070 */
[----:B------:R-:W-:Y:S01]  /*d4a0*/  IMAD R8, R0, 0x8, R6 ;  /* 0x0000000800087824 */ /* 0x000fe200078e0206 */
[----:B-1----:R-:W1:Y:S02]  /*d4b0*/  S2R R5, SR_TID.X ;  /* 0x0000000000057919 */ /* 0x002e640000002100 */
[--C-:B------:R-:W-:Y:S01]  /*d4c0*/  @!P2 IMAD.IADD R7, R7, 0x1, -R11.reuse ;  /* 0x000000010707a824 */ /* 0x100fe200078e0a0b */
[----:B------:R-:W-:Y:S01]  /*d4d0*/  ISETP.GT.U32.AND P2, PT, R11, R18, PT ;  /* 0x000000120b00720c */ /* 0x000fe20003f44070 */
[--C-:B------:R-:W-:Y:S01]  /*d4e0*/  @!P0 IMAD.IADD R17, R17, 0x1, -R11.reuse ;  /* 0x0000000111118824 */ /* 0x100fe200078e0a0b */
[----:B------:R-:W-:Y:S01]  /*d4f0*/  STL [R1+0x1710], R13 ;  /* 0x0017100d01007387 */ /* 0x000fe20000100800 */
[--C-:B------:R-:W-:Y:S01]  /*d500*/  @!P3 IMAD.IADD R20, R20, 0x1, -R11.reuse ;  /* 0x000000011414b824 */ /* 0x100fe200078e0a0b */
[C---:B------:R-:W-:Y:S01]  /*d510*/  ISETP.GT.U32.AND P0, PT, R11.reuse, R7, PT ;  /* 0x000000070b00720c */ /* 0x040fe20003f04070 */
[----:B------:R-:W-:Y:S01]  /*d520*/  @!P4 IMAD.IADD R22, R22, 0x1, -R11 ;  /* 0x000000011616c824 */ /* 0x000fe200078e0a0b */
[----:B------:R-:W-:-:S02]  /*d530*/  ISETP.GT.U32.AND P3, PT, R11, R17, PT ;  /* 0x000000110b00720c */ /* 0x000fc40003f64070 */
[--C-:B------:R-:W-:Y:S01]  /*d540*/  @!P1 IMAD.IADD R12, R12, 0x1, -R11.reuse ;  /* 0x000000010c0c9824 */ /* 0x100fe200078e0a0b */
[C---:B------:R-:W-:Y:S01]  /*d550*/  ISETP.GT.U32.AND P6, PT, R11.reuse, R20, PT ;  /* 0x000000140b00720c */ /* 0x040fe20003fc4070 */
[----:B------:R-:W-:Y:S01]  /*d560*/  STL [R1+0x16c8], R6 ;  /* 0x0016c80601007387 */ /* 0x000fe20000100800 */
[----:B------:R-:W-:Y:S02]  /*d570*/  ISETP.GT.U32.AND P4, PT, R11, R22, PT ;  /* 0x000000160b00720c */ /* 0x000fe40003f84070 */
[----:B------:R-:W-:Y:S01]  /*d580*/  ISETP.GE.AND P1, PT, R28, RZ, PT ;  /* 0x000000ff1c00720c */ /* 0x000fe20003f26270 */
[--C-:B------:R-:W-:Y:S01]  /*d590*/  @!P2 IMAD.IADD R18, R18, 0x1, -R11.reuse ;  /* 0x000000011212a824 */ /* 0x100fe200078e0a0b */
[----:B------:R-:W-:Y:S01]  /*d5a0*/  ISETP.GE.AND P2, PT, R9, RZ, PT ;  /* 0x000000ff0900720c */ /* 0x000fe20003f46270 */
[----:B------:R-:W-:Y:S01]  /*d5b0*/  IMAD R9, R0, 0x8, R8 ;  /* 0x0000000800097824 */ /* 0x000fe200078e0208 */
[----:B------:R-:W-:Y:S01]  /*d5c0*/  STL [R1+0x16c4], R8 ;  /* 0x0016c40801007387 */ /* 0x000fe20000100800 */
[--C-:B------:R-:W-:Y:S01]  /*d5d0*/  @!P0 IMAD.IADD R7, R7, 0x1, -R11.reuse ;  /* 0x0000000107078824 */ /* 0x100fe200078e0a0b */
[----:B------:R-:W-:Y:S01]  /*d5e0*/  ISETP.GE.AND P0, PT, R14, RZ, PT ;  /* 0x000000ff0e00720c */ /* 0x000fe20003f06270 */
[--C-:B------:R-:W-:Y:S01]  /*d5f0*/  @!P3 IMAD.IADD R17, R17, 0x1, -R11.reuse ;  /* 0x000000011111b824 */ /* 0x100fe200078e0a0b */
[----:B------:R-:W-:Y:S01]  /*d600*/  ISETP.GE.AND P3, PT, R10, RZ, PT ;  /* 0x000000ff0a00720c */ /* 0x000fe20003f66270 */
[----:B------:R-:W-:Y:S01]  /*d610*/  @!P6 IMAD.IADD R20, R20, 0x1, -R11 ;  /* 0x000000011414e824 */ /* 0x000fe200078e0a0b */
[----:B------:R-:W-:Y:S01]  /*d620*/  ISETP.GE.AND P6, PT, R27, RZ, PT ;  /* 0x000000ff1b00720c */ /* 0x000fe20003fc6270 */
[----:B------:R-:W-:Y:S01]  /*d630*/  IMAD R10, R0, 0x8, R9 ;  /* 0x00000008000a7824 */ /* 0x000fe200078e0209 */
[----:B------:R-:W-:Y:S01]  /*d640*/  STL [R1+0x16c0], R9 ;  /* 0x0016c00901007387 */ /* 0x000fe20000100800 */
[----:B------:R-:W-:Y:S01]  /*d650*/  @!P4 IMAD.IADD R22, R22, 0x1, -R11 ;  /* 0x000000011616c824 */ /* 0x000fe200078e0a0b */
[----:B------:R-:W-:Y:S01]  /*d660*/  ISETP.NE.AND P4, PT, R3, RZ, PT ;  /* 0x000000ff0300720c */ /* 0x000fe20003f85270 */
[----:B------:R-:W-:Y:S01]  /*d670*/  IMAD R11, R0, 0x8, R10 ;  /* 0x00000008000b7824 */ /* 0x000fe200078e020a */
[----:B------:R-:W-:Y:S01]  /*d680*/  STL [R1+0x16bc], R10 ;  /* 0x0016bc0a01007387 */ /* 0x000fe20000100800 */
[----:B------:R-:W-:-:S02]  /*d690*/  LOP3.LUT R28, RZ, R3, RZ, 0x33, !PT ;  /* 0x00000003ff1c7212 */ /* 0x000fc400078e33ff */
[----:B-1----:R-:W-:Y:S01]  /*d6a0*/  LOP3.LUT R27, R5, 0x7f, RZ, 0xc0, !PT ;  /* 0x0000007f051b7812 */ /* 0x002fe200078ec0ff */
[----:B------:R-:W-:Y:S01]  /*d6b0*/  STL [R1+0x1714], R5 ;  /* 0x0017140501007387 */ /* 0x000fe20000100800 */
[----:B------:R-:W-:-:S03]  /*d6c0*/  IMAD R14, R0, 0x8, R11 ;  /* 0x00000008000e7824 */ /* 0x000fc600078e020b */
[----:B0-----:R-:W-:Y:S01]  /*d6d0*/  IMAD R27, R27, R2, RZ ;  /* 0x000000021b1b7224 */ /* 0x001fe200078e02ff */
[----:B------:R-:W-:Y:S01]  /*d6e0*/  STL [R1+0x16b8], R11 ;  /* 0x0016b80b01007387 */ /* 0x000fe20000100800 */
[----:B------:R-:W-:-:S03]  /*d6f0*/  IMAD R3, R0, 0x10, R14 ;  /* 0x0000001000037824 */ /* 0x000fc600078e020e */
[----:B------:R0:W-:Y:S04]  /*d700*/  STL [R1+0x1718], R27 ;  /* 0x0017181b01007387 */ /* 0x0001e80000100800 */
[----:B0-----:R-:W2:Y:S04]  /*d710*/  LDL.LU R27, [R1+0x3c] ;  /* 0x00003c00011b7983 */ /* 0x001ea80000300800 */
[----:B------:R-:W2:Y:S04]  /*d720*/  LDL.LU R11, [R1+0xdc] ;  /* 0x0000dc00010b7983 */ /* 0x000ea80000300800 */
[----:B------:R-:W3:Y:S04]  /*d730*/  LDL.LU R5, [R1+0xf4] ;  /* 0x0000f40001057983 */ /* 0x000ee80000300800 */
        /* <DEDUP_REMOVED lines=17> */
[----:B------:R0:W-:Y:S04]  /*d850*/  STL [R1+0x171c], R3 ;  /* 0x00171c0301007387 */ /* 0x0001e80000100800 */
[----:B0-----:R-:W3:Y:S01]  /*d860*/  LDL.LU R3, [R1+0x38] ;  /* 0x0000380001037983 */ /* 0x001ee20000300800 */
[----:B------:R-:W-:-:S02]  /*d870*/  @!P5 IMAD.MOV R12, RZ, RZ, -R12 ;  /* 0x000000ffff0cd224 */ /* 0x000fc400078e0a0c */
[----:B------:R-:W-:Y:S01]  /*d880*/  @!P1 IMAD.MOV R18, RZ, RZ, -R18 ;  /* 0x000000ffff129224 */ /* 0x000fe200078e0a12 */
[----:B------:R-:W-:Y:S01]  /*d890*/  STL [R1+0x16b4], R14 ;  /* 0x0016b40e01007387 */ /* 0x000fe20000100800 */
[----:B------:R-:W-:Y:S02]  /*d8a0*/  @!P2 IMAD.MOV R7, RZ, RZ, -R7 ;  /* 0x000000ffff07a224 */ /* 0x000fe400078e0a07 */
[----:B------:R-:W-:Y:S01]  /*d8b0*/  @!P0 IMAD.MOV R17, RZ, RZ, -R17 ;  /* 0x000000ffff118224 */ /* 0x000fe200078e0a11 */
[----:B------:R-:W-:Y:S01]  /*d8c0*/  STL [R1+0x1720], R12 ;  /* 0x0017200c01007387 */ /* 0x000fe20000100800 */
[----:B------:R-:W-:Y:S02]  /*d8d0*/  @!P3 IMAD.MOV R20, RZ, RZ, -R20 ;  /* 0x000000ffff14b224 */ /* 0x000fe400078e0a14 */
[----:B------:R-:W-:Y:S01]  /*d8e0*/  @!P6 IMAD.MOV R22, RZ, RZ, -R22 ;  /* 0x000000ffff16e224 */ /* 0x000fe200078e0a16 */
[----:B------:R-:W-:Y:S04]  /*d8f0*/  STL [R1+0x1724], R18 ;  /* 0x0017241201007387 */ /* 0x000fe80000100800 */
[----:B------:R3:W-:Y:S04]  /*d900*/  STL [R1+0x1728], R7 ;  /* 0x0017280701007387 */ /* 0x0007e80000100800 */
[----:B------:R-:W-:Y:S04]  /*d910*/  STL [R1+0x172c], R17 ;  /* 0x00172c1101007387 */ /* 0x000fe80000100800 */
[----:B------:R-:W-:Y:S04]  /*d920*/  STL [R1+0x1730], R20 ;  /* 0x0017301401007387 */ /* 0x000fe80000100800 */
[----:B------:R-:W-:Y:S01]  /*d930*/  STL [R1+0x1734], R22 ;  /* 0x0017341601007387 */ /* 0x000fe20000100800 */
[----:B--2---:R-:W-:-:S02]  /*d940*/  SEL R11, R28, R11, !P4 ;  /* 0x0000000b1c0b7207 */ /* 0x004fc40006000000 */
[C---:B---3--:R-:W-:Y:S02]  /*d950*/  SEL R7, R28.reuse, R3, !P4 ;  /* 0x000000031c077207 */ /* 0x048fe40006000000 */
[----:B------:R-:W-:-:S03]  /*d960*/  SEL R3, R28, R27, !P4 ;  /* 0x0000001b1c037207 */ /* 0x000fc60006000000 */
[----:B------:R0:W-:Y:S04]  /*d970*/  STL [R1+0x38], R7 ;  /* 0x0000380701007387 */ /* 0x0001e80000100800 */
[----:B------:R1:W-:Y:S04]  /*d980*/  STL [R1+0x3c], R3 ;  /* 0x00003c0301007387 */ /* 0x0003e80000100800 */
[----:B------:R-:W-:Y:S01]  /*d990*/  STL [R1+0xdc], R11 ;  /* 0x0000dc0b01007387 */ /* 0x000fe20000100800 */
[C---:B0-----:R-:W-:Y:S02]  /*d9a0*/  SEL R7, R28.reuse, R5, !P4 ;  /* 0x000000051c077207 */ /* 0x041fe40006000000 */
[----:B------:R-:W-:-:S02]  /*d9b0*/  SEL R5, R28, R9, !P4 ;  /* 0x000000091c057207 */ /* 0x000fc40006000000 */
[C---:B-1----:R-:W-:Y:S01]  /*d9c0*/  SEL R3, R28.reuse, R10, !P4 ;  /* 0x0000000a1c037207 */ /* 0x042fe20006000000 */
[----:B------:R0:W-:Y:S04]  /*d9d0*/  STL [R1+0xf4], R7 ;  /* 0x0000f40701007387 */ /* 0x0001e80000100800 */
[----:B------:R1:W-:Y:S04]  /*d9e0*/  STL [R1+0xf8], R3 ;  /* 0x0000f80301007387 */ /* 0x0003e80000100800 */
[----:B------:R2:W-:Y:S01]  /*d9f0*/  STL [R1+0x10c], R5 ;  /* 0x00010c0501007387 */ /* 0x0005e20000100800 */
[----:B0-----:R-:W-:-:S02]  /*da00*/  SEL R7, R28, R8, !P4 ;  /* 0x000000081c077207 */ /* 0x001fc40006000000 */
[----:B-1----:R-:W-:-:S03]  /*da10*/  SEL R3, R28, R6, !P4 ;  /* 0x000000061c037207 */ /* 0x002fc60006000000 */
[----:B------:R-:W-:Y:S01]  /*da20*/  STL [R1+0x110], R7 ;  /* 0x0001100701007387 */ /* 0x000fe20000100800 */
[C---:B------:R-:W-:Y:S02]  /*da30*/  SEL R6, R28.reuse, R25, !P4 ;  /* 0x000000191c067207 */ /* 0x040fe40006000000 */
[C---:B--2---:R-:W-:Y:S01]  /*da40*/  SEL R5, R28.reuse, R13, !P4 ;  /* 0x0000000d1c057207 */ /* 0x044fe20006000000 */
[----:B------:R0:W-:Y:S04]  /*da50*/  STL [R1+0x114], R3 ;  /* 0x0001140301007387 */ /* 0x0001e80000100800 */
[----:B------:R1:W-:Y:S04]  /*da60*/  STL [R1+0x118], R5 ;  /* 0x0001180501007387 */ /* 0x0003e80000100800 */
[----:B------:R-:W-:Y:S01]  /*da70*/  STL [R1+0x144], R6 ;  /* 0x0001440601007387 */ /* 0x000fe20000100800 */
[----:B0-----:R-:W-:-:S02]  /*da80*/  SEL R3, R28, R4, !P4 ;  /* 0x000000041c037207 */ /* 0x001fc40006000000 */
[C---:B------:R-:W-:Y:S02]  /*da90*/  SEL R4, R28.reuse, R2, !P4 ;  /* 0x000000021c047207 */ /* 0x040fe40006000000 */
[C---:B-1----:R-:W-:Y:S01]  /*daa0*/  SEL R5, R28.reuse, R21, !P4 ;  /* 0x000000151c057207 */ /* 0x042fe20006000000 */
[----:B------:R0:W-:Y:S04]  /*dab0*/  STL [R1+0x150], R3 ;  /* 0x0001500301007387 */ /* 0x0001e80000100800 */
[----:B------:R1:W-:Y:S04]  /*dac0*/  STL [R1+0x164], R5 ;  /* 0x0001640501007387 */ /* 0x0003e80000100800 */
[----:B------:R-:W2:Y:S01]  /*dad0*/  LDL.LU R2, [R1+0x228] ;  /* 0x0002280001027983 */ /* 0x000ea20000300800 */
[----:B0-----:R-:W-:-:S03]  /*dae0*/  SEL R3, R28, R24, !P4 ;  /* 0x000000181c037207 */ /* 0x001fc60006000000 */
[----:B------:R0:W-:Y:S01]  /*daf0*/  STL [R1+0x184], R4 ;  /* 0x0001840401007387 */ /* 0x0001e20000100800 */
[----:B-1----:R-:W-:-:S03]  /*db00*/  SEL R5, R28, R15, !P4 ;  /* 0x0000000f1c057207 */ /* 0x002fc60006000000 */
[----:B------:R-:W3:Y:S01]  /*db10*/  LDL.LU R24, [R1+0x238] ;  /* 0x0002380001187983 */ /* 0x000ee20000300800 */
[----:B0-----:R-:W-:-:S03]  /*db20*/  SEL R4, R28, R26, !P4 ;  /* 0x0000001a1c047207 */ /* 0x001fc60006000000 */
[----:B------:R0:W-:Y:S04]  /*db30*/  STL [R1+0x188], R3 ;  /* 0x0001880301007387 */ /* 0x0001e80000100800 */
[----:B------:R1:W-:Y:S04]  /*db40*/  STL [R1+0x1a8], R5 ;  /* 0x0001a80501007387 */ /* 0x0003e80000100800 */
[----:B------:R4:W-:Y:S01]  /*db50*/  STL [R1+0x1ac], R4 ;  /* 0x0001ac0401007387 */ /* 0x0009e20000100800 */
[C---:B0-----:R-:W-:Y:S02]  /*db60*/  SEL R3, R28.reuse, R23, !P4 ;  /* 0x000000171c037207 */ /* 0x041fe40006000000 */
[----:B-1----:R-:W-:-:S03]  /*db70*/  SEL R5, R28, R19, !P4 ;  /* 0x000000131c057207 */ /* 0x002fc60006000000 */
[----:B------:R0:W-:Y:S01]  /*db80*/  STL [R1+0x1b4], R3 ;  /* 0x0001b40301007387 */ /* 0x0001e20000100800 */
[----:B----4-:R-:W-:-:S03]  /*db90*/  SEL R4, R28, R16, !P4 ;  /* 0x000000101c047207 */ /* 0x010fc60006000000 */
[----:B------:R-:W-:Y:S04]  /*dba0*/  STL [R1+0x1e0], R5 ;  /* 0x0001e00501007387 */ /* 0x000fe80000100800 */
[----:B------:R-:W-:Y:S04]  /*dbb0*/  STL [R1+0x1f0], R4 ;  /* 0x0001f00401007387 */ /* 0x000fe80000100800 */
[----:B------:R-:W4:Y:S01]  /*dbc0*/  LDL.LU R22, [R1+0x258] ;  /* 0x0002580001167983 */ /* 0x000f220000300800 */
[C---:B0-----:R-:W-:Y:S02]  /*dbd0*/  SEL R3, R28.reuse, R29, !P4 ;  /* 0x0000001d1c037207 */ /* 0x041fe40006000000 */
[----:B------:R-:W-:-:S03]  /*dbe0*/  SEL R0, R28, R0, !P4 ;  /* 0x000000001c007207 */ /* 0x000fc60006000000 */
[----:B------:R-:W-:Y:S04]  /*dbf0*/  STL [R1+0x1fc], R3 ;  /* 0x0001fc0301007387 */ /* 0x000fe80000100800 */
[----:B----4-:R0:W-:Y:S04]  /*dc00*/  STL [R1+0x1760], R22 ;  /* 0x0017601601007387 */ /* 0x0101e80000100800 */
[----:B------:R1:W-:Y:S04]  /*dc10*/  STL [R1+0x218], R0 ;  /* 0x0002180001007387 */ /* 0x0003e80000100800 */
[----:B0-----:R-:W4:Y:S04]  /*dc20*/  LDL.LU R22, [R1+0x250] ;  /* 0x0002500001167983 */ /* 0x001f280000300800 */
[----:B------:R-:W5:Y:S04]  /*dc30*/  LDL.LU R20, [R1+0x278] ;  /* 0x0002780001147983 */ /* 0x000f680000300800 */
        /* <DEDUP_REMOVED lines=10> */
[----:B------:R-:W5:Y:S01]  /*dce0*/  LDL.LU R9, [R1+0x338] ;  /* 0x0003380001097983 */ /* 0x000f620000300800 */
[----:B--2---:R-:W-:-:S03]  /*dcf0*/  SEL R15, R28, R2, !P4 ;  /* 0x000000021c0f7207 */ /* 0x004fc60006000000 */
[----:B------:R-:W2:Y:S04]  /*dd00*/  LDL.LU R8, [R1+0x358] ;  /* 0x0003580001087983 */ /* 0x000ea80000300800 */
[----:B------:R-:W2:Y:S01]  /*dd10*/  LDL.LU R6, [R1+0x364] ;  /* 0x0003640001067983 */ /* 0x000ea20000300800 */
[----:B---3--:R-:W-:-:S03]  /*dd20*/  SEL R2, R28, R24, !P4 ;  /* 0x000000181c027207 */ /* 0x008fc60006000000 */
[----:B------:R-:W3:Y:S04]  /*dd30*/  LDL.LU R13, [R1+0x36c] ;  /* 0x00036c00010d7983 */ /* 0x000ee80000300800 */
[----:B------:R-:W2:Y:S04]  /*dd40*/  LDL.LU R25, [R1+0x38c] ;  /* 0x00038c0001197983 */ /* 0x000ea80000300800 */
[----:B------:R-:W2:Y:S04]  /*dd50*/  LDL.LU R4, [R1+0x398] ;  /* 0x0003980001047983 */ /* 0x000ea80000300800 */
[----:B------:R-:W2:Y:S04]  /*dd60*/  LDL.LU R29, [R1+0x3b0] ;  /* 0x0003b000011d7983 */ /* 0x000ea80000300800 */
[----:B-1----:R-:W2:Y:S04]  /*dd70*/  LDL.LU R0, [R1+0x3c4] ;  /* 0x0003c40001007983 */ /* 0x002ea80000300800 */
[----:B------:R-:W2:Y:S04]  /*dd80*/  LDL.LU R21, [R1+0x3d0] ;  /* 0x0003d00001157983 */ /* 0x000ea80000300800 */
[----:B------:R0:W-:Y:S04]  /*dd90*/  STL [R1+0x228], R15 ;  /* 0x0002280f01007387 */ /* 0x0001e80000100800 */
[----:B0-----:R-:W2:Y:S04]  /*dda0*/  LDL.LU R15, [R1+0x3d8] ;  /* 0x0003d800010f7983 */ /* 0x001ea80000300800 */
[----:B------:R0:W-:Y:S04]  /*ddb0*/  STL [R1+0x238], R2 ;  /* 0x0002380201007387 */ /* 0x0001e80000100800 */
[----:B------:R-:W2:Y:S04]  /*ddc0*/  LDL.LU R26, [R1+0x3d4] ;  /* 0x0003d400011a7983 */ /* 0x000ea80000300800 */
[----:B------:R-:W2:Y:S04]  /*ddd0*/  LDL.LU R23, [R1+0x3cc] ;  /* 0x0003cc0001177983 */ /* 0x000ea80000300800 */
[----:B------:R-:W2:Y:S04]  /*dde0*/  LDL.LU R19, [R1+0x3c8] ;  /* 0x0003c80001137983 */ /* 0x000ea80000300800 */
[----:B------:R-:W2:Y:S04]  /*ddf0*/  LDL.LU R16, [R1+0x3c0] ;  /* 0x0003c00001107983 */ /* 0x000ea80000300800 */
[----:B0-----:R-:W2:Y:S04]  /*de00*/  LDL.LU R2, [R1+0x3bc] ;  /* 0x0003bc0001027983 */ /* 0x001ea80000300800 */
[----:B------:R-:W2:Y:S01]  /*de10*/  LDL.LU R24, [R1+0x3b8] ;  /* 0x0003b80001187983 */ /* 0x000ea20000300800 */
[----:B----4-:R-:W-:-:S05]  /*de20*/  SEL R22, R28, R22, !P4 ;  /* 0x000000161c167207 */ /* 0x010fca0006000000 */
[----:B------:R0:W-:Y:S04]  /*de30*/  STL [R1+0x250], R22 ;  /* 0x0002501601007387 */ /* 0x0001e80000100800 */
[----:B0-----:R-:W4:Y:S01]  /*de40*/  LDL.LU R22, [R1+0x1760] ;  /* 0x0017600001167983 */ /* 0x001f220000300800 */
[C---:B-----5:R-:W-:Y:S02]  /*de50*/  SEL R7, R28.reuse, R7, !P4 ;  /* 0x000000071c077207 */ /* 0x060fe40006000000 */
[C---:B------:R-:W-:Y:S02]  /*de60*/  SEL R12, R28.reuse, R12, !P4 ;  /* 0x0000000c1c0c7207 */ /* 0x040fe40006000000 */
[C---:B------:R-:W-:Y:S02]  /*de70*/  SEL R3, R28.reuse, R3, !P4 ;  /* 0x000000031c037207 */ /* 0x040fe40006000000 */
[----:B----4-:R-:W-:-:S05]  /*de80*/  SEL R22, R28, R22, !P4 ;  /* 0x000000161c167207 */ /* 0x010fca0006000000 */
[----:B------:R0:W-:Y:S02]  /*de90*/  STL [R1+0x258], R22 ;  /* 0x0002581601007387 */ /* 0x0001e40000100800 */
[C---:B0-----:R-:W-:Y:S02]  /*dea0*/  SEL R22, R28.reuse, R20, !P4 ;  /* 0x000000141c167207 */ /* 0x041fe40006000000 */
[C---:B------:R-:W-:Y:S02]  /*deb0*/  SEL R20, R28.reuse, R17, !P4 ;  /* 0x000000111c147207 */ /* 0x040fe40006000000 */
[C---:B------:R-:W-:Y:S01]  /*dec0*/  SEL R17, R28.reuse, R18, !P4 ;  /* 0x000000121c117207 */ /* 0x040fe20006000000 */
[----:B------:R-:W-:Y:S04]  /*ded0*/  STL [R1+0x278], R22 ;  /* 0x0002781601007387 */ /* 0x000fe80000100800 */
[----:B------:R-:W-:Y:S04]  /*dee0*/  STL [R1+0x280], R20 ;  /* 0x0002801401007387 */ /* 0x000fe80000100800 */
[----:B------:R0:W-:Y:S04]  /*def0*/  STL [R1+0x288], R7 ;  /* 0x0002880701007387 */ /* 0x0001e80000100800 */
[----:B------:R-:W-:Y:S01]  /*df00*/  STL [R1+0x2a0], R17 ;  /* 0x0002a01101007387 */ /* 0x000fe20000100800 */
[----:B0-----:R-:W-:-:S03]  /*df10*/  SEL R7, R28, R14, !P4 ;  /* 0x0000000e1c077207 */ /* 0x001fc60006000000 */
[----:B------:R0:W-:Y:S04]  /*df20*/  STL [R1+0x2bc], R12 ;  /* 0x0002bc0c01007387 */ /* 0x0001e80000100800 */
[----:B------:R1:W-:Y:S04]  /*df30*/  STL [R1+0x2d4], R7 ;  /* 0x0002d40701007387 */ /* 0x0003e80000100800 */
[----:B------:R4:W-:Y:S01]  /*df40*/  STL [R1+0x2d8], R3 ;  /* 0x0002d80301007387 */ /* 0x0009e20000100800 */
[C---:B0-----:R-:W-:Y:S02]  /*df50*/  SEL R12, R28.reuse, R27, !P4 ;  /* 0x0000001b1c0c7207 */ /* 0x041fe40006000000 */
[----:B-1----:R-:W-:-:S03]  /*df60*/  SEL R7, R28, R11, !P4 ;  /* 0x0000000b1c077207 */ /* 0x002fc60006000000 */
[----:B------:R-:W-:Y:S01]  /*df70*/  STL [R1+0x2f0], R12 ;  /* 0x0002f00c01007387 */ /* 0x000fe20000100800 */
[C---:B----4-:R-:W-:Y:S02]  /*df80*/  SEL R3, R28.reuse, R5, !P4 ;  /* 0x000000051c037207 */ /* 0x050fe40006000000 */
[C---:B------:R-:W-:Y:S01]  /*df90*/  SEL R5, R28.reuse, R10, !P4 ;  /* 0x0000000a1c057207 */ /* 0x040fe20006000000 */
[----:B------:R0:W-:Y:S04]  /*dfa0*/  STL [R1+0x2f4], R7 ;  /* 0x0002f40701007387 */ /* 0x0001e80000100800 */
[----:B------:R2:W-:Y:S04]  /*dfb0*/  STL [R1+0x314], R3 ;  /* 0x0003140301007387 */ /* 0x0005e80000100800 */
[----:B------:R1:W-:Y:S01]  /*dfc0*/  STL [R1+0x324], R5 ;  /* 0x0003240501007387 */ /* 0x0003e20000100800 */
[----:B0-----:R-:W-:-:S02]  /*dfd0*/  SEL R7, R28, R9, !P4 ;  /* 0x000000091c077207 */ /* 0x001fc40006000000 */
[----:B--2---:R-:W-:-:S03]  /*dfe0*/  SEL R3, R28, R8, !P4 ;  /* 0x000000081c037207 */ /* 0x004fc60006000000 */
[----:B------:R-:W-:Y:S01]  /*dff0*/  STL [R1+0x338], R7 ;  /* 0x0003380701007387 */ /* 0x000fe20000100800 */
[----:B-1----:R-:W-:-:S03]  /*e000*/  SEL R5, R28, R6, !P4 ;  /* 0x000000061c057207 */ /* 0x002fc60006000000 */
[----:B------:R0:W-:Y:S01]  /*e010*/  STL [R1+0x358], R3 ;  /* 0x0003580301007387 */ /* 0x0001e20000100800 */
[----:B---3--:R-:W-:-:S03]  /*e020*/  SEL R6, R28, R13, !P4 ;  /* 0x0000000d1c067207 */ /* 0x008fc60006000000 */
[----:B------:R1:W-:Y:S01]  /*e030*/  STL [R1+0x364], R5 ;  /* 0x0003640501007387 */ /* 0x0003e20000100800 */
[----:B0-----:R-:W-:-:S03]  /*e040*/  SEL R3, R28, R25, !P4 ;  /* 0x000000191c037207 */ /* 0x001fc60006000000 */
[----:B------:R-:W-:Y:S01]  /*e050*/  STL [R1+0x36c], R6 ;  /* 0x00036c0601007387 */ /* 0x000fe20000100800 */
[----:B-1----:R-:W-:-:S03]  /*e060*/  SEL R5, R28, R4, !P4 ;  /* 0x000000041c057207 */ /* 0x002fc60006000000 */
[----:B------:R0:W-:Y:S01]  /*e070*/  STL [R1+0x38c], R3 ;  /* 0x00038c0301007387 */ /* 0x0001e20000100800 */
[----:B------:R-:W-:-:S03]  /*e080*/  SEL R4, R28, R29, !P4 ;  /* 0x0000001d1c047207 */ /* 0x000fc60006000000 */
[----:B------:R1:W-:Y:S04]  /*e090*/  STL [R1+0x398], R5 ;  /* 0x0003980501007387 */ /* 0x0003e80000100800 */
[----:B------:R-:W2:Y:S01]  /*e0a0*/  LDL.LU R29, [R1+0x3b4] ;  /* 0x0003b400011d7983 */ /* 0x000ea20000300800 */
[----:B0-----:R-:W-:-:S03]  /*e0b0*/  SEL R3, R28, R0, !P4 ;  /* 0x000000001c037207 */ /* 0x001fc60006000000 */
[----:B------:R0:W-:Y:S04]  /*e0c0*/  STL [R1+0x3b0], R4 ;  /* 0x0003b00401007387 */ /* 0x0001e80000100800 */
[----:B------:R-:W3:Y:S01]  /*e0d0*/  LDL.LU R0, [R1+0x3ac] ;  /* 0x0003ac0001007983 */ /* 0x000ee20000300800 */
[----:B-1----:R-:W-:-:S03]  /*e0e0*/  SEL R5, R28, R15, !P4 ;  /* 0x0000000f1c057207 */ /* 0x002fc60006000000 */
[----:B------:R1:W-:Y:S01]  /*e0f0*/  STL [R1+0x3c4], R3 ;  /* 0x0003c40301007387 */ /* 0x0003e20000100800 */
[C---:B0-----:R-:W-:Y:S02]  /*e100*/  SEL R4, R28.reuse, R26, !P4 ;  /* 0x0000001a1c047207 */ /* 0x041fe40006000000 */
[----:B-1----:R-:W-:-:S05]  /*e110*/  SEL R3, R28, R21, !P4 ;  /* 0x000000151c037207 */ /* 0x002fca0006000000 */
        /* <DEDUP_REMOVED lines=34> */
[----:B-1----:R-:W2:Y:S04]  /*e340*/  LDL.LU R2, [R1+0x34c] ;  /* 0x00034c0001027983 */ /* 0x002ea80000300800 */
[----:B------:R-:W2:Y:S04]  /*e350*/  LDL.LU R24, [R1+0x348] ;  /* 0x0003480001187983 */ /* 0x000ea80000300800 */
[----:B------:R-:W2:Y:S04]  /*e360*/  LDL.LU R4, [R1+0x344] ;  /* 0x0003440001047983 */ /* 0x000ea80000300800 */
[----:B------:R0:W-:Y:S04]  /*e370*/  STL [R1+0x3b4], R15 ;  /* 0x0003b40f01007387 */ /* 0x0001e80000100800 */
[----:B------:R-:W3:Y:S04]  /*e380*/  LDL.LU R21, [R1+0x340] ;  /* 0x0003400001157983 */ /* 0x000ee80000300800 */
[----:B------:R1:W-:Y:S04]  /*e390*/  STL [R1+0x3ac], R0 ;  /* 0x0003ac0001007387 */ /* 0x0003e80000100800 */
[----:B0-----:R-:W3:Y:S04]  /*e3a0*/  LDL.LU R15, [R1+0x33c] ;  /* 0x00033c00010f7983 */ /* 0x001ee80000300800 */
[----:B------:R-:W3:Y:S04]  /*e3b0*/  LDL.LU R26, [R1+0x334] ;  /* 0x00033400011a7983 */ /* 0x000ee80000300800 */
[----:B------:R-:W3:Y:S04]  /*e3c0*/  LDL.LU R23, [R1+0x330] ;  /* 0x0003300001177983 */ /* 0x000ee80000300800 */
[----:B------:R-:W3:Y:S04]  /*e3d0*/  LDL.LU R19, [R1+0x32c] ;  /* 0x00032c0001137983 */ /* 0x000ee80000300800 */
[----:B------:R-:W3:Y:S04]  /*e3e0*/  LDL.LU R16, [R1+0x328] ;  /* 0x0003280001107983 */ /* 0x000ee80000300800 */
[----:B------:R-:W3:Y:S04]  /*e3f0*/  LDL.LU R29, [R1+0x320] ;  /* 0x00032000011d7983 */ /* 0x000ee80000300800 */
[----:B-1----:R-:W3:Y:S01]  /*e400*/  LDL.LU R0, [R1+0x31c] ;  /* 0x00031c0001007983 */ /* 0x002ee20000300800 */
[----:B----4-:R-:W-:-:S05]  /*e410*/  SEL R22, R28, R22, !P4 ;  /* 0x000000161c167207 */ /* 0x010fca0006000000 */
[----:B------:R0:W-:Y:S04]  /*e420*/  STL [R1+0x3a8], R22 ;  /* 0x0003a81601007387 */ /* 0x0001e80000100800 */
[----:B0-----:R-:W4:Y:S01]  /*e430*/  LDL.LU R22, [R1+0x175c] ;  /* 0x00175c0001167983 */ /* 0x001f220000300800 */
[C---:B-----5:R-:W-:Y:S02]  /*e440*/  SEL R12, R28.reuse, R12, !P4 ;  /* 0x0000000c1c0c7207 */ /* 0x060fe40006000000 */
[C---:B------:R-:W-:Y:S02]  /*e450*/  SEL R14, R28.reuse, R14, !P4 ;  /* 0x0000000e1c0e7207 */ /* 0x040fe40006000000 */
[C---:B--2---:R-:W-:Y:S02]  /*e460*/  SEL R4, R28.reuse, R4, !P4 ;  /* 0x000000041c047207 */ /* 0x044fe40006000000 */
[----:B----4-:R-:W-:-:S05]  /*e470*/  SEL R22, R28, R22, !P4 ;  /* 0x000000161c167207 */ /* 0x010fca0006000000 */
[----:B------:R0:W-:Y:S02]  /*e480*/  STL [R1+0x3a4], R22 ;  /* 0x0003a41601007387 */ /* 0x0001e40000100800 */
[C---:B0-----:R-:W-:Y:S02]  /*e490*/  SEL R22, R28.reuse, R20, !P4 ;  /* 0x000000141c167207 */ /* 0x041fe40006000000 */
[C---:B------:R-:W-:Y:S02]  /*e4a0*/  SEL R20, R28.reuse, R17, !P4 ;  /* 0x000000111c147207 */ /* 0x040fe40006000000 */
[C---:B------:R-:W-:Y:S02]  /*e4b0*/  SEL R17, R28.reuse, R7, !P4 ;  /* 0x000000071c117207 */ /* 0x040fe40006000000 */
[C---:B------:R-:W-:Y:S01]  /*e4c0*/  SEL R7, R28.reuse, R18, !P4 ;  /* 0x000000121c077207 */ /* 0x040fe20006000000 */
[----:B------:R-:W-:Y:S04]  /*e4d0*/  STL [R1+0x3a0], R22 ;  /* 0x0003a01601007387 */ /* 0x000fe80000100800 */
[----:B------:R-:W-:Y:S04]  /*e4e0*/  STL [R1+0x39c], R20 ;  /* 0x00039c1401007387 */ /* 0x000fe80000100800 */
[----:B------:R-:W-:Y:S04]  /*e4f0*/  STL [R1+0x394], R17 ;  /* 0x0003941101007387 */ /* 0x000fe80000100800 */
[----:B------:R0:W-:Y:S04]  /*e500*/  STL [R1+0x390], R7 ;  /* 0x0003900701007387 */ /* 0x0001e80000100800 */
[----:B------:R1:W-:Y:S01]  /*e510*/  STL [R1+0x388], R12 ;  /* 0x0003880c01007387 */ /* 0x0003e20000100800 */
[----:B0-----:R-:W-:-:S03]  /*e520*/  SEL R7, R28, R3, !P4 ;  /* 0x000000031c077207 */ /* 0x001fc60006000000 */
[----:B------:R-:W-:Y:S01]  /*e530*/  STL [R1+0x384], R14 ;  /* 0x0003840e01007387 */ /* 0x000fe20000100800 */
[C---:B------:R-:W-:Y:S02]  /*e540*/  SEL R3, R28.reuse, R11, !P4 ;  /* 0x0000000b1c037207 */ /* 0x040fe40006000000 */
[C---:B-1----:R-:W-:Y:S01]  /*e550*/  SEL R12, R28.reuse, R27, !P4 ;  /* 0x0000001b1c0c7207 */ /* 0x042fe20006000000 */
[----:B------:R0:W-:Y:S04]  /*e560*/  STL [R1+0x380], R7 ;  /* 0x0003800701007387 */ /* 0x0001e80000100800 */
[----:B------:R-:W-:Y:S04]  /*e570*/  STL [R1+0x37c], R12 ;  /* 0x00037c0c01007387 */ /* 0x000fe80000100800 */
[----:B------:R1:W-:Y:S01]  /*e580*/  STL [R1+0x378], R3 ;  /* 0x0003780301007387 */ /* 0x0003e20000100800 */
[----:B0-----:R-:W-:-:S02]  /*e590*/  SEL R7, R28, R5, !P4 ;  /* 0x000000051c077207 */ /* 0x001fc40006000000 */
[----:B------:R-:W-:-:S03]  /*e5a0*/  SEL R5, R28, R10, !P4 ;  /* 0x0000000a1c057207 */ /* 0x000fc60006000000 */
[----:B------:R0:W-:Y:S01]  /*e5b0*/  STL [R1+0x374], R7 ;  /* 0x0003740701007387 */ /* 0x0001e20000100800 */
[----:B-1----:R-:W-:-:S03]  /*e5c0*/  SEL R3, R28, R9, !P4 ;  /* 0x000000091c037207 */ /* 0x002fc60006000000 */
[----:B------:R3:W-:Y:S04]  /*e5d0*/  STL [R1+0x370], R5 ;  /* 0x0003700501007387 */ /* 0x0007e80000100800 */
[----:B------:R1:W-:Y:S01]  /*e5e0*/  STL [R1+0x368], R3 ;  /* 0x0003680301007387 */ /* 0x0003e20000100800 */
[C---:B0-----:R-:W-:Y:S02]  /*e5f0*/  SEL R7, R28.reuse, R8, !P4 ;  /* 0x000000081c077207 */ /* 0x041fe40006000000 */
[----:B---3--:R-:W-:-:S03]  /*e600*/  SEL R5, R28, R6, !P4 ;  /* 0x000000061c057207 */ /* 0x008fc60006000000 */
[----:B------:R-:W-:Y:S01]  /*e610*/  STL [R1+0x360], R7 ;  /* 0x0003600701007387 */ /* 0x000fe20000100800 */
[C---:B------:R-:W-:Y:S02]  /*e620*/  SEL R6, R28.reuse, R25, !P4 ;  /* 0x000000191c067207 */ /* 0x040fe40006000000 */
[C---:B-1----:R-:W-:Y:S01]  /*e630*/  SEL R3, R28.reuse, R13, !P4 ;  /* 0x0000000d1c037207 */ /* 0x042fe20006000000 */
[----:B------:R0:W-:Y:S04]  /*e640*/  STL [R1+0x35c], R5 ;  /* 0x00035c0501007387 */ /* 0x0001e80000100800 */
[----:B------:R1:W-:Y:S01]  /*e650*/  STL [R1+0x354], R3 ;  /* 0x0003540301007387 */ /* 0x0003e20000100800 */
[----:B0-----:R-:W-:-:S03]  /*e660*/  SEL R5, R28, R2, !P4 ;  /* 0x000000021c057207 */ /* 0x001fc60006000000 */
[----:B------:R-:W-:Y:S01]  /*e670*/  STL [R1+0x350], R6 ;  /* 0x0003500601007387 */ /* 0x000fe20000100800 */
[----:B-1----:R-:W-:-:S03]  /*e680*/  SEL R3, R28, R24, !P4 ;  /* 0x000000181c037207 */ /* 0x002fc60006000000 */
[----:B------:R-:W2:Y:S04]  /*e690*/  LDL.LU R2, [R1+0x318] ;  /* 0x0003180001027983 */ /* 0x000ea80000300800 */
[----:B------:R0:W-:Y:S04]  /*e6a0*/  STL [R1+0x34c], R5 ;  /* 0x00034c0501007387 */ /* 0x0001e80000100800 */
[----:B------:R-:W3:Y:S04]  /*e6b0*/  LDL.LU R24, [R1+0x310] ;  /* 0x0003100001187983 */ /* 0x000ee80000300800 */
[----:B------:R1:W-:Y:S01]  /*e6c0*/  STL [R1+0x348], R3 ;  /* 0x0003480301007387 */ /* 0x0003e20000100800 */
[----:B0-----:R-:W-:-:S03]  /*e6d0*/  SEL R5, R28, R15, !P4 ;  /* 0x0000000f1c057207 */ /* 0x001fc60006000000 */
[----:B------:R0:W-:Y:S01]  /*e6e0*/  STL [R1+0x344], R4 ;  /* 0x0003440401007387 */ /* 0x0001e20000100800 */
[C---:B-1----:R-:W-:Y:S02]  /*e6f0*/  SEL R3, R28.reuse, R21, !P4 ;  /* 0x000000151c037207 */ /* 0x042fe40006000000 */
        /* <DEDUP_REMOVED lines=40> */
[----:B------:R-:W3:Y:S04]  /*e980*/  LDL.LU R21, [R1+0x2a4] ;  /* 0x0002a40001157983 */ /* 0x000ee80000300800 */
[----:B------:R-:W3:Y:S04]  /*e990*/  LDL.LU R15, [R1+0x29c] ;  /* 0x00029c00010f7983 */ /* 0x000ee80000300800 */
[----:B------:R-:W3:Y:S04]  /*e9a0*/  LDL.LU R26, [R1+0x298] ;  /* 0x00029800011a7983 */ /* 0x000ee80000300800 */
[----:B------:R-:W3:Y:S04]  /*e9b0*/  LDL.LU R23, [R1+0x294] ;  /* 0x0002940001177983 */ /* 0x000ee80000300800 */
[----:B------:R-:W3:Y:S04]  /*e9c0*/  LDL.LU R19, [R1+0x290] ;  /* 0x0002900001137983 */ /* 0x000ee80000300800 */
[----:B------:R-:W3:Y:S04]  /*e9d0*/  LDL.LU R16, [R1+0x28c] ;  /* 0x00028c0001107983 */ /* 0x000ee80000300800 */
[----:B0-----:R-:W3:Y:S04]  /*e9e0*/  LDL.LU R2, [R1+0x284] ;  /* 0x0002840001027983 */ /* 0x001ee80000300800 */
[----:B------:R-:W3:Y:S01]  /*e9f0*/  LDL.LU R24, [R1+0x27c] ;  /* 0x00027c0001187983 */ /* 0x000ee20000300800 */
[----:B----4-:R-:W-:-:S05]  /*ea00*/  SEL R22, R28, R22, !P4 ;  /* 0x000000161c167207 */ /* 0x010fca0006000000 */
[----:B------:R0:W-:Y:S04]  /*ea10*/  STL [R1+0x30c], R22 ;  /* 0x00030c1601007387 */ /* 0x0001e80000100800 */
[----:B0-----:R-:W4:Y:S01]  /*ea20*/  LDL.LU R22, [R1+0x1758] ;  /* 0x0017580001167983 */ /* 0x001f220000300800 */
[C---:B-----5:R-:W-:Y:S02]  /*ea30*/  SEL R20, R28.reuse, R20, !P4 ;  /* 0x000000141c147207 */ /* 0x060fe40006000000 */
[C---:B------:R-:W-:Y:S02]  /*ea40*/  SEL R17, R28.reuse, R17, !P4 ;  /* 0x000000111c117207 */ /* 0x040fe40006000000 */
[C---:B------:R-:W-:Y:S02]  /*ea50*/  SEL R7, R28.reuse, R7, !P4 ;  /* 0x000000071c077207 */ /* 0x040fe40006000000 */
[----:B------:R-:W-:-:S02]  /*ea60*/  SEL R18, R28, R18, !P4 ;  /* 0x000000121c127207 */ /* 0x000fc40006000000 */
[C---:B------:R-:W-:Y:S02]  /*ea70*/  SEL R5, R28.reuse, R5, !P4 ;  /* 0x000000051c057207 */ /* 0x040fe40006000000 */
[C---:B--2---:R-:W-:Y:S02]  /*ea80*/  SEL R4, R28.reuse, R4, !P4 ;  /* 0x000000041c047207 */ /* 0x044fe40006000000 */
[----:B----4-:R-:W-:-:S05]  /*ea90*/  SEL R22, R28, R22, !P4 ;  /* 0x000000161c167207 */ /* 0x010fca0006000000 */
[----:B------:R-:W-:Y:S04]  /*eaa0*/  STL [R1+0x308], R22 ;  /* 0x0003081601007387 */ /* 0x000fe80000100800 */
[----:B------:R-:W-:Y:S04]  /*eab0*/  STL [R1+0x304], R20 ;  /* 0x0003041401007387 */ /* 0x000fe80000100800 */
[----:B------:R0:W-:Y:S04]  /*eac0*/  STL [R1+0x300], R17 ;  /* 0x0003001101007387 */ /* 0x0001e80000100800 */
[----:B------:R1:W-:Y:S01]  /*ead0*/  STL [R1+0x2fc], R7 ;  /* 0x0002fc0701007387 */ /* 0x0003e20000100800 */
[----:B0-----:R-:W-:-:S03]  /*eae0*/  SEL R17, R28, R12, !P4 ;  /* 0x0000000c1c117207 */ /* 0x001fc60006000000 */
[----:B------:R-:W-:Y:S01]  /*eaf0*/  STL [R1+0x2f8], R18 ;  /* 0x0002f81201007387 */ /* 0x000fe20000100800 */
[----:B-1----:R-:W-:-:S03]  /*eb00*/  SEL R7, R28, R14, !P4 ;  /* 0x0000000e1c077207 */ /* 0x002fc60006000000 */
[----:B------:R-:W-:Y:S01]  /*eb10*/  STL [R1+0x2ec], R17 ;  /* 0x0002ec1101007387 */ /* 0x000fe20000100800 */
[C---:B------:R-:W-:Y:S02]  /*eb20*/  SEL R12, R28.reuse, R3, !P4 ;  /* 0x000000031c0c7207 */ /* 0x040fe40006000000 */
[C---:B------:R-:W-:Y:S01]  /*eb30*/  SEL R3, R28.reuse, R27, !P4 ;  /* 0x0000001b1c037207 */ /* 0x040fe20006000000 */
        /* <DEDUP_REMOVED lines=8> */
[----:B------:R0:W-:Y:S01]  /*ebc0*/  STL [R1+0x2cc], R3 ;  /* 0x0002cc0301007387 */ /* 0x0001e20000100800 */
[----:B---3--:R-:W-:-:S03]  /*ebd0*/  SEL R5, R28, R8, !P4 ;  /* 0x000000081c057207 */ /* 0x008fc60006000000 */
[----:B------:R-:W-:Y:S04]  /*ebe0*/  STL [R1+0x2c8], R7 ;  /* 0x0002c80701007387 */ /* 0x000fe80000100800 */
[----:B------:R1:W-:Y:S01]  /*ebf0*/  STL [R1+0x2c4], R5 ;  /* 0x0002c40501007387 */ /* 0x0003e20000100800 */
[C---:B0-----:R-:W-:Y:S02]  /*ec00*/  SEL R3, R28.reuse, R6, !P4 ;  /* 0x000000061c037207 */ /* 0x041fe40006000000 */
[----:B------:R-:W-:-:S03]  /*ec10*/  SEL R6, R28, R13, !P4 ;  /* 0x0000000d1c067207 */ /* 0x000fc60006000000 */
[----:B------:R0:W-:Y:S01]  /*ec20*/  STL [R1+0x2c0], R3 ;  /* 0x0002c00301007387 */ /* 0x0001e20000100800 */
[----:B-1----:R-:W-:-:S03]  /*ec30*/  SEL R5, R28, R29, !P4 ;  /* 0x0000001d1c057207 */ /* 0x002fc60006000000 */
[----:B------:R-:W-:Y:S04]  /*ec40*/  STL [R1+0x2b8], R6 ;  /* 0x0002b80601007387 */ /* 0x000fe80000100800 */
[----:B------:R-:W2:Y:S01]  /*ec50*/  LDL.LU R29, [R1+0x274] ;  /* 0x00027400011d7983 */ /* 0x000ea20000300800 */
[----:B0-----:R-:W-:-:S03]  /*ec60*/  SEL R3, R28, R0, !P4 ;  /* 0x000000001c037207 */ /* 0x001fc60006000000 */
[----:B------:R0:W-:Y:S04]  /*ec70*/  STL [R1+0x2b4], R5 ;  /* 0x0002b40501007387 */ /* 0x0001e80000100800 */
        /* <DEDUP_REMOVED lines=40> */
[----:B-1----:R-:W3:Y:S04]  /*ef00*/  LDL.LU R2, [R1+0x21c] ;  /* 0x00021c0001027983 */ /* 0x002ee80000300800 */
[----:B------:R-:W3:Y:S04]  /*ef10*/  LDL.LU R24, [R1+0x214] ;  /* 0x0002140001187983 */ /* 0x000ee80000300800 */
[----:B------:R-:W3:Y:S04]  /*ef20*/  LDL.LU R13, [R1+0x210] ;  /* 0x00021000010d7983 */ /* 0x000ee80000300800 */
        /* <DEDUP_REMOVED lines=17> */
[C---:B------:R-:W-:Y:S02]  /*f040*/  SEL R11, R28.reuse, R11, !P4 ;  /* 0x0000000b1c0b7207 */ /* 0x040fe40006000000 */
[----:B--2---:R-:W-:-:S02]  /*f050*/  SEL R6, R28, R6, !P4 ;  /* 0x000000061c067207 */ /* 0x004fc40006000000 */
[C---:B---3--:R-:W-:Y:S02]  /*f060*/  SEL R4, R28.reuse, R4, !P4 ;  /* 0x000000041c047207 */ /* 0x048fe40006000000 */
[----:B----4-:R-:W-:-:S05]  /*f070*/  SEL R22, R28, R22, !P4 ;  /* 0x000000161c167207 */ /* 0x010fca0006000000 */
[----:B------:R0:W-:Y:S04]  /*f080*/  STL [R1+0x268], R22 ;  /* 0x0002681601007387 */ /* 0x0001e80000100800 */
[----:B------:R1:W-:Y:S01]  /*f090*/  STL [R1+0x264], R20 ;  /* 0x0002641401007387 */ /* 0x0003e20000100800 */
[C---:B0-----:R-:W-:Y:S02]  /*f0a0*/  SEL R22, R28.reuse, R17, !P4 ;  /* 0x000000111c167207 */ /* 0x041fe40006000000 */
[C---:B------:R-:W-:Y:S02]  /*f0b0*/  SEL R17, R28.reuse, R18, !P4 ;  /* 0x000000121c117207 */ /* 0x040fe40006000000 */
[C---:B-1----:R-:W-:Y:S02]  /*f0c0*/  SEL R20, R28.reuse, R7, !P4 ;  /* 0x000000071c147207 */ /* 0x042fe40006000000 */
[C---:B------:R-:W-:Y:S01]  /*f0d0*/  SEL R7, R28.reuse, R12, !P4 ;  /* 0x0000000c1c077207 */ /* 0x040fe20006000000 */
[----:B------:R-:W-:Y:S01]  /*f0e0*/  STL [R1+0x260], R22 ;  /* 0x0002601601007387 */ /* 0x000fe20000100800 */
[----:B------:R-:W-:-:S03]  /*f0f0*/  SEL R12, R28, R14, !P4 ;  /* 0x0000000e1c0c7207 */ /* 0x000fc60006000000 */
[----:B------:R-:W-:Y:S04]  /*f100*/  STL [R1+0x25c], R20 ;  /* 0x00025c1401007387 */ /* 0x000fe80000100800 */
[----:B------:R-:W-:Y:S04]  /*f110*/  STL [R1+0x254], R17 ;  /* 0x0002541101007387 */ /* 0x000fe80000100800 */
[----:B------:R0:W-:Y:S04]  /*f120*/  STL [R1+0x24c], R7 ;  /* 0x00024c0701007387 */ /* 0x0001e80000100800 */
[----:B------:R-:W-:Y:S04]  /*f130*/  STL [R1+0x248], R12 ;  /* 0x0002480c01007387 */ /* 0x000fe80000100800 */
[----:B------:R1:W-:Y:S01]  /*f140*/  STL [R1+0x244], R3 ;  /* 0x0002440301007387 */ /* 0x0003e20000100800 */
[----:B0-----:R-:W-:-:S05]  /*f150*/  SEL R7, R28, R27, !P4 ;  /* 0x0000001b1c077207 */ /* 0x001fca0006000000 */
[----:B------:R0:W-:Y:S01]  /*f160*/  STL [R1+0x240], R7 ;  /* 0x0002400701007387 */ /* 0x0001e20000100800 */
[----:B-1----:R-:W-:-:S03]  /*f170*/  SEL R3, R28, R5, !P4 ;  /* 0x000000051c037207 */ /* 0x002fc60006000000 */
[----:B------:R-:W-:Y:S01]  /*f180*/  STL [R1+0x23c], R11 ;  /* 0x00023c0b01007387 */ /* 0x000fe20000100800 */
[----:B------:R-:W-:-:S03]  /*f190*/  SEL R5, R28, R9, !P4 ;  /* 0x000000091c057207 */ /* 0x000fc60006000000 */
[----:B------:R1:W-:Y:S01]  /*f1a0*/  STL [R1+0x234], R3 ;  /* 0x0002340301007387 */ /* 0x0003e20000100800 */
[----:B0-----:R-:W-:-:S05]  /*f1b0*/  SEL R7, R28, R10, !P4 ;  /* 0x0000000a1c077207 */ /* 0x001fca0006000000 */
[----:B------:R-:W-:Y:S01]  /*f1c0*/  STL [R1+0x230], R7 ;  /* 0x0002300701007387 */ /* 0x000fe20000100800 */
[----:B-1----:R-:W-:-:S03]  /*f1d0*/  SEL R3, R28, R8, !P4 ;  /* 0x000000081c037207 */ /* 0x002fc60006000000 */
        /* <DEDUP_REMOVED lines=9> */
[----:B0-----:R-:W-:-:S02]  /*f270*/  SEL R5, R28, R25, !P4 ;  /* 0x000000191c057207 */ /* 0x001fc40006000000 */
        /* <DEDUP_REMOVED lines=42> */
[----:B------:R-:W3:Y:S04]  /*f520*/  LDL.LU R13, [R1+0x170] ;  /* 0x00017000010d7983 */ /* 0x000ee80000300800 */
[----:B------:R1:W-:Y:S04]  /*f530*/  STL [R1+0x1d4], R2 ;  /* 0x0001d40201007387 */ /* 0x0003e80000100800 */
[----:B------:R-:W3:Y:S04]  /*f540*/  LDL.LU R25, [R1+0x16c] ;  /* 0x00016c0001197983 */ /* 0x000ee80000300800 */
[----:B0-----:R-:W3:Y:S04]  /*f550*/  LDL.LU R4, [R1+0x168] ;  /* 0x0001680001047983 */ /* 0x001ee80000300800 */
[----:B------:R-:W3:Y:S04]  /*f560*/  LDL.LU R21, [R1+0x160] ;  /* 0x0001600001157983 */ /* 0x000ee80000300800 */
[----:B------:R-:W3:Y:S04]  /*f570*/  LDL.LU R15, [R1+0x15c] ;  /* 0x00015c00010f7983 */ /* 0x000ee80000300800 */
[----:B------:R-:W3:Y:S04]  /*f580*/  LDL.LU R26, [R1+0x158] ;  /* 0x00015800011a7983 */ /* 0x000ee80000300800 */
[----:B------:R-:W3:Y:S04]  /*f590*/  LDL.LU R23, [R1+0x154] ;  /* 0x0001540001177983 */ /* 0x000ee80000300800 */
[----:B------:R-:W3:Y:S04]  /*f5a0*/  LDL.LU R19, [R1+0x14c] ;  /* 0x00014c0001137983 */ /* 0x000ee80000300800 */
[----:B------:R-:W3:Y:S04]  /*f5b0*/  LDL.LU R16, [R1+0x148] ;  /* 0x0001480001107983 */ /* 0x000ee80000300800 */
[----:B-1----:R-:W3:Y:S04]  /*f5c0*/  LDL.LU R2, [R1+0x140] ;  /* 0x0001400001027983 */ /* 0x002ee80000300800 */
[----:B------:R-:W3:Y:S01]  /*f5d0*/  LDL.LU R24, [R1+0x13c] ;  /* 0x00013c0001187983 */ /* 0x000ee20000300800 */
[----:B----4-:R-:W-:-:S05]  /*f5e0*/  SEL R22, R28, R22, !P4 ;  /* 0x000000161c167207 */ /* 0x010fca0006000000 */
[----:B------:R0:W-:Y:S04]  /*f5f0*/  STL [R1+0x1d0], R22 ;  /* 0x0001d01601007387 */ /* 0x0001e80000100800 */
[----:B0-----:R-:W4:Y:S01]  /*f600*/  LDL.LU R22, [R1+0x1750] ;  /* 0x0017500001167983 */ /* 0x001f220000300800 */
[C---:B-----5:R-:W-:Y:S02]  /*f610*/  SEL R12, R28.reuse, R12, !P4 ;  /* 0x0000000c1c0c7207 */ /* 0x060fe40006000000 */
[C---:B------:R-:W-:Y:S02]  /*f620*/  SEL R14, R28.reuse, R14, !P4 ;  /* 0x0000000e1c0e7207 */ /* 0x040fe40006000000 */
[C---:B--2---:R-:W-:Y:S02]  /*f630*/  SEL R6, R28.reuse, R6, !P4 ;  /* 0x000000061c067207 */ /* 0x044fe40006000000 */
[----:B---3--:R-:W-:-:S02]  /*f640*/  SEL R4, R28, R4, !P4 ;  /* 0x000000041c047207 */ /* 0x008fc40006000000 */
        /* <DEDUP_REMOVED lines=16> */
[----:B------:R-:W-:Y:S01]  /*f750*/  STL [R1+0x1a0], R12 ;  /* 0x0001a00c01007387 */ /* 0x000fe20000100800 */
[----:B0-----:R-:W-:-:S03]  /*f760*/  SEL R7, R28, R5, !P4 ;  /* 0x000000051c077207 */ /* 0x001fc60006000000 */
[----:B------:R0:W-:Y:S01]  /*f770*/  STL [R1+0x19c], R3 ;  /* 0x00019c0301007387 */ /* 0x0001e20000100800 */
[----:B------:R-:W-:-:S03]  /*f780*/  SEL R5, R28, R10, !P4 ;  /* 0x0000000a1c057207 */ /* 0x000fc60006000000 */
[----:B------:R1:W-:Y:S01]  /*f790*/  STL [R1+0x198], R7 ;  /* 0x0001980701007387 */ /* 0x0003e20000100800 */
[----:B0-----:R-:W-:-:S03]  /*f7a0*/  SEL R3, R28, R9, !P4 ;  /* 0x000000091c037207 */ /* 0x001fc60006000000 */
[----:B------:R0:W-:Y:S01]  /*f7b0*/  STL [R1+0x194], R5 ;  /* 0x0001940501007387 */ /* 0x0001e20000100800 */
[----:B-1----:R-:W-:-:S03]  /*f7c0*/  SEL R7, R28, R8, !P4 ;  /* 0x000000081c077207 */ /* 0x002fc60006000000 */
        /* <DEDUP_REMOVED lines=9> */
[----:B------:R-:W-:Y:S01]  /*f860*/  STL [R1+0x178], R6 ;  /* 0x0001780601007387 */ /* 0x000fe20000100800 */
        /* <DEDUP_REMOVED lines=15> */
[----:B------:R-:W-:Y:S01]  /*f960*/  STL [R1+0x148], R4 ;  /* 0x0001480401007387 */ /* 0x000fe20000100800 */
[C---:B0-----:R-:W-:Y:S02]  /*f970*/  SEL R3, R28.reuse, R2, !P4 ;  /* 0x000000021c037207 */ /* 0x041fe40006000000 */
[C---:B------:R-:W-:Y:S02]  /*f980*/  SEL R2, R28.reuse, R24, !P4 ;  /* 0x000000181c027207 */ /* 0x040fe40006000000 */
[----:B------:R-:W4:Y:S04]  /*f990*/  LDL.LU R24, [R1+0x12c] ;  /* 0x00012c0001187983 */ /* 0x000f280000300800 */
        /* <DEDUP_REMOVED lines=19> */
[----:B------:R-:W2:Y:S04]  /*fad0*/  LDL.LU R8, [R1+0xd8] ;  /* 0x0000d80001087983 */ /* 0x000ea80000300800 */
[----:B------:R-:W2:Y:S04]  /*fae0*/  LDL.LU R6, [R1+0xd4] ;  /* 0x0000d40001067983 */ /* 0x000ea80000300800 */
[----:B------:R0:W-:Y:S04]  /*faf0*/  STL [R1+0x138], R2 ;  /* 0x0001380201007387 */ /* 0x0001e80000100800 */
[----:B------:R-:W2:Y:S04]  /*fb00*/  LDL.LU R13, [R1+0xcc] ;  /* 0x0000cc00010d7983 */ /* 0x000ea80000300800 */
[----:B------:R1:W-:Y:S04]  /*fb10*/  STL [R1+0x134], R0 ;  /* 0x0001340001007387 */ /* 0x0003e80000100800 */
[----:B------:R-:W2:Y:S04]  /*fb20*/  LDL.LU R25, [R1+0xc8] ;  /* 0x0000c80001197983 */ /* 0x000ea80000300800 */
[----:B------:R-:W2:Y:S04]  /*fb30*/  LDL.LU R4, [R1+0xc4] ;  /* 0x0000c40001047983 */ /* 0x000ea80000300800 */
[----:B------:R-:W2:Y:S04]  /*fb40*/  LDL.LU R21, [R1+0xc0] ;  /* 0x0000c00001157983 */ /* 0x000ea80000300800 */
[----:B------:R-:W2:Y:S04]  /*fb50*/  LDL.LU R15, [R1+0xbc] ;  /* 0x0000bc00010f7983 */ /* 0x000ea80000300800 */
[----:B------:R-:W2:Y:S04]  /*fb60*/  LDL.LU R26, [R1+0xb8] ;  /* 0x0000b800011a7983 */ /* 0x000ea80000300800 */
[----:B------:R-:W2:Y:S04]  /*fb70*/  LDL.LU R23, [R1+0xb4] ;  /* 0x0000b40001177983 */ /* 0x000ea80000300800 */
[----:B------:R-:W2:Y:S04]  /*fb80*/  LDL.LU R19, [R1+0xb0] ;  /* 0x0000b00001137983 */ /* 0x000ea80000300800 */
[----:B------:R-:W2:Y:S04]  /*fb90*/  LDL.LU R16, [R1+0xac] ;  /* 0x0000ac0001107983 */ /* 0x000ea80000300800 */
[----:B0-----:R-:W2:Y:S04]  /*fba0*/  LDL.LU R2, [R1+0xa8] ;  /* 0x0000a80001027983 */ /* 0x001ea80000300800 */
[----:B------:R-:W2:Y:S04]  /*fbb0*/  LDL.LU R29, [R1+0xa4] ;  /* 0x0000a400011d7983 */ /* 0x000ea80000300800 */
[----:B-1----:R-:W2:Y:S01]  /*fbc0*/  LDL.LU R0, [R1+0xa0] ;  /* 0x0000a00001007983 */ /* 0x002ea20000300800 */
[----:B----4-:R-:W-:-:S05]  /*fbd0*/  SEL R24, R28, R24, !P4 ;  /* 0x000000181c187207 */ /* 0x010fca0006000000 */
[----:B------:R0:W-:Y:S04]  /*fbe0*/  STL [R1+0x130], R24 ;  /* 0x0001301801007387 */ /* 0x0001e80000100800 */
[----:B0-----:R-:W4:Y:S01]  /*fbf0*/  LDL.LU R24, [R1+0x174c] ;  /* 0x00174c0001187983 */ /* 0x001f220000300800 */
[C---:B-----5:R-:W-:Y:S02]  /*fc00*/  SEL R22, R28.reuse, R22, !P4 ;  /* 0x000000161c167207 */ /* 0x060fe40006000000 */
[C---:B------:R-:W-:Y:S02]  /*fc10*/  SEL R20, R28.reuse, R20, !P4 ;  /* 0x000000141c147207 */ /* 0x040fe40006000000 */
[----:B----4-:R-:W-:-:S05]  /*fc20*/  SEL R24, R28, R24, !P4 ;  /* 0x000000181c187207 */ /* 0x010fca0006000000 */
[----:B------:R0:W-:Y:S04]  /*fc30*/  STL [R1+0x12c], R24 ;  /* 0x00012c1801007387 */ /* 0x0001e80000100800 */
[----:B0-----:R-:W4:Y:S04]  /*fc40*/  LDL.LU R24, [R1+0x1748] ;  /* 0x0017480001187983 */ /* 0x001f280000300800 */
[----:B------:R0:W-:Y:S04]  /*fc50*/  STL [R1+0x128], R22 ;  /* 0x0001281601007387 */ /* 0x0001e80000100800 */
[----:B------:R1:W-:Y:S01]  /*fc60*/  STL [R1+0x124], R20 ;  /* 0x0001241401007387 */ /* 0x0003e20000100800 */
[----:B--2---:R-:W-:-:S02]  /*fc70*/  SEL R3, R28, R3, !P4 ;  /* 0x000000031c037207 */ /* 0x004fc40006000000 */
[C---:B0-----:R-:W-:Y:S02]  /*fc80*/  SEL R22, R28.reuse, R17, !P4 ;  /* 0x000000111c167207 */ /* 0x041fe40006000000 */
[C---:B------:R-:W-:Y:S02]  /*fc90*/  SEL R17, R28.reuse, R18, !P4 ;  /* 0x000000121c117207 */ /* 0x040fe40006000000 */
[C---:B-1----:R-:W-:Y:S02]  /*fca0*/  SEL R20, R28.reuse, R7, !P4 ;  /* 0x000000071c147207 */ /* 0x042fe40006000000 */
[C---:B------:R-:W-:Y:S01]  /*fcb0*/  SEL R7, R28.reuse, R12, !P4 ;  /* 0x0000000c1c077207 */ /* 0x040fe20006000000 */
[----:B------:R-:W-:Y:S01]  /*fcc0*/  STL [R1+0x120], R22 ;  /* 0x0001201601007387 */ /* 0x000fe20000100800 */
[----:B------:R-:W-:-:S03]  /*fcd0*/  SEL R12, R28, R14, !P4 ;  /* 0x0000000e1c0c7207 */ /* 0x000fc60006000000 */
[----:B------:R-:W-:Y:S01]  /*fce0*/  STL [R1+0x11c], R20 ;  /* 0x00011c1401007387 */ /* 0x000fe20000100800 */
[----:B---3--:R-:W-:-:S03]  /*fcf0*/  SEL R11, R28, R11, !P4 ;  /* 0x0000000b1c0b7207 */ /* 0x008fc60006000000 */
        /* <DEDUP_REMOVED lines=10> */
[C---:B0-----:R-:W-:Y:S02]  /*fda0*/  SEL R7, R28.reuse, R10, !P4 ;  /* 0x0000000a1c077207 */ /* 0x041fe40006000000 */
[----:B-1----:R-:W-:-:S03]  /*fdb0*/  SEL R3, R28, R8, !P4 ;  /* 0x000000081c037207 */ /* 0x002fc60006000000 */
[----:B------:R-:W-:Y:S01]  /*fdc0*/  STL [R1+0xe4], R7 ;  /* 0x0000e40701007387 */ /* 0x000fe20000100800 */
[----:B------:R-:W-:-:S03]  /*fdd0*/  SEL R6, R28, R6, !P4 ;  /* 0x000000061c067207 */ /* 0x000fc60006000000 */
[----:B------:R0:W-:Y:S01]  /*fde0*/  STL [R1+0xe0], R5 ;  /* 0x0000e00501007387 */ /* 0x0001e20000100800 */
[C---:B------:R-:W-:Y:S02]  /*fdf0*/  SEL R4, R28.reuse, R4, !P4 ;  /* 0x000000041c047207 */ /* 0x040fe40006000000 */
[C---:B0-----:R-:W-:Y:S02]  /*fe00*/  SEL R5, R28.reuse, R25, !P4 ;  /* 0x000000191c057207 */ /* 0x041fe40006000000 */
[----:B----4-:R-:W-:-:S05]  /*fe10*/  SEL R8, R28, R24, !P4 ;  /* 0x000000181c087207 */ /* 0x010fca0006000000 */
[----:B------:R-:W-:Y:S04]  /*fe20*/  STL [R1+0x1738], R8 ;  /* 0x0017380801007387 */ /* 0x000fe80000100800 */
[----:B------:R0:W-:Y:S04]  /*fe30*/  STL [R1+0xd8], R3 ;  /* 0x0000d80301007387 */ /* 0x0001e80000100800 */
[----:B------:R-:W-:Y:S01]  /*fe40*/  STL [R1+0xd4], R6 ;  /* 0x0000d40601007387 */ /* 0x000fe20000100800 */
[----:B0-----:R-:W-:-:S05]  /*fe50*/  SEL R3, R28, R13, !P4 ;  /* 0x0000000d1c037207 */ /* 0x001fca0006000000 */
[----:B------:R0:W-:Y:S04]  /*fe60*/  STL [R1+0xcc], R3 ;  /* 0x0000cc0301007387 */ /* 0x0001e80000100800 */
[----:B------:R1:W-:Y:S01]  /*fe70*/  STL [R1+0xc8], R5 ;  /* 0x0000c80501007387 */ /* 0x0003e20000100800 */
[----:B0-----:R-:W-:-:S03]  /*fe80*/  SEL R3, R28, R21, !P4 ;  /* 0x000000151c037207 */ /* 0x001fc60006000000 */
[----:B------:R0:W-:Y:S01]  /*fe90*/  STL [R1+0xc4], R4 ;  /* 0x0000c40401007387 */ /* 0x0001e20000100800 */
[----:B-1----:R-:W-:-:S03]  /*fea0*/  SEL R5, R28, R15, !P4 ;  /* 0x0000000f1c057207 */ /* 0x002fc60006000000 */
[----:B------:R1:W-:Y:S01]  /*feb0*/  STL [R1+0xc0], R3 ;  /* 0x0000c00301007387 */ /* 0x0003e20000100800 */
[----:B0-----:R-:W-:-:S03]  /*fec0*/  SEL R4, R28, R26, !P4 ;  /* 0x0000001a1c047207 */ /* 0x001fc60006000000 */
[----:B------:R0:W-:Y:S01]  /*fed0*/  STL [R1+0xbc], R5 ;  /* 0x0000bc0501007387 */ /* 0x0001e20000100800 */
[----:B-1----:R-:W-:-:S03]  /*fee0*/  SEL R3, R28, R23, !P4 ;  /* 0x000000171c037207 */ /* 0x002fc60006000000 */
[----:B------:R1:W-:Y:S04]  /*fef0*/  STL [R1+0xb8], R4 ;  /* 0x0000b80401007387 */ /* 0x0003e80000100800 */
[----:B------:R2:W-:Y:S01]  /*ff00*/  STL [R1+0xb4], R3 ;  /* 0x0000b40301007387 */ /* 0x0005e20000100800 */
[C---:B0-----:R-:W-:Y:S02]  /*ff10*/  SEL R5, R28.reuse, R19, !P4 ;  /* 0x000000131c057207 */ /* 0x041fe40006000000 */
[----:B-1----:R-:W-:-:S03]  /*ff20*/  SEL R4, R28, R16, !P4 ;  /* 0x000000101c047207 */ /* 0x002fc60006000000 */
[----:B------:R-:W-:Y:S01]  /*ff30*/  STL [R1+0xb0], R5 ;  /* 0x0000b00501007387 */ /* 0x000fe20000100800 */
[----:B--2---:R-:W-:-:S03]  /*ff40*/  SEL R3, R28, R2, !P4 ;  /* 0x000000021c037207 */ /* 0x004fc60006000000 */
[----:B------:R-:W-:Y:S04]  /*ff50*/  STL [R1+0xac], R4 ;  /* 0x0000ac0401007387 */ /* 0x000fe80000100800 */
[----:B------:R-:W-:Y:S04]  /*ff60*/  STL [R1+0xa8], R3 ;  /* 0x0000a80301007387 */ /* 0x000fe80000100800 */
[----:B------:R-:W2:Y:S01]  /*ff70*/  LDL.LU R8, [R1+0x90] ;  /* 0x0000900001087983 */ /* 0x000ea20000300800 */
[C---:B------:R-:W-:Y:S02]  /*ff80*/  SEL R2, R28.reuse, R29, !P4 ;  /* 0x0000001d1c027207 */ /* 0x040fe40006000000 */
[----:B------:R-:W-:-:S03]  /*ff90*/  SEL R0, R28, R0, !P4 ;  /* 0x000000001c007207 */ /* 0x000fc60006000000 */
[----:B------:R-:W-:Y:S04]  /*ffa0*/  STL [R1+0xa4], R2 ;  /* 0x0000a40201007387 */ /* 0x000fe80000100800 */
[----:B--2---:R0:W-:Y:S04]  /*ffb0*/  STL [R1+0x173c], R8 ;  /* 0x00173c0801007387 */ /* 0x0041e80000100800 */
[----:B------:R-:W-:Y:S04]  /*ffc0*/  STL [R1+0xa0], R0 ;  /* 0x0000a00001007387 */ /* 0x000fe80000100800 */
[----:B0-----:R-:W2:Y:S04]  /*ffd0*/  LDL.LU R8, [R1+0x94] ;  /* 0x0000940001087983 */ /* 0x001ea80000300800 */
[----:B--2---:R0:W-:Y:S04]  /*ffe0*/  STL [R1+0x1740], R8 ;  /* 0x0017400801007387 */ /* 0x0041e80000100800 */
[----:B0-----:R-:W2:Y:S04]  /*fff0*/  LDL.LU R8, [R1+0x98] ;  /* 0x0000980001087983 */ /* 0x001ea80000300800 */
[----:B--2---:R0:W-:Y:S04]  /*10000*/  STL [R1+0x1744], R8 ;  /* 0x0017440801007387 */ /* 0x0041e80000100800 */
[----:B0-----:R-:W2:Y:S04]  /*10010*/  LDL.LU R8, [R1+0x9c] ;  /* 0x00009c0001087983 */ /* 0x001ea80000300800 */
[----:B------:R-:W3:Y:S04]  /*10020*/  LDL.LU R22, [R1+0x8c] ;  /* 0x00008c0001167983 */ /* 0x000ee80000300800 */
[----:B------:R-:W4:Y:S04]  /*10030*/  LDL.LU R20, [R1+0x88] ;  /* 0x0000880001147983 */ /* 0x000f280000300800 */
[----:B------:R-:W5:Y:S04]  /*10040*/  LDL.LU R17, [R1+0x80] ;  /* 0x0000800001117983 */ /* 0x000f680000300800 */
        /* <DEDUP_REMOVED lines=23> */
[----:B------:R-:W3:Y:S01]  /*101c0*/  LDL.LU R4, [R1+0x4] ;  /* 0x0000040001047983 */ /* 0x000ee20000300800 */
[----:B--2---:R-:W-:-:S05]  /*101d0*/  SEL R8, R28, R8, !P4 ;  /* 0x000000081c087207 */ /* 0x004fca0006000000 */
[----:B------:R0:W-:Y:S04]  /*101e0*/  STL [R1+0x9c], R8 ;  /* 0x00009c0801007387 */ /* 0x0001e80000100800 */
[----:B0-----:R-:W2:Y:S02]  /*101f0*/  LDL.LU R8, [R1+0x1744] ;  /* 0x0017440001087983 */ /* 0x001ea40000300800 */
[----:B--2---:R-:W-:-:S05]  /*10200*/  SEL R8, R28, R8, !P4 ;  /* 0x000000081c087207 */ /* 0x004fca0006000000 */
[----:B------:R0:W-:Y:S04]  /*10210*/  STL [R1+0x98], R8 ;  /* 0x0000980801007387 */ /* 0x0001e80000100800 */
[----:B0-----:R-:W2:Y:S02]  /*10220*/  LDL.LU R8, [R1+0x1740] ;  /* 0x0017400001087983 */ /* 0x001ea40000300800 */
[----:B--2---:R-:W-:-:S05]  /*10230*/  SEL R8, R28, R8, !P4 ;  /* 0x000000081c087207 */ /* 0x004fca0006000000 */
[----:B------:R0:W-:Y:S04]  /*10240*/  STL [R1+0x94], R8 ;  /* 0x0000940801007387 */ /* 0x0001e80000100800 */
[----:B0-----:R-:W2:Y:S01]  /*10250*/  LDL.LU R8, [R1+0x173c] ;  /* 0x00173c0001087983 */ /* 0x001ea20000300800 */
[C---:B---3--:R-:W-:Y:S02]  /*10260*/  SEL R22, R28.reuse, R22, !P4 ;  /* 0x000000161c167207 */ /* 0x048fe40006000000 */
[C---:B----4-:R-:W-:Y:S02]  /*10270*/  SEL R20, R28.reuse, R20, !P4 ;  /* 0x000000141c147207 */ /* 0x050fe40006000000 */
[C---:B-----5:R-:W-:Y:S02]  /*10280*/  SEL R17, R28.reuse, R17, !P4 ;  /* 0x000000111c117207 */ /* 0x060fe40006000000 */
[----:B------:R-:W-:-:S02]  /*10290*/  SEL R7, R28, R7, !P4 ;  /* 0x000000071c077207 */ /* 0x000fc40006000000 */
[C---:B------:R-:W-:Y:S02]  /*102a0*/  SEL R18, R28.reuse, R18, !P4 ;  /* 0x000000121c127207 */ /* 0x040fe40006000000 */
[C---:B------:R-:W-:Y:S02]  /*102b0*/  SEL R12, R28.reuse, R12, !P4 ;  /* 0x0000000c1c0c7207 */ /* 0x040fe40006000000 */
[C---:B------:R-:W-:Y:S02]  /*102c0*/  SEL R3, R28.reuse, R3, !P4 ;  /* 0x000000031c037207 */ /* 0x040fe40006000000 */
[C---:B------:R-:W-:Y:S02]  /*102d0*/  SEL R27, R28.reuse, R27, !P4 ;  /* 0x0000001b1c1b7207 */ /* 0x040fe40006000000 */
[C---:B------:R-:W-:Y:S02]  /*102e0*/  SEL R5, R28.reuse, R5, !P4 ;  /* 0x000000051c057207 */ /* 0x040fe40006000000 */
        /* <DEDUP_REMOVED lines=11> */
[----:B--2---:R-:W-:-:S05]  /*103a0*/  SEL R8, R28, R8, !P4 ;  /* 0x000000081c087207 */ /* 0x004fca0006000000 */
[----:B------:R0:W-:Y:S04]  /*103b0*/  STL [R1+0x90], R8 ;  /* 0x0000900801007387 */ /* 0x0001e80000100800 */
[----:B0-----:R-:W2:Y:S04]  /*103c0*/  LDL.LU R8, [R1+0x1738] ;  /* 0x0017380001087983 */ /* 0x001ea80000300800 */
[----:B------:R0:W-:Y:S04]  /*103d0*/  STL [R1+0x8c], R22 ;  /* 0x00008c1601007387 */ /* 0x0001e80000100800 */
[----:B0-----:R-:W3:Y:S04]  /*103e0*/  LDL.LU R22, [R1+0x1734] ;  /* 0x0017340001167983 */ /* 0x001ee80000300800 */
[----:B------:R0:W-:Y:S04]  /*103f0*/  STL [R1+0x88], R20 ;  /* 0x0000881401007387 */ /* 0x0001e80000100800 */
[----:B0-----:R-:W4:Y:S04]  /*10400*/  LDL.LU R20, [R1+0x1730] ;  /* 0x0017300001147983 */ /* 0x001f280000300800 */
[----:B------:R0:W-:Y:S04]  /*10410*/  STL [R1+0x80], R17 ;  /* 0x0000801101007387 */ /* 0x0001e80000100800 */
[----:B0-----:R-:W5:Y:S04]  /*10420*/  LDL.LU R17, [R1+0x172c] ;  /* 0x00172c0001117983 */ /* 0x001f680000300800 */
[----:B------:R0:W-:Y:S04]  /*10430*/  STL [R1+0x7c], R7 ;  /* 0x00007c0701007387 */ /* 0x0001e80000100800 */
[----:B0-----:R-:W2:Y:S04]  /*10440*/  LDL.LU R7, [R1+0x1728] ;  /* 0x0017280001077983 */ /* 0x001ea80000300800 */
        /* <DEDUP_REMOVED lines=21> */
[----:B0-----:R-:W3:Y:S04]  /*105a0*/  LDL.LU R23, [R1+0x16fc] ;  /* 0x0016fc0001177983 */ /* 0x001ee80000300800 */
[----:B------:R0:W-:Y:S04]  /*105b0*/  STL [R1+0x4c], R19 ;  /* 0x00004c1301007387 */ /* 0x0001e80000100800 */
[----:B0-----:R-:W3:Y:S04]  /*105c0*/  LDL.LU R19, [R1+0x16f8] ;  /* 0x0016f80001137983 */ /* 0x001ee80000300800 */
[----:B------:R0:W-:Y:S04]  /*105d0*/  STL [R1+0x44], R16 ;  /* 0x0000441001007387 */ /* 0x0001e80000100800 */
[----:B0-----:R-:W3:Y:S04]  /*105e0*/  LDL.LU R16, [R1+0x16f4] ;  /* 0x0016f40001107983 */ /* 0x001ee80000300800 */
[----:B------:R0:W-:Y:S04]  /*105f0*/  STL [R1+0x40], R2 ;  /* 0x0000400201007387 */ /* 0x0001e80000100800 */
[----:B0-----:R-:W4:Y:S04]  /*10600*/  LDL.LU R2, [R1+0x16f0] ;  /* 0x0016f00001027983 */ /* 0x001f280000300800 */
[----:B------:R0:W-:Y:S04]  /*10610*/  STL [R1+0x30], R29 ;  /* 0x0000301d01007387 */ /* 0x0001e80000100800 */
[----:B0-----:R-:W5:Y:S04]  /*10620*/  LDL.LU R29, [R1+0x16ec] ;  /* 0x0016ec00011d7983 */ /* 0x001f680000300800 */
[----:B------:R0:W-:Y:S04]  /*10630*/  STL [R1+0x2c], R0 ;  /* 0x00002c0001007387 */ /* 0x0001e80000100800 */
[----:B0-----:R-:W5:Y:S01]  /*10640*/  LDL.LU R0, [R1+0x16e8] ;  /* 0x0016e80001007983 */ /* 0x001f620000300800 */
[----:B------:R-:W-:-:S02]  /*10650*/  SEL R24, R28, R24, !P4 ;  /* 0x000000181c187207 */ /* 0x000fc40006000000 */
[C---:B------:R-:W-:Y:S02]  /*10660*/  SEL R14, R28.reuse, R14, !P4 ;  /* 0x0000000e1c0e7207 */ /* 0x040fe40006000000 */
[C---:B------:R-:W-:Y:S02]  /*10670*/  SEL R11, R28.reuse, R11, !P4 ;  /* 0x0000000b1c0b7207 */ /* 0x040fe40006000000 */
[C---:B------:R-:W-:Y:S01]  /*10680*/  SEL R10, R28.reuse, R10, !P4 ;  /* 0x0000000a1c0a7207 */ /* 0x040fe20006000000 */
[----:B------:R0:W-:Y:S01]  /*10690*/  STL [R1+0x28], R24 ;  /* 0x0000281801007387 */ /* 0x0001e20000100800 */
[C---:B------:R-:W-:Y:S02]  /*106a0*/  SEL R9, R28.reuse, R9, !P4 ;  /* 0x000000091c097207 */ /* 0x040fe40006000000 */
[C---:B------:R-:W-:Y:S01]  /*106b0*/  SEL R6, R28.reuse, R6, !P4 ;  /* 0x000000061c067207 */ /* 0x040fe20006000000 */
[----:B------:R2:W-:Y:S01]  /*106c0*/  STL [R1+0x24], R14 ;  /* 0x0000240e01007387 */ /* 0x0005e20000100800 */
[----:B------:R-:W-:-:S03]  /*106d0*/  SEL R4, R28, R4, !P4 ;  /* 0x000000041c047207 */ /* 0x000fc60006000000 */
[----:B------:R-:W-:Y:S01]  /*106e0*/  STL [R1+0x14], R11 ;  /* 0x0000140b01007387 */ /* 0x000fe20000100800 */
[----:B0-----:R-:W0:Y:S03]  /*106f0*/  LDC R24, c[0x0][0x3ac] ;  /* 0x0000eb00ff187b82 */ /* 0x001e260000000800 */
[----:B------:R-:W-:Y:S04]  /*10700*/  STL [R1+0x10], R10 ;  /* 0x0000100a01007387 */ /* 0x000fe80000100800 */
[----:B------:R-:W-:Y:S04]  /*10710*/  STL [R1+0xc], R9 ;  /* 0x00000c0901007387 */ /* 0x000fe80000100800 */
[----:B------:R3:W-:Y:S01]  /*10720*/  STL [R1+0x8], R6 ;  /* 0x0000080601007387 */ /* 0x0007e20000100800 */
[----:B--2---:R-:W-:-:S02]  /*10730*/  SEL R14, R28, R26, !P4 ;  /* 0x0000001a1c0e7207 */ /* 0x004fc40006000000 */
[C---:B---3--:R-:W-:Y:S02]  /*10740*/  SEL R6, R28.reuse, R16, !P4 ;  /* 0x000000101c067207 */ /* 0x048fe40006000000 */
[C---:B----4-:R-:W-:Y:S02]  /*10750*/  SEL R2, R28.reuse, R2, !P4 ;  /* 0x000000021c027207 */ /* 0x050fe40006000000 */
[C---:B-----5:R-:W-:Y:S02]  /*10760*/  SEL R11, R28.reuse, R0, !P4 ;  /* 0x000000001c0b7207 */ /* 0x060fe40006000000 */
[----:B------:R-:W2:Y:S04]  /*10770*/  LDL.LU R0, [R1+0x16e4] ;  /* 0x0016e40001007983 */ /* 0x000ea80000300800 */
[----:B------:R1:W-:Y:S02]  /*10780*/  STL [R1+0x3dc], R4 ;  /* 0x0003dc0401007387 */ /* 0x0003e40000100800 */
[----:B-1----:R-:W-:-:S05]  /*10790*/  SEL R4, R28, R29, !P4 ;  /* 0x0000001d1c047207 */ /* 0x002fca0006000000 */
[----:B------:R1:W-:Y:S04]  /*107a0*/  STL [R1+0x3e4], R4 ;  /* 0x0003e40401007387 */ /* 0x0003e80000100800 */
[----:B------:R3:W-:Y:S01]  /*107b0*/  STL [R1+0x3e8], R2 ;  /* 0x0003e80201007387 */ /* 0x0007e20000100800 */
[----:B-1----:R-:W-:-:S03]  /*107c0*/  SEL R4, R28, R19, !P4 ;  /* 0x000000131c047207 */ /* 0x002fc60006000000 */
[----:B------:R1:W-:Y:S01]  /*107d0*/  STL [R1+0x3ec], R6 ;  /* 0x0003ec0601007387 */ /* 0x0003e20000100800 */
[----:B---3--:R-:W-:-:S03]  /*107e0*/  SEL R2, R28, R23, !P4 ;  /* 0x000000171c027207 */ /* 0x008fc60006000000 */
[----:B------:R3:W-:Y:S01]  /*107f0*/  STL [R1+0x3f0], R4 ;  /* 0x0003f00401007387 */ /* 0x0007e20000100800 */
[----:B-1----:R-:W-:-:S03]  /*10800*/  SEL R6, R28, R15, !P4 ;  /* 0x0000000f1c067207 */ /* 0x002fc60006000000 */
[----:B------:R-:W-:Y:S01]  /*10810*/  STL [R1+0x16d4], R14 ;  /* 0x0016d40e01007387 */ /* 0x000fe20000100800 */
[----:B---3--:R-:W-:-:S03]  /*10820*/  SEL R4, R28, R21, !P4 ;  /* 0x000000151c047207 */ /* 0x008fc60006000000 */
[----:B------:R1:W-:Y:S04]  /*10830*/  STL [R1+0x3f4], R2 ;  /* 0x0003f40201007387 */ /* 0x0003e80000100800 */
[----:B------:R3:W-:Y:S04]  /*10840*/  STL [R1+0x3fc], R6 ;  /* 0x0003fc0601007387 */ /* 0x0007e80000100800 */
[----:B------:R4:W-:Y:S01]  /*10850*/  STL [R1+0x400], R4 ;  /* 0x0004000401007387 */ /* 0x0009e20000100800 */
[C---:B-1----:R-:W-:Y:S02]  /*10860*/  SEL R2, R28.reuse, R25, !P4 ;  /* 0x000000191c027207 */ /* 0x042fe40006000000 */
[----:B---3--:R-:W-:-:S03]  /*10870*/  SEL R6, R28, R20, !P4 ;  /* 0x000000141c067207 */ /* 0x008fc60006000000 */
[----:B------:R1:W-:Y:S01]  /*10880*/  STL [R1+0x404], R2 ;  /* 0x0004040201007387 */ /* 0x0003e20000100800 */
[----:B----4-:R-:W-:-:S03]  /*10890*/  SEL R4, R28, R22, !P4 ;  /* 0x000000161c047207 */ /* 0x010fc60006000000 */
[----:B------:R-:W-:Y:S01]  /*108a0*/  STL [R1+0x16d8], R6 ;  /* 0x0016d80601007387 */ /* 0x000fe20000100800 */
[----:B------:R-:W-:-:S03]  /*108b0*/  IMAD.MOV.U32 R14, RZ, RZ, R8 ;  /* 0x000000ffff0e7224 */ /* 0x000fc600078e0008 */
[----:B------:R3:W-:Y:S01]  /*108c0*/  STL [R1+0x16dc], R4 ;  /* 0x0016dc0401007387 */ /* 0x0007e20000100800 */
[----:B-1----:R-:W-:-:S03]  /*108d0*/  SEL R2, R28, R18, !P4 ;  /* 0x000000121c027207 */ /* 0x002fc60006000000 */
[----:B------:R-:W4:Y:S04]  /*108e0*/  LDL.LU R18, [R1+0x38] ;  /* 0x0000380001127983 */ /* 0x000f280000300800 */
[----:B------:R-:W5:Y:S04]  /*108f0*/  LDL.LU R26, [R1+0x3c] ;  /* 0x00003c00011a7983 */ /* 0x000f680000300800 */
[----:B------:R-:W4:Y:S01]  /*10900*/  LDL.LU R8, [R1+0x48] ;  /* 0x0000480001087983 */ /* 0x000f220000300800 */
[C---:B------:R-:W-:Y:S02]  /*10910*/  SEL R9, R28.reuse, R13, !P4 ;  /* 0x0000000d1c097207 */ /* 0x040fe40006000000 */
[----:B------:R-:W-:-:S02]  /*10920*/  SEL R10, R28, R12, !P4 ;  /* 0x0000000c1c0a7207 */ /* 0x000fc40006000000 */
[----:B------:R-:W-:Y:S01]  /*10930*/  SEL R25, R28, R17, !P4 ;  /* 0x000000111c197207 */ /* 0x000fe20006000000 */
[----:B0-----:R-:W-:Y:S02]  /*10940*/  IMAD R17, R24, 0x80, R27 ;  /* 0x0000008018117824 */ /* 0x001fe400078e021b */
[----:B------:R-:W-:Y:S02]  /*10950*/  IMAD R24, RZ, RZ, -UR7 ;  /* 0x80000007ff187e24 */ /* 0x000fe4000f8e02ff */
[----:B------:R-:W-:Y:S02]  /*10960*/  IMAD.MOV.U32 R20, RZ, RZ, R9 ;  /* 0x000000ffff147224 */ /* 0x000fe400078e0009 */
[----:B---3--:R-:W-:Y:S01]  /*10970*/  IMAD.MOV.U32 R4, RZ, RZ, R10 ;  /* 0x000000ffff047224 */ /* 0x008fe200078e000a */
[----:B------:R-:W0:Y:S01]  /*10980*/  S2R R23, SR_TID.X ;  /* 0x0000000000177919 */ /* 0x000e220000002100 */
[----:B------:R-:W-:Y:S02]  /*10990*/  LEA R16, P1, R17, UR4, 0x1 ;  /* 0x0000000411107c11 */ /* 0x000fe4000f8208ff */
[----:B------:R-:W-:-:S02]  /*109a0*/  LEA R12, P0, R27, UR4, 0x1 ;  /* 0x000000041b0c7c11 */ /* 0x000fc4000f8008ff */
[----:B------:R-:W-:Y:S01]  /*109b0*/  SEL R19, R28, R7, !P4 ;  /* 0x000000071c137207 */ /* 0x000fe20006000000 */
[----:B--2---:R-:W-:Y:S01]  /*109c0*/  IMAD R15, R0, UR6, RZ ;  /* 0x00000006000f7c24 */ /* 0x004fe2000f8e02ff */
[----:B------:R-:W1:Y:S01]  /*109d0*/  LDCU UR6, c[0x0][0x3b0] ;  /* 0x00007600ff0677ac */ /* 0x000e620008000800 */
[----:B------:R-:W-:Y:S01]  /*109e0*/  IMAD R0, R24, 0x8, R3 ;  /* 0x0000000818007824 */ /* 0x000fe200078e0203 */
[----:B------:R-:W-:Y:S02]  /*109f0*/  LEA.HI.X.SX32 R17, R17, UR5, 0x1, P1 ;  /* 0x0000000511117c11 */ /* 0x000fe400088f0eff */
[----:B------:R-:W-:Y:S01]  /*10a00*/  LEA R7, P2, R15, UR8, 0x1 ;  /* 0x000000080f077c11 */ /* 0x000fe2000f8408ff */
[----:B------:R-:W2:Y:S01]  /*10a10*/  S2R R21, SR_TID.X ;  /* 0x0000000000157919 */ /* 0x000ea20000002100 */
[----:B------:R-:W-:Y:S01]  /*10a20*/  LEA.HI.X.SX32 R13, R27, UR5, 0x1, P0 ;  /* 0x000000051b0d7c11 */ /* 0x000fe200080f0eff */
[----:B------:R-:W3:Y:S01]  /*10a30*/  LDCU UR4, c[0x0][0x3a8] ;  /* 0x00007500ff0477ac */ /* 0x000ee20008000800 */
[----:B----4-:R-:W-:Y:S04]  /*10a40*/  STL [R1+0x16e0], R8 ;  /* 0x0016e00801007387 */ /* 0x010fe80000100800 */
[----:B------:R-:W4:Y:S04]  /*10a50*/  LDL.LU R9, [R1+0x84] ;  /* 0x0000840001097983 */ /* 0x000f280000300800 */
[----:B------:R-:W3:Y:S04]  /*10a60*/  LDL.LU R10, [R1+0x20] ;  /* 0x00002000010a7983 */ /* 0x000ee80000300800 */
[----:B------:R0:W-:Y:S02]  /*10a70*/  STL [R1+0x16b0], R3 ;  /* 0x0016b00301007387 */ /* 0x0001e40000100800 */
[----:B0-----:R-:W-:-:S02]  /*10a80*/  IMAD.MOV.U32 R3, RZ, RZ, R11 ;  /* 0x000000ffff037224 */ /* 0x001fc400078e000b */
[----:B------:R-:W0:Y:S01]  /*10a90*/  S2R R11, SR_TID.X ;  /* 0x00000000000b7919 */ /* 0x000e220000002100 */
[----:B------:R-:W-:Y:S02]  /*10aa0*/  IMAD.MOV.U32 R8, RZ, RZ, R2 ;  /* 0x000000ffff087224 */ /* 0x000fe400078e0002 */
[C---:B------:R-:W-:Y:S01]  /*10ab0*/  IMAD R2, R24.reuse, 0x8, R0 ;  /* 0x0000000818027824 */ /* 0x040fe200078e0200 */
[----:B------:R1:W-:Y:S03]  /*10ac0*/  STL [R1+0x16ac], R0 ;  /* 0x0016ac0001007387 */ /* 0x0003e60000100800 */
[C---:B------:R-:W-:Y:S01]  /*10ad0*/  IMAD R22, R24.reuse, 0x8, R2 ;  /* 0x0000000818167824 */ /* 0x040fe200078e0202 */
[----:B------:R2:W-:Y:S01]  /*10ae0*/  STL [R1+0x16a8], R2 ;  /* 0x0016a80201007387 */ /* 0x0005e20000100800 */
[----:B-1----:R-:W-:Y:S02]  /*10af0*/  IMAD.MOV.U32 R0, RZ, RZ, R3 ;  /* 0x000000ffff007224 */ /* 0x002fe400078e0003 */
[----:B------:R-:W-:Y:S01]  /*10b00*/  IMAD.MOV.U32 R3, RZ, RZ, R8 ;  /* 0x000000ffff037224 */ /* 0x000fe200078e0008 */
[----:B------:R-:W-:Y:S01]  /*10b10*/  LEA.HI R8, R23, 0x38, RZ, 0x1c ;  /* 0x0000003817087811 */ /* 0x000fe200078fe0ff */
[----:B------:R-:W-:-:S02]  /*10b20*/  IMAD R23, R24, 0x8, R22 ;  /* 0x0000000818177824 */ /* 0x000fc400078e0216 */
[----:B--2---:R-:W-:Y:S01]  /*10b30*/  IMAD.MOV.U32 R2, RZ, RZ, R20 ;  /* 0x000000ffff027224 */ /* 0x004fe200078e0014 */
[----:B0-----:R-:W-:Y:S02]  /*10b40*/  LEA.HI R29, R11, 0xf8, RZ, 0x1c ;  /* 0x000000f80b1d7811 */ /* 0x001fe400078fe0ff */
[----:B------:R-:W-:-:S03]  /*10b50*/  LEA.HI R11, R5, 0xb8, RZ, 0x1c ;  /* 0x000000b8050b7811 */ /* 0x000fc600078fe0ff */
[----:B------:R-:W-:Y:S02]  /*10b60*/  IMAD R6, R29, UR7, RZ ;  /* 0x000000071d067c24 */ /* 0x000fe4000f8e02ff */
[----:B------:R-:W-:Y:S02]  /*10b70*/  IMAD R29, R11, UR7, RZ ;  /* 0x000000070b1d7c24 */ /* 0x000fe4000f8e02ff */
[----:B------:R-:W2:Y:S04]  /*10b80*/  LDL.LU R11, [R1+0x1c] ;  /* 0x00001c00010b7983 */ /* 0x000ea80000300800 */
[----:B------:R0:W-:Y:S01]  /*10b90*/  STL [R1+0x16a4], R22 ;  /* 0x0016a41601007387 */ /* 0x0001e20000100800 */
[----:B------:R-:W-:Y:S02]  /*10ba0*/  IMAD R20, R18, UR6, RZ ;  /* 0x0000000612147c24 */ /* 0x000fe4000f8e02ff */
[----:B------:R-:W-:Y:S01]  /*10bb0*/  IMAD R27, R8, UR7, RZ ;  /* 0x00000007081b7c24 */ /* 0x000fe2000f8e02ff */
[----:B------:R1:W-:Y:S01]  /*10bc0*/  STL [R1+0x16a0], R23 ;  /* 0x0016a01701007387 */ /* 0x0003e20000100800 */
[----:B------:R-:W-:-:S02]  /*10bd0*/  IMAD R24, R24, 0x8, R23 ;  /* 0x0000000818187824 */ /* 0x000fc400078e0217 */
[----:B0-----:R-:W-:Y:S02]  /*10be0*/  IMAD.MOV.U32 R22, RZ, RZ, R25 ;  /* 0x000000ffff167224 */ /* 0x001fe400078e0019 */
[----:B-----5:R-:W-:Y:S01]  /*10bf0*/  IMAD R25, R26, UR6, RZ ;  /* 0x000000061a197c24 */ /* 0x020fe2000f8e02ff */
[----:B------:R-:W-:Y:S01]  /*10c00*/  LEA R8, P4, R6, R7, 0x1 ;  /* 0x0000000706087211 */ /* 0x000fe200078808ff */
[----:B-1----:R-:W-:Y:S01]  /*10c10*/  IMAD.MOV.U32 R23, RZ, RZ, R19 ;  /* 0x000000ffff177224 */ /* 0x002fe200078e0013 */
[----:B------:R-:W-:Y:S01]  /*10c20*/  LEA.HI R5, R5, 0x78, RZ, 0x1c ;  /* 0x0000007805057811 */ /* 0x000fe200078fe0ff */
[----:B------:R-:W-:Y:S01]  /*10c30*/  IMAD.WIDE R18, R20, 0x2, R16 ;  /* 0x0000000214127825 */ /* 0x000fe200078e0210 */
[----:B------:R-:W-:Y:S04]  /*10c40*/  STL [R1+0x1694], R25 ;  /* 0x0016941901007387 */ /* 0x000fe80000100800 */
[----:B------:R0:W-:Y:S01]  /*10c50*/  STL [R1+0x169c], R16 ;  /* 0x00169c1001007387 */ /* 0x0001e20000100800 */
[----:B------:R-:W-:-:S03]  /*10c60*/  IMAD R28, R5, UR7, RZ ;  /* 0x00000007051c7c24 */ /* 0x000fc6000f8e02ff */
[----:B0-----:R-:W5:Y:S04]  /*10c70*/  LDL.LU R16, [R1+0x18] ;  /* 0x0000180001107983 */ /* 0x001f680000300800 */
[----:B------:R-:W-:Y:S04]  /*10c80*/  STL [R1+0x1698], R17 ;  /* 0x0016981101007387 */ /* 0x000fe80000100800 */
[----:B------:R0:W-:Y:S02]  /*10c90*/  STL [R1+0x1668], R8 ;  /* 0x0016680801007387 */ /* 0x0001e40000100800 */
[----:B0-----:R-:W-:-:S05]  /*10ca0*/  LEA R8, P5, R29, R7, 0x1 ;  /* 0x000000071d087211 */ /* 0x001fca00078a08ff */
[----:B------:R0:W-:Y:S02]  /*10cb0*/  STL [R1+0x1678], R8 ;  /* 0x0016780801007387 */ /* 0x0001e40000100800 */
[----:B0-----:R-:W-:-:S05]  /*10cc0*/  LEA R8, P6, R28, R7, 0x1 ;  /* 0x000000071c087211 */ /* 0x001fca00078c08ff */
[----:B------:R0:W-:Y:S02]  /*10cd0*/  STL [R1+0x167c], R8 ;  /* 0x00167c0801007387 */ /* 0x0001e40000100800 */
[----:B0-----:R-:W-:-:S05]  /*10ce0*/  LEA R8, P0, R27, R7, 0x1 ;  /* 0x000000071b087211 */ /* 0x001fca00078008ff */
[----:B------:R0:W-:Y:S04]  /*10cf0*/  STL [R1+0x1680], R8 ;  /* 0x0016800801007387 */ /* 0x0001e80000100800 */
[----:B0-----:R-:W2:Y:S01]  /*10d00*/  LDL.LU R8, [R1+0x16e0] ;  /* 0x0016e00001087983 */ /* 0x001ea20000300800 */
[----:B------:R-:W-:Y:S01]  /*10d10*/  IMAD.MOV.U32 R17, RZ, RZ, R4 ;  /* 0x000000ffff117224 */ /* 0x000fe200078e0004 */
[----:B------:R-:W-:-:S04]  /*10d20*/  SHF.R.U32.HI R4, RZ, 0x4, R21 ;  /* 0x00000004ff047819 */ /* 0x000fc80000011615 */
[----:B------:R-:W-:-:S04]  /*10d30*/  SGXT.U32 R4, R4, 0x3 ;  /* 0x000000030404781a */ /* 0x000fc80000000000 */
[----:B------:R-:W-:-:S05]  /*10d40*/  LOP3.LUT R4, R4, 0xf0, RZ, 0xfc, !PT ;  /* 0x000000f004047812 */ /* 0x000fca00078efcff */
[----:B------:R-:W-:-:S05]  /*10d50*/  IMAD R4, R4, UR10, RZ ;  /* 0x0000000a04047c24 */ /* 0x000fca000f8e02ff */
[----:B------:R-:W-:Y:S02]  /*10d60*/  LEA R4, P1, R4, R7, 0x1 ;  /* 0x0000000704047211 */ /* 0x000fe400078208ff */
[----:B------:R-:W-:-:S03]  /*10d70*/  LEA.HI.X.SX32 R15, R15, UR9, 0x1, P2 ;  /* 0x000000090f0f7c11 */ /* 0x000fc600090f0eff */
[----:B------:R2:W-:Y:S02]  /*10d80*/  STL [R1+0x166c], R4 ;  /* 0x00166c0401007387 */ /* 0x0005e40000100800 */
[----:B--2---:R-:W-:-:S05]  /*10d90*/  LEA R4, P2, R8, R7, 0x1 ;  /* 0x0000000708047211 */ /* 0x004fca00078408ff */
[----:B------:R4:W-:Y:S02]  /*10da0*/  STL [R1+0x1670], R4 ;  /* 0x0016700401007387 */ /* 0x0009e40000100800 */
[----:B----4-:R-:W-:-:S05]  /*10db0*/  LEA R4, P3, R9, R7, 0x1 ;  /* 0x0000000709047211 */ /* 0x010fca00078608ff */
[----:B------:R0:W-:Y:S04]  /*10dc0*/  STL [R1+0x1674], R4 ;  /* 0x0016740401007387 */ /* 0x0001e80000100800 */
[----:B0-----:R-:W2:Y:S01]  /*10dd0*/  LDL.LU R4, [R1+0x16dc] ;  /* 0x0016dc0001047983 */ /* 0x001ea20000300800 */
[-C--:B------:R-:W-:Y:S02]  /*10de0*/  LEA.HI.X.SX32 R6, R6, R15.reuse, 0x1, P4 ;  /* 0x0000000f06067211 */ /* 0x080fe400020f0eff */
[----:B------:R-:W-:-:S03]  /*10df0*/  LEA.HI.X.SX32 R29, R29, R15, 0x1, P5 ;  /* 0x0000000f1d1d7211 */ /* 0x000fc600028f0eff */
[----:B------:R3:W-:Y:S02]  /*10e00*/  STL [R1+0x1660], R6 ;  /* 0x0016600601007387 */ /* 0x0007e40000100800 */
[----:B---3--:R-:W-:-:S05]  /*10e10*/  LEA R6, P4, R10, R7, 0x1 ;  /* 0x000000070a067211 */ /* 0x008fca00078808ff */
[----:B------:R0:W-:Y:S01]  /*10e20*/  STL [R1+0x1664], R6 ;  /* 0x0016640601007387 */ /* 0x0001e20000100800 */
[----:B------:R-:W-:-:S03]  /*10e30*/  LEA.HI.X.SX32 R28, R28, R15, 0x1, P6 ;  /* 0x0000000f1c1c7211 */ /* 0x000fc600030f0eff */
[----:B0-----:R-:W3:Y:S04]  /*10e40*/  LDL.LU R6, [R1+0x16d8] ;  /* 0x0016d80001067983 */ /* 0x001ee80000300800 */
[----:B------:R0:W-:Y:S02]  /*10e50*/  STL [R1+0x165c], R29 ;  /* 0x00165c1d01007387 */ /* 0x0001e40000100800 */
[----:B0-----:R-:W-:Y:S01]  /*10e60*/  IMAD.MOV.U32 R29, RZ, RZ, R14 ;  /* 0x000000ffff1d7224 */ /* 0x001fe200078e000e */
[----:B------:R-:W-:-:S05]  /*10e70*/  LEA R14, P5, R11, R7, 0x1 ;  /* 0x000000070b0e7211 */ /* 0x000fca00078a08ff */
[----:B------:R0:W-:Y:S04]  /*10e80*/  STL [R1+0x1658], R14 ;  /* 0x0016580e01007387 */ /* 0x0001e80000100800 */
[----:B0-----:R-:W4:Y:S04]  /*10e90*/  LDL.LU R14, [R1+0x16d4] ;  /* 0x0016d400010e7983 */ /* 0x001f280000300800 */
[----:B------:R2:W-:Y:S02]  /*10ea0*/  STL [R1+0x1654], R28 ;  /* 0x0016541c01007387 */ /* 0x0005e40000100800 */
[----:B--2---:R-:W-:Y:S01]  /*10eb0*/  IMAD.MOV.U32 R28, RZ, RZ, R4 ;  /* 0x000000ffff1c7224 */ /* 0x004fe200078e0004 */
[----:B-----5:R-:W-:-:S05]  /*10ec0*/  LEA R4, P6, R16, R7, 0x1 ;  /* 0x0000000710047211 */ /* 0x020fca00078c08ff */
[----:B------:R0:W-:Y:S04]  /*10ed0*/  STL [R1+0x1650], R4 ;  /* 0x0016500401007387 */ /* 0x0001e80000100800 */
[----:B0-----:R-:W2:Y:S01]  /*10ee0*/  LDL.LU R4, [R1+0x16d0] ;  /* 0x0016d00001047983 */ /* 0x001ea20000300800 */
[----:B------:R-:W-:Y:S02]  /*10ef0*/  SHF.R.U32.HI R5, RZ, 0x4, R21 ;  /* 0x00000004ff057819 */ /* 0x000fe40000011615 */
[----:B------:R-:W-:Y:S02]  /*10f00*/  LEA.HI.X.SX32 R27, R27, R15, 0x1, P0 ;  /* 0x0000000f1b1b7211 */ /* 0x000fe400000f0eff */
[----:B------:R-:W-:-:S03]  /*10f10*/  SGXT.U32 R5, R5, 0x3 ;  /* 0x000000030505781a */ /* 0x000fc60000000000 */
[----:B------:R0:W-:Y:S02]  /*10f20*/  STL [R1+0x164c], R27 ;  /* 0x00164c1b01007387 */ /* 0x0001e40000100800 */
[----:B0-----:R-:W-:Y:S01]  /*10f30*/  LOP3.LUT R27, R5, 0xf0, RZ, 0xfc, !PT ;  /* 0x000000f0051b7812 */ /* 0x001fe200078efcff */
[----:B------:R-:W-:Y:S01]  /*10f40*/  IMAD R25, RZ, RZ, -UR4 ;  /* 0x80000004ff197e24 */ /* 0x000fe2000f8e02ff */
[----:B------:R-:W0:Y:S01]  /*10f50*/  LDCU UR4, c[0x0][0x3a8] ;  /* 0x00007500ff0477ac */ /* 0x000e220008000800 */
[----:B--2---:R-:W-:-:S05]  /*10f60*/  LEA R5, P0, R4, R7, 0x1 ;  /* 0x0000000704057211 */ /* 0x004fca00078008ff */
[----:B------:R1:W-:Y:S04]  /*10f70*/  STL [R1+0x1644], R5 ;  /* 0x0016440501007387 */ /* 0x0003e80000100800 */
[----:B-1----:R-:W2:Y:S01]  /*10f80*/  LDL.LU R5, [R1+0x16cc] ;  /* 0x0016cc0001057983 */ /* 0x002ea20000300800 */
[----:B0-----:R-:W-:Y:S01]  /*10f90*/  IMAD R27, R27, UR4, RZ ;  /* 0x000000041b1b7c24 */ /* 0x001fe2000f8e02ff */
[-C--:B------:R-:W-:Y:S01]  /*10fa0*/  LEA.HI.X.SX32 R8, R8, R15.reuse, 0x1, P2 ;  /* 0x0000000f08087211 */ /* 0x080fe200010f0eff */
[----:B------:R-:W0:Y:S03]  /*10fb0*/  LDCU UR4, c[0x0][0x3a8] ;  /* 0x00007500ff0477ac */ /* 0x000e260008000800 */
[----:B------:R-:W-:-:S05]  /*10fc0*/  LEA.HI.X.SX32 R27, R27, R15, 0x1, P1 ;  /* 0x0000000f1b1b7211 */ /* 0x000fca00008f0eff */
[----:B------:R3:W-:Y:S02]  /*10fd0*/  STL [R1+0x1640], R27 ;  /* 0x0016401b01007387 */ /* 0x0007e40000100800 */
[----:B---3--:R-:W-:Y:S01]  /*10fe0*/  IMAD.MOV.U32 R27, RZ, RZ, R6 ;  /* 0x000000ffff1b7224 */ /* 0x008fe200078e0006 */
[----:B--2---:R-:W-:-:S05]  /*10ff0*/  LEA R6, P1, R5, R7, 0x1 ;  /* 0x0000000705067211 */ /* 0x004fca00078208ff */
[----:B------:R1:W-:Y:S04]  /*11000*/  STL [R1+0x1648], R6 ;  /* 0x0016480601007387 */ /* 0x0003e80000100800 */
[----:B-1----:R-:W2:Y:S04]  /*11010*/  LDL.LU R6, [R1+0x16c8] ;  /* 0x0016c80001067983 */ /* 0x002ea80000300800 */
[----:B------:R2:W-:Y:S02]  /*11020*/  STL [R1+0x1638], R8 ;  /* 0x0016380801007387 */ /* 0x0005e40000100800 */
[----:B--2---:R-:W-:-:S05]  /*11030*/  LEA R8, P2, R6, R7, 0x1 ;  /* 0x0000000706087211 */ /* 0x004fca00078408ff */
[----:B------:R1:W-:Y:S04]  /*11040*/  STL [R1+0x163c], R8 ;  /* 0x00163c0801007387 */ /* 0x0003e80000100800 */
[----:B-1----:R-:W2:Y:S01]  /*11050*/  LDL.LU R8, [R1+0x16c4] ;  /* 0x0016c40001087983 */ /* 0x002ea20000300800 */
[----:B------:R-:W-:-:S05]  /*11060*/  LEA.HI.X.SX32 R9, R9, R15, 0x1, P3 ;  /* 0x0000000f09097211 */ /* 0x000fca00018f0eff */
        /* <DEDUP_REMOVED lines=16> */
[----:B----4-:R-:W-:Y:S01]  /*11170*/  IMAD.MOV.U32 R16, RZ, RZ, R14 ;  /* 0x000000ffff107224 */ /* 0x010fe200078e000e */
[----:B--2---:R-:W-:-:S05]  /*11180*/  LEA R14, P6, R11, R7, 0x1 ;  /* 0x000000070b0e7211 */ /* 0x004fca00078c08ff */
[----:B------:R1:W-:Y:S04]  /*11190*/  STL [R1+0x161c], R14 ;  /* 0x00161c0e01007387 */ /* 0x0003e80000100800 */
[----:B-1----:R-:W2:Y:S01]  /*111a0*/  LDL.LU R14, [R1+0x16b4] ;  /* 0x0016b400010e7983 */ /* 0x002ea20000300800 */
[----:B------:R-:W-:-:S05]  /*111b0*/  LEA.HI.X.SX32 R4, R4, R15, 0x1, P0 ;  /* 0x0000000f04047211 */ /* 0x000fca00000f0eff */
[----:B------:R1:W-:Y:S02]  /*111c0*/  STL [R1+0x1610], R4 ;  /* 0x0016100401007387 */ /* 0x0003e40000100800 */
[----:B-1----:R-:W-:Y:S01]  /*111d0*/  IMAD.MOV.U32 R4, RZ, RZ, R3 ;  /* 0x000000ffff047224 */ /* 0x002fe200078e0003 */
        /* <DEDUP_REMOVED lines=30> */
[-C--:B------:R-:W-:Y:S01]  /*113c0*/  LEA.HI.X.SX32 R14, R14, R15.reuse, 0x1, P0 ;  /* 0x0000000f0e0e7211 */ /* 0x080fe200000f0eff */
[----:B------:R-:W-:Y:S01]  /*113d0*/  IMAD R26, R25, 0x8, R24 ;  /* 0x00000008191a7824 */ /* 0x000fe200078e0218 */
[----:B------:R-:W-:Y:S02]  /*113e0*/  LEA.HI.X.SX32 R0, R0, R15, 0x1, P2 ;  /* 0x0000000f00007211 */ /* 0x000fe400010f0eff */
[----:B--2---:R-:W-:-:S05]  /*113f0*/  LEA R4, P5, R23, R7, 0x1 ;  /* 0x0000000717047211 */ /* 0x004fca00078a08ff */
[----:B------:R1:W-:Y:S02]  /*11400*/  STL [R1+0x15ec], R4 ;  /* 0x0015ec0401007387 */ /* 0x0003e40000100800 */
[----:B-1----:R-:W-:Y:S01]  /*11410*/  LEA.HI.X.SX32 R4, R11, R15, 0x1, P6 ;  /* 0x0000000f0b047211 */ /* 0x002fe200030f0eff */
[----:B------:R-:W-:Y:S02]  /*11420*/  IMAD.MOV.U32 R11, RZ, RZ, R17 ;  /* 0x000000ffff0b7224 */ /* 0x000fe400078e0011 */
[----:B------:R-:W1:Y:S02]  /*11430*/  S2R R17, SR_TID.X ;  /* 0x0000000000117919 */ /* 0x000e640000002100 */
[----:B------:R2:W-:Y:S02]  /*11440*/  STL [R1+0x15e0], R4 ;  /* 0x0015e00401007387 */ /* 0x0005e40000100800 */
[----:B--2---:R-:W-:-:S05]  /*11450*/  LEA R4, P6, R24, R7, 0x1 ;  /* 0x0000000718047211 */ /* 0x004fca00078c08ff */
[----:B------:R-:W-:Y:S04]  /*11460*/  STL [R1+0x15e4], R4 ;  /* 0x0015e40401007387 */ /* 0x000fe80000100800 */
[----:B------:R2:W-:Y:S01]  /*11470*/  STL [R1+0x15d8], R14 ;  /* 0x0015d80e01007387 */ /* 0x0005e20000100800 */
[----:B-1----:R-:W-:Y:S01]  /*11480*/  SHF.R.U32.HI R17, RZ, 0x4, R17 ;  /* 0x00000004ff117819 */ /* 0x002fe20000011611 */
[----:B--2---:R-:W-:Y:S02]  /*11490*/  IMAD.MOV.U32 R14, RZ, RZ, R6 ;  /* 0x000000ffff0e7224 */ /* 0x004fe400078e0006 */
[----:B------:R-:W-:Y:S01]  /*114a0*/  IMAD.MOV.U32 R6, RZ, RZ, R5 ;  /* 0x000000ffff067224 */ /* 0x000fe200078e0005 */
[----:B------:R-:W-:Y:S02]  /*114b0*/  SGXT.U32 R17, R17, 0x3 ;  /* 0x000000031111781a */ /* 0x000fe40000000000 */
[----:B------:R-:W-:-:S03]  /*114c0*/  LEA R5, P0, R26, R7, 0x1 ;  /* 0x000000071a057211 */ /* 0x000fc600078008ff */
[----:B0-----:R-:W-:Y:S02]  /*114d0*/  IMAD R17, R17, UR4, RZ ;  /* 0x0000000411117c24 */ /* 0x001fe4000f8e02ff */
[----:B------:R0:W-:Y:S02]  /*114e0*/  STL [R1+0x15dc], R5 ;  /* 0x0015dc0501007387 */ /* 0x0001e40000100800 */
[----:B0-----:R-:W-:Y:S01]  /*114f0*/  LEA.HI.X.SX32 R5, R3, R15, 0x1, P1 ;  /* 0x0000000f03057211 */ /* 0x001fe200008f0eff */
[----:B------:R-:W-:Y:S01]  /*11500*/  IMAD.MOV.U32 R3, RZ, RZ, R16 ;  /* 0x000000ffff037224 */ /* 0x000fe200078e0010 */
[----:B------:R-:W-:-:S03]  /*11510*/  LEA R16, P1, R17, R7, 0x1 ;  /* 0x0000000711107211 */ /* 0x000fc600078208ff */
[----:B------:R-:W-:Y:S04]  /*11520*/  STL [R1+0x15d0], R5 ;  /* 0x0015d00501007387 */ /* 0x000fe80000100800 */
[----:B------:R0:W-:Y:S04]  /*11530*/  STL [R1+0x15d4], R16 ;  /* 0x0015d41001007387 */ /* 0x0001e80000100800 */
[----:B0-----:R-:W2:Y:S04]  /*11540*/  LDL.LU R16, [R1+0x169c] ;  /* 0x00169c0001107983 */ /* 0x001ea80000300800 */
[----:B------:R0:W-:Y:S04]  /*11550*/  STL [R1+0x15cc], R0 ;  /* 0x0015cc0001007387 */ /* 0x0001e80000100800 */
[----:B0-----:R-:W3:Y:S01]  /*11560*/  LDL.LU R0, [R1+0x3fc] ;  /* 0x0003fc0001007983 */ /* 0x001ee20000300800 */
[----:B------:R-:W-:-:S02]  /*11570*/  LEA.HI.X.SX32 R2, R2, R15, 0x1, P3 ;  /* 0x0000000f02027211 */ /* 0x000fc400018f0eff */
[-C--:B------:R-:W-:Y:S02]  /*11580*/  LEA.HI.X.SX32 R22, R22, R15.reuse, 0x1, P4 ;  /* 0x0000000f16167211 */ /* 0x080fe400020f0eff */
[-C--:B------:R-:W-:Y:S01]  /*11590*/  LEA.HI.X.SX32 R23, R23, R15.reuse, 0x1, P5 ;  /* 0x0000000f17177211 */ /* 0x080fe200028f0eff */
[C---:B------:R-:W-:Y:S01]  /*115a0*/  IMAD R4, R25.reuse, 0x10, R26 ;  /* 0x0000001019047824 */ /* 0x040fe200078e021a */
[----:B------:R-:W-:Y:S01]  /*115b0*/  STL [R1+0x15c8], R2 ;  /* 0x0015c80201007387 */ /* 0x000fe20000100800 */
[-C--:B------:R-:W-:Y:S02]  /*115c0*/  LEA.HI.X.SX32 R24, R24, R15.reuse, 0x1, P6 ;  /* 0x0000000f18187211 */ /* 0x080fe400030f0eff */
[----:B------:R-:W-:Y:S01]  /*115d0*/  LEA.HI.X.SX32 R26, R26, R15, 0x1, P0 ;  /* 0x0000000f1a1a7211 */ /* 0x000fe200000f0eff */
[----:B------:R0:W-:Y:S01]  /*115e0*/  STL [R1+0x15c4], R22 ;  /* 0x0015c41601007387 */ /* 0x0001e20000100800 */
[----:B------:R-:W-:-:S03]  /*115f0*/  IMAD R5, R25, 0x8, R4 ;  /* 0x0000000819057824 */ /* 0x000fc600078e0204 */
[----:B0-----:R-:W4:Y:S04]  /*11600*/  LDL.LU R22, [R1+0x404] ;  /* 0x0004040001167983 */ /* 0x001f280000300800 */
[----:B------:R0:W-:Y:S04]  /*11610*/  STL [R1+0x15c0], R23 ;  /* 0x0015c01701007387 */ /* 0x0001e80000100800 */
[----:B0-----:R-:W5:Y:S04]  /*11620*/  LDL.LU R23, [R1+0x400] ;  /* 0x0004000001177983 */ /* 0x001f680000300800 */
[----:B------:R-:W-:Y:S04]  /*11630*/  STL [R1+0x15bc], R24 ;  /* 0x0015bc1801007387 */ /* 0x000fe80000100800 */
[----:B------:R0:W-:Y:S01]  /*11640*/  STL [R1+0x15a4], R26 ;  /* 0x0015a41a01007387 */ /* 0x0001e20000100800 */
[----:B------:R-:W-:Y:S01]  /*11650*/  LEA.HI.X.SX32 R17, R17, R15, 0x1, P1 ;  /* 0x0000000f11117211 */ /* 0x000fe200008f0eff */
[----:B0-----:R-:W-:Y:S01]  /*11660*/  IMAD.MOV.U32 R26, RZ, RZ, R3 ;  /* 0x000000ffff1a7224 */ /* 0x001fe200078e0003 */
[----:B------:R-:W-:-:S05]  /*11670*/  LEA R3, P0, R4, R7, 0x1 ;  /* 0x0000000704037211 */ /* 0x000fca00078008ff */
[----:B------:R0:W-:Y:S01]  /*11680*/  STL [R1+0x15ac], R3 ;  /* 0x0015ac0301007387 */ /* 0x0001e20000100800 */
[----:B------:R-:W-:Y:S02]  /*11690*/  LEA.HI.X.SX32 R4, R4, R15, 0x1, P0 ;  /* 0x0000000f04047211 */ /* 0x000fe400000f0eff */
[----:B0-----:R-:W-:-:S05]  /*116a0*/  LEA R3, P2, R5, R7, 0x1 ;  /* 0x0000000705037211 */ /* 0x001fca00078408ff */
[----:B------:R-:W-:Y:S04]  /*116b0*/  STL [R1+0x15b4], R3 ;  /* 0x0015b40301007387 */ /* 0x000fe80000100800 */
[----:B------:R0:W-:Y:S04]  /*116c0*/  STL [R1+0x15b8], R17 ;  /* 0x0015b81101007387 */ /* 0x0001e80000100800 */
[----:B0-----:R-:W2:Y:S04]  /*116d0*/  LDL.LU R17, [R1+0x1698] ;  /* 0x0016980001117983 */ /* 0x001ea80000300800 */
[----:B------:R0:W-:Y:S02]  /*116e0*/  STL [R1+0x15a8], R4 ;  /* 0x0015a80401007387 */ /* 0x0001e40000100800 */
[----:B0-----:R-:W-:-:S05]  /*116f0*/  LEA.HI.X.SX32 R4, R5, R15, 0x1, P2 ;  /* 0x0000000f05047211 */ /* 0x001fca00010f0eff */
[----:B------:R0:W-:Y:S01]  /*11700*/  STL [R1+0x15b0], R4 ;  /* 0x0015b00401007387 */ /* 0x0001e20000100800 */
[----:B---3--:R-:W-:Y:S02]  /*11710*/  IMAD.MOV.U32 R2, RZ, RZ, R0 ;  /* 0x000000ffff027224 */ /* 0x008fe400078e0000 */
[C---:B------:R-:W-:Y:S02]  /*11720*/  IMAD R0, R25.reuse, 0x8, R5 ;  /* 0x0000000819007824 */ /* 0x040fe400078e0205 */
[----:B------:R-:W-:Y:S02]  /*11730*/  IMAD.MOV.U32 R24, RZ, RZ, R2 ;  /* 0x000000ffff187224 */ /* 0x000fe400078e0002 */
[C---:B------:R-:W-:Y:S02]  /*11740*/  IMAD R2, R25.reuse, 0x8, R0 ;  /* 0x0000000819027824 */ /* 0x040fe400078e0200 */
[----:B------:R-:W-:Y:S02]  /*11750*/  IMAD.MOV.U32 R5, RZ, RZ, R6 ;  /* 0x000000ffff057224 */ /* 0x000fe400078e0006 */
[----:B------:R-:W-:Y:S01]  /*11760*/  IMAD R3, R25, 0x8, R2 ;  /* 0x0000000819037824 */ /* 0x000fe200078e0202 */
[----:B------:R-:W-:-:S03]  /*11770*/  LEA R6, P0, R0, R7, 0x1 ;  /* 0x0000000700067211 */ /* 0x000fc600078008ff */
[----:B0-----:R-:W-:Y:S01]  /*11780*/  IMAD R4, R25, 0x8, R3 ;  /* 0x0000000819047824 */ /* 0x001fe200078e0203 */
[----:B------:R-:W-:Y:S01]  /*11790*/  LEA R25, P1, R2, R7, 0x1 ;  /* 0x0000000702197211 */ /* 0x000fe200078208ff */
[----:B------:R0:W-:Y:S01]  /*117a0*/  STL [R1+0x1598], R6 ;  /* 0x0015980601007387 */ /* 0x0001e20000100800 */
[----:B------:R-:W-:-:S03]  /*117b0*/  LEA.HI.X.SX32 R0, R0, R15, 0x1, P0 ;  /* 0x0000000f00007211 */ /* 0x000fc600000f0eff */
[----:B0-----:R-:W3:Y:S04]  /*117c0*/  LDL.LU R6, [R1+0xdc] ;  /* 0x0000dc0001067983 */ /* 0x001ee80000300800 */
[----:B------:R0:W-:Y:S02]  /*117d0*/  STL [R1+0x159c], R25 ;  /* 0x00159c1901007387 */ /* 0x0001e40000100800 */
[-C--:B0-----:R-:W-:Y:S02]  /*117e0*/  LEA R25, P2, R3, R7.reuse, 0x1 ;  /* 0x0000000703197211 */ /* 0x081fe400078408ff */
[----:B------:R-:W-:-:S03]  /*117f0*/  LEA R7, P3, R4, R7, 0x1 ;  /* 0x0000000704077211 */ /* 0x000fc600078608ff */
[----:B------:R0:W-:Y:S04]  /*11800*/  STL [R1+0x15a0], R25 ;  /* 0x0015a01901007387 */ /* 0x0001e80000100800 */
[----:B0-----:R-:W2:Y:S04]  /*11810*/  LDL.LU R25, [R1+0x1694] ;  /* 0x0016940001197983 */ /* 0x001ea80000300800 */
[----:B------:R0:W-:Y:S04]  /*11820*/  STL [R1+0x1594], R7 ;  /* 0x0015940701007387 */ /* 0x0001e80000100800 */
[----:B0-----:R-:W2:Y:S04]  /*11830*/  LDL.LU R7, [R1+0x3e8] ;  /* 0x0003e80001077983 */ /* 0x001ea80000300800 */
[----:B------:R0:W-:Y:S04]  /*11840*/  STL [R1+0x1588], R0 ;  /* 0x0015880001007387 */ /* 0x0001e80000100800 */
[----:B0-----:R-:W2:Y:S01]  /*11850*/  LDL.LU R0, [R1+0x3f0] ;  /* 0x0003f00001007983 */ /* 0x001ea20000300800 */
[----:B------:R-:W-:-:S02]  /*11860*/  LEA.HI.X.SX32 R2, R2, R15, 0x1, P1 ;  /* 0x0000000f02027211 */ /* 0x000fc400008f0eff */
[----:B------:R-:W-:-:S03]  /*11870*/  LEA.HI.X.SX32 R3, R3, R15, 0x1, P2 ;  /* 0x0000000f03037211 */ /* 0x000fc600010f0eff */
[----:B------:R2:W-:Y:S01]  /*11880*/  STL [R1+0x158c], R2 ;  /* 0x00158c0201007387 */ /* 0x0005e20000100800 */
[----:B------:R-:W-:Y:S01]  /*11890*/  LEA.HI.X.SX32 R15, R4, R15, 0x1, P3 ;  /* 0x0000000f040f7211 */ /* 0x000fe200018f0eff */
[----:B--2---:R-:W-:Y:S02]  /*118a0*/  IMAD.MOV.U32 R2, RZ, RZ, R0 ;  /* 0x000000ffff027224 */ /* 0x004fe400078e0000 */
[----:B------:R-:W2:Y:S04]  /*118b0*/  LDL.LU R0, [R1+0xf4] ;  /* 0x0000f40001007983 */ /* 0x000ea80000300800 */
[----:B------:R0:W-:Y:S04]  /*118c0*/  STL [R1+0x1590], R3 ;  /* 0x0015900301007387 */ /* 0x0001e80000100800 */
[----:B0-----:R-:W2:Y:S04]  /*118d0*/  LDL.LU R3, [R1+0x3ec] ;  /* 0x0003ec0001037983 */ /* 0x001ea80000300800 */
[----:B------:R-:W3:Y:S01]  /*118e0*/  LDL.LU R4, [R1+0x3e4] ;  /* 0x0003e40001047983 */ /* 0x000ee20000300800 */
[----:B------:R-:W-:-:S03]  /*118f0*/  IMAD.WIDE R20, R20, 0x2, R12 ;  /* 0x0000000214147825 */ /* 0x000fc600078e020c */
[----:B------:R0:W-:Y:S04]  /*11900*/  STL [R1+0x1584], R15 ;  /* 0x0015840f01007387 */ /* 0x0001e80000100800 */
[----:B0-----:R-:W4:Y:S04]  /*11910*/  LDL.LU R15, [R1+0x3f4] ;  /* 0x0003f400010f7983 */ /* 0x001f280000300800 */
[----:B------:R-:W-:Y:S04]  /*11920*/  STL [R1+0x1580], R18 ;  /* 0x0015801201007387 */ /* 0x000fe80000100800 */
[----:B------:R0:W-:Y:S04]  /*11930*/  STL [R1+0x1578], R19 ;  /* 0x0015781301007387 */ /* 0x0001e80000100800 */
[----:B------:R-:W-:Y:S04]  /*11940*/  STL [R1+0x157c], R20 ;  /* 0x00157c1401007387 */ /* 0x000fe80000100800 */
[----:B------:R1:W-:Y:S01]  /*11950*/  STL [R1+0x1574], R21 ;  /* 0x0015741501007387 */ /* 0x0003e20000100800 */
[----:B0-----:R-:W-:-:S02]  /*11960*/  IMAD.MOV.U32 R19, RZ, RZ, R2 ;  /* 0x000000ffff137224 */ /* 0x001fc400078e0002 */
[----:B-1----:R-:W-:Y:S02]  /*11970*/  IMAD.MOV.U32 R21, RZ, RZ, R7 ;  /* 0x000000ffff157224 */ /* 0x002fe400078e0007 */
[----:B--2---:R-:W-:Y:S02]  /*11980*/  IMAD.MOV.U32 R18, RZ, RZ, R3 ;  /* 0x000000ffff127224 */ /* 0x004fe400078e0003 */
[----:B------:R-:W-:-:S04]  /*11990*/  IMAD.WIDE R2, R25, 0x2, R16 ;  /* 0x0000000219027825 */ /* 0x000fc800078e0210 */
[----:B---3--:R-:W-:Y:S02]  /*119a0*/  IMAD.MOV.U32 R20, RZ, RZ, R4 ;  /* 0x000000ffff147224 */ /* 0x008fe400078e0004 */
[----:B------:R-:W-:Y:S02]  /*119b0*/  IMAD R4, R6, UR6, RZ ;  /* 0x0000000606047c24 */ /* 0x000fe4000f8e02ff */
[----:B------:R-:W-:Y:S01]  /*119c0*/  IMAD.WIDE R6, R25, 0x2, R12 ;  /* 0x0000000219067825 */ /* 0x000fe200078e020c */
[----:B------:R-:W-:Y:S04]  /*119d0*/  STL [R1+0x5a0], R2 ;  /* 0x0005a00201007387 */ /* 0x000fe80000100800 */
[----:B------:R0:W-:Y:S01]  /*119e0*/  STL [R1+0x59c], R3 ;  /* 0x00059c0301007387 */ /* 0x0001e20000100800 */
[----:B------:R-:W-:-:S03]  /*119f0*/  IMAD.MOV.U32 R25, RZ, RZ, R5 ;  /* 0x000000ffff197224 */ /* 0x000fc600078e0005 */
[----:B------:R-:W-:Y:S04]  /*11a00*/  STL [R1+0x5a8], R6 ;  /* 0x0005a80601007387 */ /* 0x000fe80000100800 */
[----:B------:R1:W-:Y:S01]  /*11a10*/  STL [R1+0x5a4], R7 ;  /* 0x0005a40701007387 */ /* 0x0003e20000100800 */
[----:B0-----:R-:W-:-:S04]  /*11a20*/  IMAD.WIDE R2, R4, 0x2, R16 ;  /* 0x0000000204027825 */ /* 0x001fc800078e0210 */
[----:B------:R-:W-:Y:S01]  /*11a30*/  IMAD.WIDE R4, R4, 0x2, R12 ;  /* 0x0000000204047825 */ /* 0x000fe200078e020c */
[----:B-1----:R-:W2:Y:S04]  /*11a40*/  LDL.LU R7, [R1+0xf8] ;  /* 0x0000f80001077983 */ /* 0x002ea80000300800 */
[----:B------:R-:W-:Y:S04]  /*11a50*/  STL [R1+0x5b0], R2 ;  /* 0x0005b00201007387 */ /* 0x000fe80000100800 */
[----:B------:R-:W-:Y:S04]  /*11a60*/  STL [R1+0x5ac], R3 ;  /* 0x0005ac0301007387 */ /* 0x000fe80000100800 */
[----:B------:R-:W-:Y:S04]  /*11a70*/  STL [R1+0x5b8], R4 ;  /* 0x0005b80401007387 */ /* 0x000fe80000100800 */
[----:B------:R0:W-:Y:S04]  /*11a80*/  STL [R1+0x5b4], R5 ;  /* 0x0005b40501007387 */ /* 0x0001e80000100800 */
[----:B0-----:R-:W3:Y:S01]  /*11a90*/  LDL.LU R5, [R1+0x10c] ;  /* 0x00010c0001057983 */ /* 0x001ee20000300800 */
[----:B------:R-:W-:-:S04]  /*11aa0*/  IMAD R0, R0, UR6, RZ ;  /* 0x0000000600007c24 */ /* 0x000fc8000f8e02ff */
[----:B------:R-:W-:-:S05]  /*11ab0*/  IMAD.WIDE R2, R0, 0x2, R16 ;  /* 0x0000000200027825 */ /* 0x000fca00078e0210 */
[----:B------:R-:W-:Y:S04]  /*11ac0*/  STL [R1+0x156c], R2 ;  /* 0x00156c0201007387 */ /* 0x000fe80000100800 */
[----:B------:R0:W-:Y:S01]  /*11ad0*/  STL [R1+0x1568], R3 ;  /* 0x0015680301007387 */ /* 0x0001e20000100800 */
[----:B--2---:R-:W-:Y:S02]  /*11ae0*/  IMAD R4, R7, UR6, RZ ;  /* 0x0000000607047c24 */ /* 0x004fe4000f8e02ff */
[----:B------:R-:W-:-:S04]  /*11af0*/  IMAD.WIDE R6, R0, 0x2, R12 ;  /* 0x0000000200067825 */ /* 0x000fc800078e020c */
[----:B0-----:R-:W-:Y:S01]  /*11b00*/  IMAD.WIDE R2, R4, 0x2, R16 ;  /* 0x0000000204027825 */ /* 0x001fe200078e0210 */
[----:B------:R-:W-:Y:S04]  /*11b10*/  STL [R1+0x1570], R6 ;  /* 0x0015700601007387 */ /* 0x000fe80000100800 */
[----:B------:R0:W-:Y:S04]  /*11b20*/  STL [R1+0x1548], R7 ;  /* 0x0015480701007387 */ /* 0x0001e80000100800 */
[----:B0-----:R-:W2:Y:S01]  /*11b30*/  LDL.LU R7, [R1+0x110] ;  /* 0x0001100001077983 */ /* 0x001ea20000300800 */
[----:B---3--:R-:W-:-:S02]  /*11b40*/  IMAD R0, R5, UR6, RZ ;  /* 0x0000000605007c24 */ /* 0x008fc4000f8e02ff */
[----:B------:R-:W-:Y:S01]  /*11b50*/  IMAD.WIDE R4, R4, 0x2, R12 ;  /* 0x0000000204047825 */ /* 0x000fe200078e020c */
[----:B------:R-:W-:Y:S04]  /*11b60*/  STL [R1+0x1564], R2 ;  /* 0x0015640201007387 */ /* 0x000fe80000100800 */
[----:B------:R-:W-:Y:S04]  /*11b70*/  STL [R1+0x155c], R3 ;  /* 0x00155c0301007387 */ /* 0x000fe80000100800 */
[----:B------:R-:W-:Y:S04]  /*11b80*/  STL [R1+0x1560], R4 ;  /* 0x0015600401007387 */ /* 0x000fe80000100800 */
[----:B------:R0:W-:Y:S04]  /*11b90*/  STL [R1+0x1554], R5 ;  /* 0x0015540501007387 */ /* 0x0001e80000100800 */
[----:B0-----:R-:W3:Y:S01]  /*11ba0*/  LDL.LU R5, [R1+0x114] ;  /* 0x0001140001057983 */ /* 0x001ee20000300800 */
        /* <DEDUP_REMOVED lines=8> */
[----:B0-----:R-:W2:Y:S04]  /*11c30*/  LDL.LU R7, [R1+0x118] ;  /* 0x0001180001077983 */ /* 0x001ea80000300800 */
[----:B------:R-:W-:Y:S01]  /*11c40*/  STL [R1+0x1544], R2 ;  /* 0x0015440201007387 */ /* 0x000fe20000100800 */
[----:B---3--:R-:W-:-:S02]  /*11c50*/  IMAD R0, R5, UR6, RZ ;  /* 0x0000000605007c24 */ /* 0x008fc4000f8e02ff */
[----:B------:R-:W-:Y:S01]  /*11c60*/  IMAD.WIDE R4, R4, 0x2, R12 ;  /* 0x0000000204047825 */ /* 0x000fe200078e020c */
        /* <DEDUP_REMOVED lines=122> */
[----:B------:R0:W-:Y:S04]  /*12410*/  STL [R1+0x1450], R6 ;  /* 0x0014500601007387 */ /* 0x0001e80000100800 */
[----:B------:R1:W-:Y:S04]  /*12420*/  STL [R1+0x5bc], R7 ;  /* 0x0005bc0701007387 */ /* 0x0003e80000100800 */
[----:B0-----:R-:W2:Y:S04]  /*12430*/  LDL.LU R6, [R1+0x258] ;  /* 0x0002580001067983 */ /* 0x001ea80000300800 */
[----:B-1----:R-:W4:Y:S01]  /*12440*/  LDL.LU R7, [R1+0x278] ;  /* 0x0002780001077983 */ /* 0x002f220000300800 */
[----:B---3--:R-:W-:-:S02]  /*12450*/  IMAD R0, R5, UR6, RZ ;  /* 0x0000000605007c24 */ /* 0x008fc4000f8e02ff */
[----:B------:R-:W-:Y:S01]  /*12460*/  IMAD.WIDE R4, R4, 0x2, R12 ;  /* 0x0000000204047825 */ /* 0x000fe200078e020c */
[----:B------:R-:W-:Y:S04]  /*12470*/  STL [R1+0x1444], R2 ;  /* 0x0014440201007387 */ /* 0x000fe80000100800 */
[----:B------:R0:W-:Y:S04]  /*12480*/  STL [R1+0x143c], R3 ;  /* 0x00143c0301007387 */ /* 0x0001e80000100800 */
[----:B------:R-:W-:Y:S04]  /*12490*/  STL [R1+0x1440], R4 ;  /* 0x0014400401007387 */ /* 0x000fe80000100800 */
[----:B------:R1:W-:Y:S01]  /*124a0*/  STL [R1+0x1434], R5 ;  /* 0x0014340501007387 */ /* 0x0003e20000100800 */
[----:B0-----:R-:W-:-:S05]  /*124b0*/  IMAD.WIDE R2, R0, 0x2, R16 ;  /* 0x0000000200027825 */ /* 0x001fca00078e0210 */
[----:B------:R-:W-:Y:S01]  /*124c0*/  STL [R1+0x1438], R2 ;  /* 0x0014380201007387 */ /* 0x000fe20000100800 */
[----:B-1----:R-:W-:-:S03]  /*124d0*/  IMAD.WIDE R4, R0, 0x2, R12 ;  /* 0x0000000200047825 */ /* 0x002fc600078e020c */
[----:B------:R-:W-:Y:S04]  /*124e0*/  STL [R1+0x142c], R3 ;  /* 0x00142c0301007387 */ /* 0x000fe80000100800 */
[----:B------:R-:W-:Y:S04]  /*124f0*/  STL [R1+0x1430], R4 ;  /* 0x0014300401007387 */ /* 0x000fe80000100800 */
[----:B------:R0:W-:Y:S04]  /*12500*/  STL [R1+0x5c0], R5 ;  /* 0x0005c00501007387 */ /* 0x0001e80000100800 */
[----:B0-----:R-:W3:Y:S01]  /*12510*/  LDL.LU R5, [R1+0x280] ;  /* 0x0002800001057983 */ /* 0x001ee20000300800 */
[----:B--2---:R-:W-:-:S04]  /*12520*/  IMAD R6, R6, UR6, RZ ;  /* 0x0000000606067c24 */ /* 0x004fc8000f8e02ff */
[----:B------:R-:W-:-:S04]  /*12530*/  IMAD.WIDE R2, R6, 0x2, R16 ;  /* 0x0000000206027825 */ /* 0x000fc800078e0210 */
[----:B----4-:R-:W-:Y:S02]  /*12540*/  IMAD R0, R7, UR6, RZ ;  /* 0x0000000607007c24 */ /* 0x010fe4000f8e02ff */
[----:B------:R-:W-:Y:S01]  /*12550*/  IMAD.WIDE R6, R6, 0x2, R12 ;  /* 0x0000000206067825 */ /* 0x000fe200078e020c */
[----:B------:R-:W-:Y:S04]  /*12560*/  STL [R1+0x1428], R2 ;  /* 0x0014280201007387 */ /* 0x000fe80000100800 */
[----:B------:R0:W-:Y:S04]  /*12570*/  STL [R1+0x5c4], R3 ;  /* 0x0005c40301007387 */ /* 0x0001e80000100800 */
[----:B------:R-:W-:Y:S04]  /*12580*/  STL [R1+0x5cc], R6 ;  /* 0x0005cc0601007387 */ /* 0x000fe80000100800 */
[----:B------:R1:W-:Y:S01]  /*12590*/  STL [R1+0x5c8], R7 ;  /* 0x0005c80701007387 */ /* 0x0003e20000100800 */
[----:B0-----:R-:W-:-:S03]  /*125a0*/  IMAD.WIDE R2, R0, 0x2, R16 ;  /* 0x0000000200027825 */ /* 0x001fc600078e0210 */
[----:B-1----:R-:W2:Y:S04]  /*125b0*/  LDL.LU R7, [R1+0x288] ;  /* 0x0002880001077983 */ /* 0x002ea80000300800 */
[----:B------:R-:W-:Y:S04]  /*125c0*/  STL [R1+0x5d4], R2 ;  /* 0x0005d40201007387 */ /* 0x000fe80000100800 */
[----:B------:R-:W-:Y:S01]  /*125d0*/  STL [R1+0x5d0], R3 ;  /* 0x0005d00301007387 */ /* 0x000fe20000100800 */
[----:B---3--:R-:W-:Y:S02]  /*125e0*/  IMAD R6, R5, UR6, RZ ;  /* 0x0000000605067c24 */ /* 0x008fe4000f8e02ff */
[----:B------:R-:W-:-:S05]  /*125f0*/  IMAD.WIDE R4, R0, 0x2, R12 ;  /* 0x0000000200047825 */ /* 0x000fca00078e020c */
        /* <DEDUP_REMOVED lines=12> */
[----:B------:R-:W-:Y:S04]  /*126c0*/  STL [R1+0x5f4], R2 ;  /* 0x0005f40201007387 */ /* 0x000fe80000100800 */
[----:B------:R-:W-:Y:S01]  /*126d0*/  STL [R1+0x5f0], R3 ;  /* 0x0005f00301007387 */ /* 0x000fe20000100800 */
[----:B---3--:R-:W-:-:S02]  /*126e0*/  IMAD R6, R5, UR6, RZ ;  /* 0x0000000605067c24 */ /* 0x008fc4000f8e02ff */
        /* <DEDUP_REMOVED lines=785> */
[----:B------:R0:W-:Y:S04]  /*15800*/  STL [R1+0xc1c], R4 ;  /* 0x000c1c0401007387 */ /* 0x0001e80000100800 */
[----:B------:R1:W-:Y:S04]  /*15810*/  STL [R1+0xc18], R5 ;  /* 0x000c180501007387 */ /* 0x0003e80000100800 */
[----:B0-----:R-:W3:Y:S04]  /*15820*/  LDL.LU R4, [R1+0x22c] ;  /* 0x00022c0001047983 */ /* 0x001ee80000300800 */
[----:B-1----:R-:W4:Y:S01]  /*15830*/  LDL.LU R5, [R1+0x230] ;  /* 0x0002300001057983 */ /* 0x002f220000300800 */
        /* <DEDUP_REMOVED lines=8> */
[----:B------:R-:W-:Y:S04]  /*158c0*/  STL [R1+0xc34], R2 ;  /* 0x000c340201007387 */ /* 0x000fe80000100800 */
[----:B------:R-:W-:Y:S01]  /*158d0*/  STL [R1+0xc30], R3 ;  /* 0x000c300301007387 */ /* 0x000fe20000100800 */
[----:B---3--:R-:W-:-:S02]  /*158e0*/  IMAD.MOV.U32 R7, RZ, RZ, R4 ;  /* 0x000000ffff077224 */ /* 0x008fc400078e0004 */
[----:B----4-:R-:W-:Y:S02]  /*158f0*/  IMAD R6, R5, UR6, RZ ;  /* 0x0000000605067c24 */ /* 0x010fe4000f8e02ff */
[----:B------:R-:W-:-:S05]  /*15900*/  IMAD.WIDE R4, R0, 0x2, R12 ;  /* 0x0000000200047825 */ /* 0x000fca00078e020c */
[----:B------:R0:W-:Y:S04]  /*15910*/  STL [R1+0xc3c], R4 ;  /* 0x000c3c0401007387 */ /* 0x0001e80000100800 */
[----:B------:R1:W-:Y:S04]  /*15920*/  STL [R1+0xc38], R5 ;  /* 0x000c380501007387 */ /* 0x0003e80000100800 */
[----:B0-----:R-:W2:Y:S04]  /*15930*/  LDL.LU R4, [R1+0x220] ;  /* 0x0002200001047983 */ /* 0x001ea80000300800 */
[----:B-1----:R-:W3:Y:S01]  /*15940*/  LDL.LU R5, [R1+0x224] ;  /* 0x0002240001057983 */ /* 0x002ee20000300800 */
[----:B------:R-:W-:-:S04]  /*15950*/  IMAD.WIDE R2, R6, 0x2, R16 ;  /* 0x0000000206027825 */ /* 0x000fc800078e0210 */
[----:B------:R-:W-:Y:S02]  /*15960*/  IMAD R0, R7, UR6, RZ ;  /* 0x0000000607007c24 */ /* 0x000fe4000f8e02ff */
[----:B------:R-:W-:Y:S01]  /*15970*/  IMAD.WIDE R6, R6, 0x2, R12 ;  /* 0x0000000206067825 */ /* 0x000fe200078e020c */
[----:B------:R-:W-:Y:S04]  /*15980*/  STL [R1+0xc44], R2 ;  /* 0x000c440201007387 */ /* 0x000fe80000100800 */
[----:B------:R0:W-:Y:S04]  /*15990*/  STL [R1+0xc40], R3 ;  /* 0x000c400301007387 */ /* 0x0001e80000100800 */
[----:B------:R-:W-:Y:S04]  /*159a0*/  STL [R1+0xc4c], R6 ;  /* 0x000c4c0601007387 */ /* 0x000fe80000100800 */
[----:B------:R2:W-:Y:S01]  /*159b0*/  STL [R1+0xc48], R7 ;  /* 0x000c480701007387 */ /* 0x0005e20000100800 */
[----:B0-----:R-:W-:-:S05]  /*159c0*/  IMAD.WIDE R2, R0, 0x2, R16 ;  /* 0x0000000200027825 */ /* 0x001fca00078e0210 */
[----:B------:R-:W-:Y:S04]  /*159d0*/  STL [R1+0xc54], R2 ;  /* 0x000c540201007387 */ /* 0x000fe80000100800 */
[----:B------:R-:W-:Y:S01]  /*159e0*/  STL [R1+0xc50], R3 ;  /* 0x000c500301007387 */ /* 0x000fe20000100800 */
[----:B--2---:R-:W-:Y:S02]  /*159f0*/  IMAD.MOV.U32 R7, RZ, RZ, R4 ;  /* 0x000000ffff077224 */ /* 0x004fe400078e0004 */
[----:B---3--:R-:W-:Y:S02]  /*15a00*/  IMAD R6, R5, UR6, RZ ;  /* 0x0000000605067c24 */ /* 0x008fe4000f8e02ff */
        /* <DEDUP_REMOVED lines=890> */
[----:B------:R-:W-:Y:S01]  /*191b0*/  IMAD R0, R7, UR6, RZ ;  /* 0x0000000607007c24 */ /* 0x000fe2000f8e02ff */
[----:B------:R-:W-:Y:S01]  /*191c0*/  STL [R1+0x12e4], R2 ;  /* 0x0012e40201007387 */ /* 0x000fe20000100800 */
[----:B------:R-:W-:-:S03]  /*191d0*/  IMAD.WIDE R6, R6, 0x2, R12 ;  /* 0x0000000206067825 */ /* 0x000fc600078e020c */
[----:B------:R0:W-:Y:S04]  /*191e0*/  STL [R1+0x12e0], R3 ;  /* 0x0012e00301007387 */ /* 0x0001e80000100800 */
[----:B------:R-:W-:Y:S01]  /*191f0*/  STL [R1+0x12ec], R6 ;  /* 0x0012ec0601007387 */ /* 0x000fe20000100800 */
[----:B0-----:R-:W-:-:S03]  /*19200*/  IMAD.WIDE R2, R0, 0x2, R16 ;  /* 0x0000000200027825 */ /* 0x001fc600078e0210 */
[----:B------:R2:W-:Y:S04]  /*19210*/  STL [R1+0x12e8], R7 ;  /* 0x0012e80701007387 */ /* 0x0005e80000100800 */
[----:B------:R-:W-:Y:S04]  /*19220*/  STL [R1+0x12f4], R2 ;  /* 0x0012f40201007387 */ /* 0x000fe80000100800 */
[----:B------:R0:W-:Y:S01]  /*19230*/  STL [R1+0x12f0], R3 ;  /* 0x0012f00301007387 */ /* 0x0001e20000100800 */
[----:B--2---:R-:W-:Y:S02]  /*19240*/  IMAD.MOV.U32 R7, RZ, RZ, R4 ;  /* 0x000000ffff077224 */ /* 0x004fe400078e0004 */
[----:B---3--:R-:W-:-:S02]  /*19250*/  IMAD R6, R5, UR6, RZ ;  /* 0x0000000605067c24 */ /* 0x008fc4000f8e02ff */
[----:B------:R-:W-:-:S04]  /*19260*/  IMAD.WIDE R4, R0, 0x2, R12 ;  /* 0x0000000200047825 */ /* 0x000fc800078e020c */
[C---:B0-----:R-:W-:Y:S01]  /*19270*/  IMAD.WIDE R2, R6.reuse, 0x2, R16 ;  /* 0x0000000206027825 */ /* 0x041fe200078e0210 */
[----:B------:R-:W-:Y:S03]  /*19280*/  STL [R1+0x12fc], R4 ;  /* 0x0012fc0401007387 */ /* 0x000fe60000100800 */
[----:B------:R-:W-:Y:S01]  /*19290*/  IMAD R0, R7, UR6, RZ ;  /* 0x0000000607007c24 */ /* 0x000fe2000f8e02ff */
[----:B------:R0:W-:Y:S01]  /*192a0*/  STL [R1+0x12f8], R5 ;  /* 0x0012f80501007387 */ /* 0x0001e20000100800 */
[----:B------:R-:W-:-:S03]  /*192b0*/  IMAD.WIDE R6, R6, 0x2, R12 ;  /* 0x0000000206067825 */ /* 0x000fc600078e020c */
[----:B------:R-:W-:Y:S04]  /*192c0*/  STL [R1+0x1304], R2 ;  /* 0x0013040201007387 */ /* 0x000fe80000100800 */
[----:B------:R1:W-:Y:S04]  /*192d0*/  STL [R1+0x1300], R3 ;  /* 0x0013000301007387 */ /* 0x0003e80000100800 */
[----:B------:R2:W-:Y:S01]  /*192e0*/  STL [R1+0x130c], R6 ;  /* 0x00130c0601007387 */ /* 0x0005e20000100800 */
[----:B0-----:R-:W-:-:S04]  /*192f0*/  IMAD.WIDE R4, R0, 0x2, R12 ;  /* 0x0000000200047825 */ /* 0x001fc800078e020c */
[----:B-1----:R-:W-:Y:S01]  /*19300*/  IMAD.WIDE R2, R0, 0x2, R16 ;  /* 0x0000000200027825 */ /* 0x002fe200078e0210 */
[----:B------:R-:W-:Y:S03]  /*19310*/  STL [R1+0x1308], R7 ;  /* 0x0013080701007387 */ /* 0x000fe60000100800 */
[----:B--2---:R-:W-:Y:S01]  /*19320*/  IMAD R6, R25, UR6, RZ ;  /* 0x0000000619067c24 */ /* 0x004fe2000f8e02ff */
[----:B------:R-:W-:Y:S04]  /*19330*/  STL [R1+0x1314], R2 ;  /* 0x0013140201007387 */ /* 0x000fe80000100800 */
[----:B------:R0:W-:Y:S01]  /*19340*/  STL [R1+0x1310], R3 ;  /* 0x0013100301007387 */ /* 0x0001e20000100800 */
[----:B------:R-:W-:-:S03]  /*19350*/  IMAD R0, R20, UR6, RZ ;  /* 0x0000000614007c24 */ /* 0x000fc6000f8e02ff */
[----:B------:R-:W-:Y:S01]  /*19360*/  STL [R1+0x131c], R4 ;  /* 0x00131c0401007387 */ /* 0x000fe20000100800 */
[----:B0-----:R-:W-:-:S03]  /*19370*/  IMAD.WIDE R2, R6, 0x2, R16 ;  /* 0x0000000206027825 */ /* 0x001fc600078e0210 */
        /* <DEDUP_REMOVED lines=34> */
[--C-:B-1----:R-:W-:Y:S01]  /*195a0*/  IMAD.WIDE R2, R0, 0x2, R16.reuse ;  /* 0x0000000200027825 */ /* 0x102fe200078e0210 */
[----:B------:R-:W-:Y:S03]  /*195b0*/  STL [R1+0x1368], R7 ;  /* 0x0013680701007387 */ /* 0x000fe60000100800 */
[----:B--2---:R-:W-:Y:S01]  /*195c0*/  IMAD R6, R26, UR6, RZ ;  /* 0x000000061a067c24 */ /* 0x004fe2000f8e02ff */
[----:B------:R-:W-:Y:S04]  /*195d0*/  STL [R1+0x1374], R2 ;  /* 0x0013740201007387 */ /* 0x000fe80000100800 */
[----:B------:R0:W-:Y:S04]  /*195e0*/  STL [R1+0x1370], R3 ;  /* 0x0013700301007387 */ /* 0x0001e80000100800 */
[----:B------:R-:W-:Y:S01]  /*195f0*/  STL [R1+0x137c], R4 ;  /* 0x00137c0401007387 */ /* 0x000fe20000100800 */
[----:B0-----:R-:W-:-:S03]  /*19600*/  IMAD.WIDE R2, R6, 0x2, R16 ;  /* 0x0000000206027825 */ /* 0x001fc600078e0210 */
[----:B------:R-:W-:Y:S04]  /*19610*/  STL [R1+0x1378], R5 ;  /* 0x0013780501007387 */ /* 0x000fe80000100800 */
[----:B------:R-:W-:Y:S04]  /*19620*/  STL [R1+0x1384], R2 ;  /* 0x0013840201007387 */ /* 0x000fe80000100800 */
[----:B------:R0:W-:Y:S01]  /*19630*/  STL [R1+0x1380], R3 ;  /* 0x0013800301007387 */ /* 0x0001e20000100800 */
[----:B------:R-:W-:Y:S02]  /*19640*/  IMAD R0, R24, UR6, RZ ;  /* 0x0000000618007c24 */ /* 0x000fe4000f8e02ff */
[----:B0-----:R-:W-:-:S05]  /*19650*/  IMAD.WIDE R2, R6, 0x2, R12 ;  /* 0x0000000206027825 */ /* 0x001fca00078e020c */
[----:B------:R-:W-:Y:S04]  /*19660*/  STL [R1+0x138c], R2 ;  /* 0x00138c0201007387 */ /* 0x000fe80000100800 */
[----:B------:R0:W-:Y:S02]  /*19670*/  STL [R1+0x1388], R3 ;  /* 0x0013880301007387 */ /* 0x0001e40000100800 */
[----:B0-----:R-:W-:-:S05]  /*19680*/  IMAD.WIDE R2, R0, 0x2, R16 ;  /* 0x0000000200027825 */ /* 0x001fca00078e0210 */
[----:B------:R-:W-:Y:S04]  /*19690*/  STL [R1+0x1394], R2 ;  /* 0x0013940201007387 */ /* 0x000fe80000100800 */
[----:B------:R0:W-:Y:S02]  /*196a0*/  STL [R1+0x1390], R3 ;  /* 0x0013900301007387 */ /* 0x0001e40000100800 */
[----:B0-----:R-:W-:-:S04]  /*196b0*/  IMAD.WIDE R2, R0, 0x2, R12 ;  /* 0x0000000200027825 */ /* 0x001fc800078e020c */
[----:B-----5:R-:W-:Y:S01]  /*196c0*/  IMAD R0, R23, UR6, RZ ;  /* 0x0000000617007c24 */ /* 0x020fe2000f8e02ff */
[----:B------:R-:W-:Y:S04]  /*196d0*/  STL [R1+0x139c], R2 ;  /* 0x00139c0201007387 */ /* 0x000fe80000100800 */
[----:B------:R0:W-:Y:S02]  /*196e0*/  STL [R1+0x1398], R3 ;  /* 0x0013980301007387 */ /* 0x0001e40000100800 */
[----:B0-----:R-:W-:-:S05]  /*196f0*/  IMAD.WIDE R2, R0, 0x2, R16 ;  /* 0x0000000200027825 */ /* 0x001fca00078e0210 */
[----:B------:R-:W-:Y:S04]  /*19700*/  STL [R1+0x13a4], R2 ;  /* 0x0013a40201007387 */ /* 0x000fe80000100800 */
[----:B------:R0:W-:Y:S02]  /*19710*/  STL [R1+0x13a0], R3 ;  /* 0x0013a00301007387 */ /* 0x0001e40000100800 */
[----:B0-----:R-:W-:-:S04]  /*19720*/  IMAD.WIDE R2, R0, 0x2, R12 ;  /* 0x0000000200027825 */ /* 0x001fc800078e020c */
[----:B------:R-:W-:Y:S01]  /*19730*/  IMAD R0, R22, UR6, RZ ;  /* 0x0000000616007c24 */ /* 0x000fe2000f8e02ff */
        /* <DEDUP_REMOVED lines=48> */
[----:B------:R-:W-:Y:S02]  /*19a40*/  IMAD R0, R29, UR6, RZ ;  /* 0x000000061d007c24 */ /* 0x000fe4000f8e02ff */
[----:B------:R-:W0:Y:S01]  /*19a50*/  S2R R29, SR_TID.X ;  /* 0x00000000001d7919 */ /* 0x000e220000002100 */
[----:B------:R-:W-:Y:S01]  /*19a60*/  IMAD R4, R28, UR6, RZ ;  /* 0x000000061c047c24 */ /* 0x000fe2000f8e02ff */
[----:B------:R-:W-:Y:S04]  /*19a70*/  STL [R1+0x141c], R2 ;  /* 0x00141c0201007387 */ /* 0x000fe80000100800 */
[----:B------:R1:W-:Y:S02]  /*19a80*/  STL [R1+0x1418], R3 ;  /* 0x0014180301007387 */ /* 0x0003e40000100800 */
[----:B-1----:R-:W-:-:S05]  /*19a90*/  IMAD.WIDE R2, R4, 0x2, R16 ;  /* 0x0000000204027825 */ /* 0x002fca00078e0210 */
[----:B------:R-:W-:Y:S01]  /*19aa0*/  STL [R1+0x1424], R2 ;  /* 0x0014240201007387 */ /* 0x000fe20000100800 */
[----:B------:R-:W-:-:S03]  /*19ab0*/  IMAD.WIDE R16, R0, 0x2, R16 ;  /* 0x0000000200107825 */ /* 0x000fc600078e0210 */
[----:B------:R1:W-:Y:S02]  /*19ac0*/  STL [R1+0x1420], R3 ;  /* 0x0014200301007387 */ /* 0x0003e40000100800 */
[----:B-1----:R-:W-:-:S04]  /*19ad0*/  IMAD.WIDE R2, R4, 0x2, R12 ;  /* 0x0000000204027825 */ /* 0x002fc800078e020c */
[----:B------:R-:W-:Y:S01]  /*19ae0*/  IMAD.WIDE R12, R0, 0x2, R12 ;  /* 0x00000002000c7825 */ /* 0x000fe200078e020c */
[----:B------:R0:W-:Y:S04]  /*19af0*/  STL [R1+0x588], R2 ;  /* 0x0005880201007387 */ /* 0x0001e80000100800 */
[----:B------:R1:W-:Y:S04]  /*19b00*/  STL [R1+0x584], R3 ;  /* 0x0005840301007387 */ /* 0x0003e80000100800 */
[----:B------:R1:W-:Y:S01]  /*19b10*/  STL [R1+0x590], R16 ;  /* 0x0005901001007387 */ /* 0x0003e20000100800 */
[----:B0-----:R-:W-:-:S03]  /*19b20*/  IMAD.SHL.U32 R2, R29, 0x10, RZ ;  /* 0x000000101d027824 */ /* 0x001fc600078e00ff */
[----:B------:R1:W-:Y:S04]  /*19b30*/  STL [R1+0x58c], R17 ;  /* 0x00058c1101007387 */ /* 0x0003e80000100800 */
[----:B------:R1:W-:Y:S04]  /*19b40*/  STL [R1+0x598], R12 ;  /* 0x0005980c01007387 */ /* 0x0003e80000100800 */
[----:B------:R1:W-:Y:S04]  /*19b50*/  STL [R1+0x594], R13 ;  /* 0x0005940d01007387 */ /* 0x0003e80000100800 */
[----:B------:R1:W-:Y:S01]  /*19b60*/  STL [R1+0x1688], R2 ;  /* 0x0016880201007387 */ /* 0x0003e20000100800 */
[----:B------:R-:W-:-:S05]  /*19b70*/  IMAD.SHL.U32 R0, R29, 0x20, RZ ;  /* 0x000000201d007824 */ /* 0x000fca00078e00ff */
[----:B------:R-:W-:Y:S01]  /*19b80*/  LOP3.LUT R0, R0, 0x60, RZ, 0xc0, !PT ;  /* 0x0000006000007812 */ /* 0x000fe200078ec0ff */
[----:B------:R1:W-:Y:S01]  /*19b90*/  STL [R1+0x3b0], RZ ;  /* 0x0003b0ff01007387 */ /* 0x0003e20000100800 */
[----:B------:R-:W-:-:S03]  /*19ba0*/  UMOV UR4, URZ ;  /* 0x000000ff00047c82 */ /* 0x000fc60008000000 */
[----:B------:R1:W-:Y:S04]  /*19bb0*/  STL [R1+0x168c], R0 ;  /* 0x00168c0001007387 */ /* 0x0003e80000100800 */
[----:B------:R1:W-:Y:S04]  /*19bc0*/  STL [R1+0x3b4], RZ ;  /* 0x0003b4ff01007387 */ /* 0x0003e80000100800 */
        /* <DEDUP_REMOVED lines=29> */
[----:B------:R1:W-:Y:S02]  /*19da0*/  STL [R1+0x8c], RZ ;  /* 0x00008cff01007387 */ /* 0x0003e40000100800 */
.L_x_2:
[----:B-----5:R-:W-:Y:S01]  /*19db0*/  STL [R1+0x27d4], R18 ;  /* 0x0027d41201007387 */ /* 0x020fe20000100800 */
[----:B------:R-:W-:-:S03]  /*19dc0*/  UIMAD UR5, UR4, -0x100, UR11 ;  /* 0xffffff00040578a4 */ /* 0x000fc6000f8e020b */
[----:B------:R-:W-:Y:S04]  /*19dd0*/  STL [R1+0x27e0], R18 ;  /* 0x0027e01201007387 */ /* 0x000fe80000100800 */
        /* <DEDUP_REMOVED lines=57> */
[----:B------:R-:W-:Y:S01]  /*1a170*/  STL [R1+0x27bc], R11 ;  /* 0x0027bc0b01007387 */ /* 0x000fe20000100800 */
[----:B01----:R-:W0:Y:S03]  /*1a180*/  S2R R2, SR_TID.X ;  /* 0x0000000000027919 */ /* 0x003e260000002100 */
        /* <DEDUP_REMOVED lines=8> */
[----:B0-----:R-:W-:-:S02]  /*1a210*/  LEA.HI R0, R2, 0x38, RZ, 0x1c ;  /* 0x0000003802007811 */ /* 0x001fc400078fe0ff */
[----:B------:R-:W-:Y:S01]  /*1a220*/  LEA.HI R2, R2, 0x78, RZ, 0x1c ;  /* 0x0000007802027811 */ /* 0x000fe200078fe0ff */
[----:B------:R-:W-:Y:S01]  /*1a230*/  STL [R1+0x2668], R13 ;  /* 0x0026680d01007387 */ /* 0x000fe20000100800 */
[----:B------:R-:W-:Y:S02]  /*1a240*/  ISETP.GE.AND P1, PT, R0, UR5, PT ;  /* 0x0000000500007c0c */ /* 0x000fe4000bf26270 */
[----:B------:R-:W-:Y:S01]  /*1a250*/  ISETP.GE.AND P2, PT, R2, UR5, PT ;  /* 0x0000000502007c0c */ /* 0x000fe2000bf46270 */
        /* <DEDUP_REMOVED lines=29> */
[----:B------:R-:W0:Y:S03]  /*1a430*/  S2R R0, SR_TID.X ;  /* 0x0000000000007919 */ /* 0x000e260000002100 */
        /* <DEDUP_REMOVED lines=11> */
[----:B------:R-:W-:-:S03]  /*1a4f0*/  ISETP.GE.AND P3, PT, R3, UR5, PT ;  /* 0x0000000503007c0c */ /* 0x000fc6000bf66270 */
[----:B------:R-:W-:Y:S04]  /*1a500*/  STL [R1+0x27a0], R13 ;  /* 0x0027a00d01007387 */ /* 0x000fe80000100800 */
[----:B------:R-:W-:Y:S04]  /*1a510*/  STL [R1+0x27a8], R13 ;  /* 0x0027a80d01007387 */ /* 0x000fe80000100800 */
[----:B------:R-:W-:Y:S04]  /*1a520*/  STL [R1+0x27b0], R13 ;  /* 0x0027b00d01007387 */ /* 0x000fe80000100800 */
[----:B------:R-:W-:Y:S04]  /*1a530*/  STL [R1+0x27b8], R13 ;  /* 0x0027b80d01007387 */ /* 0x000fe80000100800 */
[----:B------:R-:W-:Y:S04]  /*1a540*/  STL [R1+0x27c0], R13 ;  /* 0x0027c00d01007387 */ /* 0x000fe80000100800 */
[----:B------:R-:W-:Y:S04]  /*1a550*/  STL [R1+0x27c8], R13 ;  /* 0x0027c80d01007387 */ /* 0x000fe80000100800 */
[----:B------:R-:W-:Y:S04]  /*1a560*/  STL [R1+0x27d0], R13 ;  /* 0x0027d00d01007387 */ /* 0x000fe80000100800 */
[----:B------:R0:W-:Y:S04]  /*1a570*/  STL [R1+0x27dc], R13 ;  /* 0x0027dc0d01007387 */ /* 0x0001e80000100800 */
[----:B------:R-:W-:Y:S04]  /*1a580*/  STL [R1+0x2644], R7 ;  /* 0x0026440701007387 */ /* 0x000fe80000100800 */
[----:B------:R-:W-:Y:S01]  /*1a590*/  STL [R1+0x2640], R12 ;  /* 0x0026400c01007387 */ /* 0x000fe20000100800 */
[----:B------:R-:W-:-:S02]  /*1a5a0*/  ISETP.GE.AND P6, PT, R2, UR5, PT ;  /* 0x0000000502007c0c */ /* 0x000fc4000bfc6270 */
[----:B------:R-:W-:Y:S01]  /*1a5b0*/  PRMT R4, RZ, 0x7610, R4 ;  /* 0x00007610ff047816 */ /* 0x000fe20000000004 */
[----:B------:R-:W-:Y:S01]  /*1a5c0*/  STL [R1+0x263c], R10 ;  /* 0x00263c0a01007387 */ /* 0x000fe20000100800 */
[----:B------:R-:W-:Y:S02]  /*1a5d0*/  PRMT R5, RZ, 0x7610, R5 ;  /* 0x00007610ff057816 */ /* 0x000fe40000000005 */
[----:B------:R-:W-:Y:S01]  /*1a5e0*/  PRMT R6, RZ, 0x7610, R6 ;  /* 0x00007610ff067816 */ /* 0x000fe20000000006 */
[----:B------:R-:W-:Y:S01]  /*1a5f0*/  STL [R1+0x2638], R9 ;  /* 0x0026380901007387 */ /* 0x000fe20000100800 */
[----:B0-----:R-:W-:-:S03]  /*1a600*/  LOP3.LUT R13, R0, 0x7f, RZ, 0xc0, !PT ;  /* 0x0000007f000d7812 */ /* 0x001fc600078ec0ff */
[----:B------:R-:W-:Y:S01]  /*1a610*/  STL [R1+0x2634], R8 ;  /* 0x0026340801007387 */ /* 0x000fe20000100800 */
[----:B------:R-:W-:-:S03]  /*1a620*/  LOP3.LUT R0, R13, 0x80, RZ, 0xfc, !PT ;  /* 0x000000800d007812 */ /* 0x000fc600078efcff */
        /* <DEDUP_REMOVED lines=15> */
[----:B------:R-:W2:Y:S04]  /*1a720*/  LDL R3, [R1+0x1680] ;  /* 0x0016800001037983 */ /* 0x000ea80000100800 */
[----:B------:R-:W2:Y:S01]  /*1a730*/  LDL R2, [R1+0x164c] ;  /* 0x00164c0001027983 */ /* 0x000ea20000100800 */
[----:B------:R-:W-:-:S02]  /*1a740*/  ISETP.GE.AND P0, PT, R0, UR5, PT ;  /* 0x0000000500007c0c */ /* 0x000fc4000bf06270 */
[----:B--2---:R-:W-:-:S04]  /*1a750*/  @!P1 LOP3.LUT R3, R3, R2, RZ, 0x3c, !PT ;  /* 0x0000000203039212 */ /* 0x004fc800078e3cff */
[----:B------:R-:W-:-:S04]  /*1a760*/  @!P1 LOP3.LUT R2, R3, R2, RZ, 0x3c, !PT ;  /* 0x0000000203029212 */ /* 0x000fc800078e3cff */
[----:B------:R-:W-:-:S05]  /*1a770*/  @!P1 LOP3.LUT R3, R3, R2, RZ, 0x3c, !PT ;  /* 0x0000000203039212 */ /* 0x000fca00078e3cff */
[----:B------:R-:W2:Y:S04]  /*1a780*/  @!P1 LDG.E.U16 R4, desc[UR12][R2.64] ;  /* 0x0000000c02049981 */ /* 0x000ea8000c1e1500 */
[----:B--2---:R0:W-:Y:S04]  /*1a790*/  STL [R1+0x300], R4 ;  /* 0x0003000401007387 */ /* 0x0041e80000100800 */
[----:B------:R-:W2:Y:S04]  /*1a7a0*/  LDL R2, [R1+0x1654] ;  /* 0x0016540001027983 */ /* 0x000ea80000100800 */
[----:B------:R-:W2:Y:S01]  /*1a7b0*/  LDL R3, [R1+0x167c] ;  /* 0x00167c0001037983 */ /* 0x000ea20000100800 */
[----:B------:R-:W-:Y:S01]  /*1a7c0*/  PRMT R0, RZ, 0x7610, R0 ;  /* 0x00007610ff007816 */ /* 0x000fe20000000000 */
[----:B0-----:R-:W0:Y:S02]  /*1a7d0*/  S2R R4, SR_TID.X ;  /* 0x0000000000047919 */ /* 0x001e240000002100 */
[----:B0-----:R-:W-:-:S02]  /*1a7e0*/  SHF.R.U32.HI R4, RZ, 0x4, R4 ;  /* 0x00000004ff047819 */ /* 0x001fc40000011604 */
[----:B--2---:R-:W-:-:S04]  /*1a7f0*/  @!P2 LOP3.LUT R3, R3, R2, RZ, 0x3c, !PT ;  /* 0x000000020303a212 */ /* 0x004fc800078e3cff */
[----:B------:R-:W-:-:S04]  /*1a800*/  @!P2 LOP3.LUT R2, R3, R2, RZ, 0x3c, !PT ;  /* 0x000000020302a212 */ /* 0x000fc800078e3cff */
[----:B------:R-:W-:-:S05]  /*1a810*/  @!P2 LOP3.LUT R3, R3, R2, RZ, 0x3c, !PT ;  /* 0x000000020303a212 */ /* 0x000fca00078e3cff */
[----:B------:R-:W2:Y:S04]  /*1a820*/  @!P2 LDG.E.U16 R5, desc[UR12][R2.64] ;  /* 0x0000000c0205a981 */ /* 0x000ea8000c1e1500 */
[----:B------:R-:W3:Y:S04]  /*1a830*/  LDL R2, [R1+0x165c] ;  /* 0x00165c0001027983 */ /* 0x000ee80000100800 */
[----:B------:R-:W3:Y:S04]  /*1a840*/  LDL R3, [R1+0x1678] ;  /* 0x0016780001037983 */ /* 0x000ee80000100800 */
[----:B--2---:R0:W-:Y:S01]  /*1a850*/  STL [R1+0x2fc], R5 ;  /* 0x0002fc0501007387 */ /* 0x0041e20000100800 */
[----:B---3--:R-:W-:-:S04]  /*1a860*/  @!P3 LOP3.LUT R3, R3, R2, RZ, 0x3c, !PT ;  /* 0x000000020303b212 */ /* 0x008fc800078e3cff */
[----:B------:R-:W-:-:S04]  /*1a870*/  @!P3 LOP3.LUT R2, R3, R2, RZ, 0x3c, !PT ;  /* 0x000000020302b212 */ /* 0x000fc800078e3cff */
[----:B------:R-:W-:-:S05]  /*1a880*/  @!P3 LOP3.LUT R3, R3, R2, RZ, 0x3c, !PT ;  /* 0x000000020303b212 */ /* 0x000fca00078e3cff */
[----:B------:R1:W2:Y:S04]  /*1a890*/  @!P3 LDG.E.U16 R6, desc[UR12][R2.64] ;  /* 0x0000000c0206b981 */ /* 0x0002a8000c1e1500 */
[----:B------:R-:W1:Y:S04]  /*1a8a0*/  LDL R2, [R1+0x1660] ;  /* 0x0016600001027983 */ /* 0x000e680000100800 */
[----:B------:R-:W1:Y:S02]  /*1a8b0*/  LDL R3, [R1+0x1668] ;  /* 0x0016680001037983 */ /* 0x000e640000100800 */
[----:B-1----:R-:W-:-:S04]  /*1a8c0*/  @!P6 LOP3.LUT R3, R3, R2, RZ, 0x3c, !PT ;  /* 0x000000020303e212 */ /* 0x002fc800078e3cff */
[----:B------:R-:W-:-:S04]  /*1a8d0*/  @!P6 LOP3.LUT R2, R3, R2, RZ, 0x3c, !PT ;  /* 0x000000020302e212 */ /* 0x000fc800078e3cff */
[----:B------:R-:W-:-:S05]  /*1a8e0*/  @!P6 LOP3.LUT R3, R3, R2, RZ, 0x3c, !PT ;  /* 0x000000020303e212 */ /* 0x000fca00078e3cff */
[----:B------:R1:W3:Y:S01]  /*1a8f0*/  @!P6 LDG.E.U16 R0, desc[UR12][R2.64] ;  /* 0x0000000c0200e981 */ /* 0x0002e2000c1e1500 */
[----:B------:R-:W-:-:S03]  /*1a900*/  SGXT.U32 R4, R4, 0x3 ;  /* 0x000000030404781a */ /* 0x000fc60000000000 */
[----:B--2---:R2:W-:Y:S01]  /*1a910*/  STL [R1+0x2f8], R6 ;  /* 0x0002f80601007387 */ /* 0x0045e20000100800 */
[C---:B0-----:R-:W-:Y:S02]  /*1a920*/  LOP3.LUT R5, R4.reuse, 0x8, RZ, 0xfc, !PT ;  /* 0x0000000804057812 */ /* 0x041fe400078efcff */
[----:B-1----:R-:W-:Y:S01]  /*1a930*/  LOP3.LUT R2, R4, 0x20, RZ, 0xfc, !PT ;  /* 0x0000002004027812 */ /* 0x002fe200078efcff */
[----:B------:R-:W4:Y:S01]  /*1a940*/  LDL R3, [R1+0x15d4] ;  /* 0x0015d40001037983 */ /* 0x000f220000100800 */
[----:B------:R-:W-:Y:S02]  /*1a950*/  ISETP.GE.AND P5, PT, R5, UR5, PT ;  /* 0x0000000505007c0c */ /* 0x000fe4000bfa6270 */
[----:B------:R-:W-:Y:S02]  /*1a960*/  ISETP.GE.AND P3, PT, R2, UR5, PT ;  /* 0x0000000502007c0c */ /* 0x000fe4000bf66270 */
[----:B------:R-:W-:-:S04]  /*1a970*/  LOP3.LUT R5, R4, 0x18, RZ, 0xfc, !PT ;  /* 0x0000001804057812 */ /* 0x000fc800078efcff */
[----:B------:R-:W-:Y:S02]  /*1a980*/  ISETP.GE.AND P2, PT, R5, UR5, PT ;  /* 0x0000000505007c0c */ /* 0x000fe4000bf46270 */
[----:B------:R-:W-:Y:S02]  /*1a990*/  PRMT R5, RZ, 0x7610, R5 ;  /* 0x00007610ff057816 */ /* 0x000fe40000000005 */
[C---:B------:R-:W-:Y:S02]  /*1a9a0*/  ISETP.GE.AND P4, PT, R4.reuse, UR5, PT ;  /* 0x0000000504007c0c */ /* 0x040fe4000bf86270 */
[C---:B--2---:R-:W-:Y:S01]  /*1a9b0*/  LOP3.LUT R6, R4.reuse, 0x10, RZ, 0xfc, !PT ;  /* 0x0000001004067812 */ /* 0x044fe200078efcff */
[----:B---3--:R-:W-:Y:S04]  /*1a9c0*/  STL [R1+0x25dc], R0 ;  /* 0x0025dc0001007387 */ /* 0x008fe80000100800 */
[----:B------:R-:W4:Y:S04]  /*1a9d0*/  LDL R2, [R1+0x15b8] ;  /* 0x0015b80001027983 */ /* 0x000f280000100800 */
[----:B------:R0:W-:Y:S02]  /*1a9e0*/  STL.S16 [R1+0x2f4], R5 ;  /* 0x0002f40501007387 */ /* 0x0001e40000100600 */
[----:B0-----:R-:W-:-:S02]  /*1a9f0*/  LOP3.LUT R5, R4, 0x28, RZ, 0xfc, !PT ;  /* 0x0000002804057812 */ /* 0x001fc400078efcff */
[----:B------:R-:W2:Y:S01]  /*1aa00*/  LDL R4, [R1+0x2f4] ;  /* 0x0002f40001047983 */ /* 0x000ea20000100800 */
[----:B----4-:R-:W-:-:S04]  /*1aa10*/  @!P4 LOP3.LUT R3, R3, R2, RZ, 0x3c, !PT ;  /* 0x000000020303c212 */ /* 0x010fc800078e3cff */
[----:B------:R-:W-:-:S04]  /*1aa20*/  @!P4 LOP3.LUT R2, R3, R2, RZ, 0x3c, !PT ;  /* 0x000000020302c212 */ /* 0x000fc800078e3cff */
[----:B------:R-:W-:-:S05]  /*1aa30*/  @!P4 LOP3.LUT R3, R3, R2, RZ, 0x3c, !PT ;  /* 0x000000020303c212 */ /* 0x000fca00078e3cff */
[----:B--2---:R-:W2:Y:S04]  /*1aa40*/  @!P4 LDG.E.U16 R4, desc[UR12][R2.64] ;  /* 0x0000000c0204c981 */ /* 0x004ea8000c1e1500 */
[----:B--2---:R0:W-:Y:S04]  /*1aa50*/  @!P4 STL [R1+0x2f4], R4 ;  /* 0x0002f4040100c387 */ /* 0x0041e80000100800 */
[----:B------:R-:W2:Y:S04]  /*1aa60*/  LDL R2, [R1+0x1584] ;  /* 0x0015840001027983 */ /* 0x000ea80000100800 */
[----:B------:R-:W2:Y:S01]  /*1aa70*/  LDL R3, [R1+0x1594] ;  /* 0x0015940001037983 */ /* 0x000ea20000100800 */
[----:B------:R-:W-:Y:S01]  /*1aa80*/  PRMT R18, RZ, 0x7610, R18 ;  /* 0x00007610ff127816 */ /* 0x000fe20000000012 */
[----:B0-----:R-:W0:Y:S01]  /*1aa90*/  S2R R4, SR_TID.X ;  /* 0x0000000000047919 */ /* 0x001e220000002100 */
[----:B--2---:R-:W-:-:S04]  /*1aaa0*/  @!P5 LOP3.LUT R3, R3, R2, RZ, 0x3c, !PT ;  /* 0x000000020303d212 */ /* 0x004fc800078e3cff */
[----:B------:R-:W-:-:S04]  /*1aab0*/  @!P5 LOP3.LUT R2, R3, R2, RZ, 0x3c, !PT ;  /* 0x000000020302d212 */ /* 0x000fc800078e3cff */
[----:B------:R-:W-:-:S05]  /*1aac0*/  @!P5 LOP3.LUT R3, R3, R2, RZ, 0x3c, !PT ;  /* 0x000000020303d212 */ /* 0x000fca00078e3cff */
[----:B------:R-:W2:Y:S01]  /*1aad0*/  @!P5 LDG.E.U16 R18, desc[UR12][R2.64] ;  /* 0x0000000c0212d981 */ /* 0x000ea2000c1e1500 */
[----:B0-----:R-:W-:-:S04]  /*1aae0*/  SHF.R.U32.HI R4, RZ, 0x4, R4 ;  /* 0x00000004ff047819 */ /* 0x001fc80000011604 */
[----:B------:R-:W-:Y:S02]  /*1aaf0*/  SGXT.U32 R4, R4, 0x3 ;  /* 0x000000030404781a */ /* 0x000fe40000000000 */
[----:B------:R-:W-:Y:S02]  /*1ab00*/  ISETP.GE.AND P4, PT, R5, UR5, PT ;  /* 0x0000000505007c0c */ /* 0x000fe4000bf86270 */
[----:B------:R-:W-:Y:S02]  /*1ab10*/  LOP3.LUT R5, R4, 0x30, RZ, 0xfc, !PT ;  /* 0x0000003004057812 */ /* 0x000fe400078efcff */
[----:B------:R-:W-:Y:S02]  /*1ab20*/  PRMT R4, RZ, 0x7610, R4 ;  /* 0x00007610ff047816 */ /* 0x000fe40000000004 */
[----:B------:R-:W-:Y:S01]  /*1ab30*/  ISETP.GE.AND P5, PT, R5, UR5, PT ;  /* 0x0000000505007c0c */ /* 0x000fe2000bfa6270 */
[----:B--2---:R0:W-:Y:S04]  /*1ab40*/  STL [R1+0x2f0], R18 ;  /* 0x0002f01201007387 */ /* 0x0041e80000100800 */
[----:B0-----:R-:W2:Y:S04]  /*1ab50*/  LDL.LU R18, [R1+0x2810] ;  /* 0x0028100001127983 */ /* 0x001ea80000300800 */
[----:B------:R-:W3:Y:S04]  /*1ab60*/  LDL R2, [R1+0x1590] ;  /* 0x0015900001027983 */ /* 0x000ee80000100800 */
[----:B------:R-:W3:Y:S04]  /*1ab70*/  LDL R3, [R1+0x15a0] ;  /* 0x0015a00001037983 */ /* 0x000ee80000100800 */
[----:B------:R0:W-:Y:S02]  /*1ab80*/  STL.S16 [R1+0x2ec], R4 ;  /* 0x0002ec0401007387 */ /* 0x0001e40000100600 */
[----:B0-----:R-:W0:Y:S02]  /*1ab90*/  S2R R4, SR_TID.X ;  /* 0x0000000000047919 */ /* 0x001e240000002100 */
[----:B0-----:R-:W-:-:S04]  /*1aba0*/  SHF.R.U32.HI R4, RZ, 0x4, R4 ;  /* 0x00000004ff047819 */ /* 0x001fc80000011604 */
[----:B------:R-:W-:-:S04]  /*1abb0*/  SGXT.U32 R4, R4, 0x3 ;  /* 0x000000030404781a */ /* 0x000fc80000000000 */
[----:B------:R-:W-:Y:S02]  /*1abc0*/  LOP3.LUT R5, R4, 0x40, RZ, 0xfc, !PT ;  /* 0x0000004004057812 */ /* 0x000fe400078efcff */
[----:B------:R-:W4:Y:S01]  /*1abd0*/  LDL R4, [R1+0x2ec] ;  /* 0x0002ec0001047983 */ /* 0x000f220000100800 */
[----:B------:R-:W-:-:S13]  /*1abe0*/  ISETP.GE.AND P1, PT, R6, UR5, PT ;  /* 0x0000000506007c0c */ /* 0x000fda000bf26270 */
[----:B---3--:R-:W-:-:S04]  /*1abf0*/  @!P1 LOP3.LUT R3, R3, R2, RZ, 0x3c, !PT ;  /* 0x0000000203039212 */ /* 0x008fc800078e3cff */
[----:B------:R-:W-:-:S04]  /*1ac00*/  @!P1 LOP3.LUT R2, R3, R2, RZ, 0x3c, !PT ;  /* 0x0000000203029212 */ /* 0x000fc800078e3cff */
[----:B------:R-:W-:-:S05]  /*1ac10*/  @!P1 LOP3.LUT R3, R3, R2, RZ, 0x3c, !PT ;  /* 0x0000000203039212 */ /* 0x000fca00078e3cff */
[----:B----4-:R-:W3:Y:S04]  /*1ac20*/  @!P1 LDG.E.U16 R4, desc[UR12][R2.64] ;  /* 0x0000000c02049981 */ /* 0x010ee8000c1e1500 */
[----:B---3--:R0:W-:Y:S04]  /*1ac30*/  @!P1 STL [R1+0x2ec], R4 ;  /* 0x0002ec0401009387 */ /* 0x0081e80000100800 */
[----:B------:R-:W3:Y:S04]  /*1ac40*/  LDL R2, [R1+0x158c] ;  /* 0x00158c0001027983 */ /* 0x000ee80000100800 */
[----:B------:R-:W3:Y:S01]  /*1ac50*/  LDL R3, [R1+0x159c] ;  /* 0x00159c0001037983 */ /* 0x000ee20000100800 */
[----:B--2---:R-:W-:Y:S01]  /*1ac60*/  PRMT R18, RZ, 0x7610, R18 ;  /* 0x00007610ff127816 */ /* 0x004fe20000000012 */
[----:B0-----:R-:W0:Y:S01]  /*1ac70*/  S2R R4, SR_TID.X ;  /* 0x0000000000047919 */ /* 0x001e220000002100 */
[----:B---3--:R-:W-:-:S04]  /*1ac80*/  @!P2 LOP3.LUT R3, R3, R2, RZ, 0x3c, !PT ;  /* 0x000000020303a212 */ /* 0x008fc800078e3cff */
        /* <DEDUP_REMOVED lines=254> */
[----:B----4-:R-:W3:Y:S01]  /*1bc70*/  @!P4 LDG.E.U16 R4, desc[UR12][R2.64] ;  /* 0x0000000c0204c981 */ /* 0x010ee2000c1e1500 */
[----:B--2---:R-:W-:-:S05]  /*1bc80*/  PRMT R18, RZ, 0x7610, R18 ;  /* 0x00007610ff127816 */ /* 0x004fca0000000012 */
[----:B------:R0:W-:Y:S04]  /*1bc90*/  STL.S16 [R1+0x2a0], R18 ;  /* 0x0002a01201007387 */ /* 0x0001e80000100600 */
[----:B0-----:R-:W2:Y:S04]  /*1bca0*/  LDL.LU R18, [R1+0x27e8] ;  /* 0x0027e80001127983 */ /* 0x001ea80000300800 */
[----:B---3--:R0:W-:Y:S04]  /*1bcb0*/  @!P4 STL [R1+0x2a4], R4 ;  /* 0x0002a4040100c387 */ /* 0x0081e80000100800 */
[----:B------:R-:W3:Y:S04]  /*1bcc0*/  LDL R2, [R1+0x1610] ;  /* 0x0016100001027983 */ /* 0x000ee80000100800 */
[----:B------:R-:W3:Y:S01]  /*1bcd0*/  LDL R3, [R1+0x1644] ;  /* 0x0016440001037983 */ /* 0x000ee20000100800 */
[----:B0-----:R-:W0:Y:S01]  /*1bce0*/  S2R R4, SR_TID.X ;  /* 0x0000000000047919 */ /* 0x001e220000002100 */
[----:B------:R-:W-:-:S02]  /*1bcf0*/  ISETP.GE.AND P4, PT, R5, UR5, PT ;  /* 0x0000000505007c0c */ /* 0x000fc4000bf86270 */
        /* <DEDUP_REMOVED lines=8> */
[----:B---3--:R-:W-:Y:S04]  /*1bd80*/  @!P5 STL [R1+0x2a0], R4 ;  /* 0x0002a0040100d387 */ /* 0x008fe80000100800 */
[----:B------:R-:W3:Y:S04]  /*1bd90*/  LDL R2, [R1+0x1618] ;  /* 0x0016180001027983 */ /* 0x000ee80000100800 */
[----:B------:R-:W3:Y:S01]  /*1bda0*/  LDL R3, [R1+0x1650] ;  /* 0x0016500001037983 */ /* 0x000ee20000100800 */
[----:B------:R-:W-:-:S02]  /*1bdb0*/  PRMT R11, RZ, 0x7610, R11 ;  /* 0x00007610ff0b7816 */ /* 0x000fc4000000000b */
[----:B---3--:R-:W-:-:S04]  /*1bdc0*/  @!P1 LOP3.LUT R3, R3, R2, RZ, 0x3c, !PT ;  /* 0x0000000203039212 */ /* 0x008fc800078e3cff */
[----:B------:R-:W-:-:S04]  /*1bdd0*/  @!P1 LOP3.LUT R2, R3, R2, RZ, 0x3c, !PT ;  /* 0x0000000203029212 */ /* 0x000fc800078e3cff */
[----:B------:R-:W-:-:S05]  /*1bde0*/  @!P1 LOP3.LUT R3, R3, R2, RZ, 0x3c, !PT ;  /* 0x0000000203039212 */ /* 0x000fca00078e3cff */
[----:B------:R-:W3:Y:S04]  /*1bdf0*/  @!P1 LDG.E.U16 R11, desc[UR12][R2.64] ;  /* 0x0000000c020b9981 */ /* 0x000ee8000c1e1500 */
[----:B---3--:R0:W-:Y:S04]  /*1be00*/  STL [R1+0x29c], R11 ;  /* 0x00029c0b01007387 */ /* 0x0081e80000100800 */
[----:B0-----:R-:W3:Y:S04]  /*1be10*/  LDL.LU R11, [R1+0x27e4] ;  /* 0x0027e400010b7983 */ /* 0x001ee80000300800 */
[----:B------:R-:W4:Y:S04]  /*1be20*/  LDL R2, [R1+0x1620] ;  /* 0x0016200001027983 */ /* 0x000f280000100800 */
[----:B------:R-:W4:Y:S01]  /*1be30*/  LDL R3, [R1+0x1658] ;  /* 0x0016580001037983 */ /* 0x000f220000100800 */
[----:B--2---:R-:W-:-:S02]  /*1be40*/  PRMT R18, RZ, 0x7610, R18 ;  /* 0x00007610ff127816 */ /* 0x004fc40000000012 */
[----:B----4-:R-:W-:-:S04]  /*1be50*/  @!P2 LOP3.LUT R3, R3, R2, RZ, 0x3c, !PT ;  /* 0x000000020303a212 */ /* 0x010fc800078e3cff */
[----:B------:R-:W-:-:S04]  /*1be60*/  @!P2 LOP3.LUT R2, R3, R2, RZ, 0x3c, !PT ;  /* 0x000000020302a212 */ /* 0x000fc800078e3cff */
[----:B------:R-:W-:-:S05]  /*1be70*/  @!P2 LOP3.LUT R3, R3, R2, RZ, 0x3c, !PT ;  /* 0x000000020303a212 */ /* 0x000fca00078e3cff */
[----:B------:R-:W2:Y:S04]  /*1be80*/  @!P2 LDG.E.U16 R18, desc[UR12][R2.64] ;  /* 0x0000000c0212a981 */ /* 0x000ea8000c1e1500 */
[----:B--2---:R0:W-:Y:S04]  /*1be90*/  STL [R1+0x298], R18 ;  /* 0x0002981201007387 */ /* 0x0041e80000100800 */
[----:B0-----:R-:W2:Y:S04]  /*1bea0*/  LDL.LU R18, [R1+0x27e0] ;  /* 0x0027e00001127983 */ /* 0x001ea80000300800 */
[----:B------:R-:W4:Y:S04]  /*1beb0*/  LDL R2, [R1+0x1628] ;  /* 0x0016280001027983 */ /* 0x000f280000100800 */
[----:B------:R-:W4:Y:S01]  /*1bec0*/  LDL R3, [R1+0x1664] ;  /* 0x0016640001037983 */ /* 0x000f220000100800 */
[----:B---3--:R-:W-:-:S02]  /*1bed0*/  PRMT R11, RZ, 0x7610, R11 ;  /* 0x00007610ff0b7816 */ /* 0x008fc4000000000b */
[----:B----4-:R-:W-:-:S04]  /*1bee0*/  @!P3 LOP3.LUT R3, R3, R2, RZ, 0x3c, !PT ;  /* 0x000000020303b212 */ /* 0x010fc800078e3cff */
[----:B------:R-:W-:-:S04]  /*1bef0*/  @!P3 LOP3.LUT R2, R3, R2, RZ, 0x3c, !PT ;  /* 0x000000020302b212 */ /* 0x000fc800078e3cff */
[----:B------:R-:W-:-:S05]  /*1bf00*/  @!P3 LOP3.LUT R3, R3, R2, RZ, 0x3c, !PT ;  /* 0x000000020303b212 */ /* 0x000fca00078e3cff */
[----:B------:R-:W3:Y:S01]  /*1bf10*/  @!P3 LDG.E.U16 R11, desc[UR12][R2.64] ;  /* 0x0000000c020bb981 */ /* 0x000ee2000c1e1500 */
[----:B------:R-:W-:-:S03]  /*1bf20*/  ISETP.GE.AND P2, PT, R13, UR5, PT ;  /* 0x000000050d007c0c */ /* 0x000fc6000bf46270 */
[----:B------:R-:W4:Y:S04]  /*1bf30*/  LDL.LU R13, [R1+0x27dc] ;  /* 0x0027dc00010d7983 */ /* 0x000f280000300800 */
[----:B---3--:R0:W-:Y:S04]  /*1bf40*/  STL [R1+0x294], R11 ;  /* 0x0002940b01007387 */ /* 0x0081e80000100800 */
[----:B0-----:R-:W3:Y:S04]  /*1bf50*/  LDL.LU R11, [R1+0x27d8] ;  /* 0x0027d800010b7983 */ /* 0x001ee80000300800 */
[----:B------:R-:W3:Y:S04]  /*1bf60*/  LDL R2, [R1+0x1630] ;  /* 0x0016300001027983 */ /* 0x000ee80000100800 */
[----:B------:R-:W3:Y:S01]  /*1bf70*/  LDL R3, [R1+0x1674] ;  /* 0x0016740001037983 */ /* 0x000ee20000100800 */
[----:B--2---:R-:W-:-:S02]  /*1bf80*/  PRMT R18, RZ, 0x7610, R18 ;  /* 0x00007610ff127816 */ /* 0x004fc40000000012 */
[----:B---3--:R-:W-:-:S04]  /*1bf90*/  @!P4 LOP3.LUT R3, R3, R2, RZ, 0x3c, !PT ;  /* 0x000000020303c212 */ /* 0x008fc800078e3cff */
[----:B------:R-:W-:-:S04]  /*1bfa0*/  @!P4 LOP3.LUT R2, R3, R2, RZ, 0x3c, !PT ;  /* 0x000000020302c212 */ /* 0x000fc800078e3cff */
[----:B------:R-:W-:-:S05]  /*1bfb0*/  @!P4 LOP3.LUT R3, R3, R2, RZ, 0x3c, !PT ;  /* 0x000000020303c212 */ /* 0x000fca00078e3cff */
[----:B------:R-:W2:Y:S01]  /*1bfc0*/  @!P4 LDG.E.U16 R18, desc[UR12][R2.64] ;  /* 0x0000000c0212c981 */ /* 0x000ea2000c1e1500 */
[----:B------:R-:W-:-:S03]  /*1bfd0*/  ISETP.GE.AND P5, PT, R5, UR5, PT ;  /* 0x0000000505007c0c */ /* 0x000fc6000bfa6270 */
[----:B--2---:R0:W-:Y:S04]  /*1bfe0*/  STL [R1+0x28c], R18 ;  /* 0x00028c1201007387 */ /* 0x0041e80000100800 */
[----:B0-----:R-:W2:Y:S04]  /*1bff0*/  LDL.LU R18, [R1+0x27d4] ;  /* 0x0027d40001127983 */ /* 0x001ea80000300800 */
[----:B------:R-:W3:Y:S04]  /*1c000*/  LDL R2, [R1+0x1638] ;  /* 0x0016380001027983 */ /* 0x000ee80000100800 */
[----:B------:R-:W3:Y:S01]  /*1c010*/  LDL R3, [R1+0x1670] ;  /* 0x0016700001037983 */ /* 0x000ee20000100800 */
[----:B------:R-:W-:Y:S01]  /*1c020*/  PRMT R0, RZ, 0x7610, R0 ;  /* 0x00007610ff007816 */ /* 0x000fe20000000000 */
[----:B------:R-:W0:Y:S01]  /*1c030*/  S2R R4, SR_TID.X ;  /* 0x0000000000047919 */ /* 0x000e220000002100 */
[----:B---3--:R-:W-:-:S04]  /*1c040*/  @!P5 LOP3.LUT R3, R3, R2, RZ, 0x3c, !PT ;  /* 0x000000020303d212 */ /* 0x008fc800078e3cff */
[----:B------:R-:W-:-:S04]  /*1c050*/  @!P5 LOP3.LUT R2, R3, R2, RZ, 0x3c, !PT ;  /* 0x000000020302d212 */ /* 0x000fc800078e3cff */
[----:B------:R-:W-:-:S05]  /*1c060*/  @!P5 LOP3.LUT R3, R3, R2, RZ, 0x3c, !PT ;  /* 0x000000020303d212 */ /* 0x000fca00078e3cff */
[----:B------:R-:W3:Y:S04]  /*1c070*/  @!P5 LDG.E.U16 R0, desc[UR12][R2.64] ;  /* 0x0000000c0200d981 */ /* 0x000ee8000c1e1500 */
[----:B------:R-:W4:Y:S04]  /*1c080*/  LDL R2, [R1+0x1640] ;  /* 0x0016400001027983 */ /* 0x000f280000100800 */
[----:B------:R-:W4:Y:S01]  /*1c090*/  LDL R3, [R1+0x166c] ;  /* 0x00166c0001037983 */ /* 0x000f220000100800 */
[----:B0-----:R-:W-:-:S04]  /*1c0a0*/  SHF.R.U32.HI R4, RZ, 0x4, R4 ;  /* 0x00000004ff047819 */ /* 0x001fc80000011604 */
[----:B------:R-:W-:-:S04]  /*1c0b0*/  SGXT.U32 R4, R4, 0x3 ;  /* 0x000000030404781a */ /* 0x000fc80000000000 */
[----:B------:R-:W-:-:S04]  /*1c0c0*/  LOP3.LUT R4, R4, 0xf0, RZ, 0xfc, !PT ;  /* 0x000000f004047812 */ /* 0x000fc800078efcff */
[----:B------:R-:W-:Y:S02]  /*1c0d0*/  ISETP.GE.AND P1, PT, R4, UR5, PT ;  /* 0x0000000504007c0c */ /* 0x000fe4000bf26270 */
[----:B--2---:R-:W-:Y:S01]  /*1c0e0*/  PRMT R18, RZ, 0x7610, R18 ;  /* 0x00007610ff127816 */ /* 0x004fe20000000012 */
[----:B---3--:R-:W-:Y:S10]  /*1c0f0*/  STL [R1+0x25e0], R0 ;  /* 0x0025e00001007387 */ /* 0x008ff40000100800 */
[----:B----4-:R-:W-:-:S04]  /*1c100*/  @!P1 LOP3.LUT R3, R3, R2, RZ, 0x3c, !PT ;  /* 0x0000000203039212 */ /* 0x010fc800078e3cff */
[----:B------:R-:W-:-:S04]  /*1c110*/  @!P1 LOP3.LUT R2, R3, R2, RZ, 0x3c, !PT ;  /* 0x0000000203029212 */ /* 0x000fc800078e3cff */
[----:B------:R-:W-:-:S05]  /*1c120*/  @!P1 LOP3.LUT R3, R3, R2, RZ, 0x3c, !PT ;  /* 0x0000000203039212 */ /* 0x000fca00078e3cff */
[----:B------:R0:W2:Y:S04]  /*1c130*/  @!P1 LDG.E.U16 R18, desc[UR12][R2.64] ;  /* 0x0000000c02129981 */ /* 0x0000a8000c1e1500 */
[----:B------:R-:W0:Y:S04]  /*1c140*/  LDL R2, [R1+0x594] ;  /* 0x0005940001027983 */ /* 0x000e280000100800 */
[----:B------:R-:W0:Y:S01]  /*1c150*/  LDL R3, [R1+0x598] ;  /* 0x0005980001037983 */ /* 0x000e220000100800 */
[----:B------:R-:W-:Y:S01]  /*1c160*/  PRMT R13, RZ, 0x7610, R13 ;  /* 0x00007610ff0d7816 */ /* 0x000fe2000000000d */
[----:B------:R-:W-:Y:S01]  /*1c170*/  BAR.SYNC.DEFER_BLOCKING 0x0 ;  /* 0x0000000000007b1d */ /* 0x000fe20000010000 */
[----:B0-----:R-:W-:-:S04]  /*1c180*/  @!P2 LOP3.LUT R3, R3, R2, RZ, 0x3c, !PT ;  /* 0x000000020303a212 */ /* 0x001fc800078e3cff */
[----:B------:R-:W-:-:S04]  /*1c190*/  @!P2 LOP3.LUT R2, R3, R2, RZ, 0x3c, !PT ;  /* 0x000000020302a212 */ /* 0x000fc800078e3cff */
[----:B------:R-:W-:-:S05]  /*1c1a0*/  @!P2 LOP3.LUT R3, R3, R2, RZ, 0x3c, !PT ;  /* 0x000000020303a212 */ /* 0x000fca00078e3cff */
[----:B------:R-:W3:Y:S04]  /*1c1b0*/  @!P2 LDG.E.U16 R13, desc[UR12][R2.64] ;  /* 0x0000000c020da981 */ /* 0x000ee8000c1e1500 */
[----:B--2---:R-:W-:Y:S04]  /*1c1c0*/  STL [R1+0x25e4], R18 ;  /* 0x0025e41201007387 */ /* 0x004fe80000100800 */
[----:B---3--:R0:W-:Y:S04]  /*1c1d0*/  STL [R1+0x290], R13 ;  /* 0x0002900d01007387 */ /* 0x0081e80000100800 */
[----:B0-----:R-:W2:Y:S04]  /*1c1e0*/  LDL.LU R13, [R1+0x27d0] ;  /* 0x0027d000010d7983 */ /* 0x001ea80000300800 */
        /* <DEDUP_REMOVED lines=884> */
[----:B------:R-:W-:-:S02]  /*1f930*/  PRMT R7, RZ, 0x7610, R7 ;  /* 0x00007610ff077816 */ /* 0x000fc40000000007 */
[----:B----4-:R-:W-:-:S04]  /*1f940*/  @!P0 LOP3.LUT R3, R3, R2, RZ, 0x3c, !PT ;  /* 0x0000000203038212 */ /* 0x010fc800078e3cff */
[----:B------:R-:W-:-:S04]  /*1f950*/  @!P0 LOP3.LUT R2, R3, R2, RZ, 0x3c, !PT ;  /* 0x0000000203028212 */ /* 0x000fc800078e3cff */
[----:B------:R-:W-:-:S05]  /*1f960*/  @!P0 LOP3.LUT R3, R3, R2, RZ, 0x3c, !PT ;  /* 0x0000000203038212 */ /* 0x000fca00078e3cff */
[----:B------:R-:W4:Y:S04]  /*1f970*/  @!P0 LDG.E.U16 R7, desc[UR12][R2.64] ;  /* 0x0000000c02078981 */ /* 0x000f28000c1e1500 */
[----:B----4-:R0:W-:Y:S04]  /*1f980*/  STL [R1+0xd8], R7 ;  /* 0x0000d80701007387 */ /* 0x0101e80000100800 */
[----:B0-----:R-:W4:Y:S04]  /*1f990*/  LDL.LU R7, [R1+0x2644] ;  /* 0x0026440001077983 */ /* 0x001f280000300800 */
[----:B------:R-:W2:Y:S04]  /*1f9a0*/  LDL R2, [R1+0xb28] ;  /* 0x000b280001027983 */ /* 0x000ea80000100800 */
[----:B------:R-:W2:Y:S01]  /*1f9b0*/  LDL R3, [R1+0xb2c] ;  /* 0x000b2c0001037983 */ /* 0x000ea20000100800 */
[----:B---3--:R-:W-:-:S02]  /*1f9c0*/  PRMT R11, RZ, 0x7610, R11 ;  /* 0x00007610ff0b7816 */ /* 0x008fc4000000000b */
[----:B--2---:R-:W-:-:S04]  /*1f9d0*/  @!P2 LOP3.LUT R3, R3, R2, RZ, 0x3c, !PT ;  /* 0x000000020303a212 */ /* 0x004fc800078e3cff */
[----:B------:R-:W-:-:S04]  /*1f9e0*/  @!P2 LOP3.LUT R2, R3, R2, RZ, 0x3c, !PT ;  /* 0x000000020302a212 */ /* 0x000fc800078e3cff */
[----:B------:R-:W-:-:S05]  /*1f9f0*/  @!P2 LOP3.LUT R3, R3, R2, RZ, 0x3c, !PT ;  /* 0x000000020303a212 */ /* 0x000fca00078e3cff */
[----:B------:R0:W2:Y:S04]  /*1fa00*/  @!P2 LDG.E.U16 R11, desc[UR12][R2.64] ;  /* 0x0000000c020ba981 */ /* 0x0000a8000c1e1500 */
[----:B------:R-:W0:Y:S04]  /*1fa10*/  LDL R2, [R1+0xb20] ;  /* 0x000b200001027983 */ /* 0x000e280000100800 */
[----:B------:R-:W0:Y:S01]  /*1fa20*/  LDL R3, [R1+0xb24] ;  /* 0x000b240001037983 */ /* 0x000e220000100800 */
[----:B------:R-:W-:Y:S02]  /*1fa30*/  PRMT R12, RZ, 0x7610, R12 ;  /* 0x00007610ff0c7816 */ /* 0x000fe4000000000c */
[----:B0-----:R-:W-:-:S04]  /*1fa40*/  @!P0 LOP3.LUT R3, R3, R2, RZ, 0x3c, !PT ;  /* 0x0000000203038212 */ /* 0x001fc800078e3cff */
[----:B------:R-:W-:-:S04]  /*1fa50*/  @!P0 LOP3.LUT R2, R3, R2, RZ, 0x3c, !PT ;  /* 0x0000000203028212 */ /* 0x000fc800078e3cff */
[----:B------:R-:W-:-:S05]  /*1fa60*/  @!P0 LOP3.LUT R3, R3, R2, RZ, 0x3c, !PT ;  /* 0x0000000203038212 */ /* 0x000fca00078e3cff */
[----:B------:R-:W3:Y:S04]  /*1fa70*/  @!P0 LDG.E.U16 R12, desc[UR12][R2.64] ;  /* 0x0000000c020c8981 */ /* 0x000ee8000c1e1500 */
[----:B--2---:R0:W-:Y:S04]  /*1fa80*/  STL [R1+0xd4], R11 ;  /* 0x0000d40b01007387 */ /* 0x0041e80000100800 */
[----:B0-----:R-:W2:Y:S04]  /*1fa90*/  LDL R11, [R1+0x9ac] ;  /* 0x0009ac00010b7983 */ /* 0x001ea80000100800 */
[----:B---3--:R0:W-:Y:S04]  /*1faa0*/  STL [R1+0xd0], R12 ;  /* 0x0000d00c01007387 */ /* 0x0081e80000100800 */
[----:B0-----:R-:W3:Y:S04]  /*1fab0*/  LDL.LU R12, [R1+0x2640] ;  /* 0x00264000010c7983 */ /* 0x001ee80000300800 */
[----:B------:R-:W2:Y:S04]  /*1fac0*/  LDL R2, [R1+0xaa8] ;  /* 0x000aa80001027983 */ /* 0x000ea80000100800 */
[----:B------:R-:W2:Y:S01]  /*1fad0*/  LDL R3, [R1+0xaac] ;  /* 0x000aac0001037983 */ /* 0x000ea20000100800 */
[----:B------:R-:W-:-:S02]  /*1fae0*/  PRMT R10, RZ, 0x7610, R10 ;  /* 0x00007610ff0a7816 */ /* 0x000fc4000000000a */
[----:B--2---:R-:W-:-:S04]  /*1faf0*/  @!P2 LOP3.LUT R3, R3, R2, RZ, 0x3c, !PT ;  /* 0x000000020303a212 */ /* 0x004fc800078e3cff */
[----:B------:R-:W-:-:S04]  /*1fb00*/  @!P2 LOP3.LUT R2, R3, R2, RZ, 0x3c, !PT ;  /* 0x000000020302a212 */ /* 0x000fc800078e3cff */
[----:B------:R-:W-:-:S05]  /*1fb10*/  @!P2 LOP3.LUT R3, R3, R2, RZ, 0x3c, !PT ;  /* 0x000000020303a212 */ /* 0x000fca00078e3cff */
[----:B------:R-:W2:Y:S04]  /*1fb20*/  @!P2 LDG.E.U16 R10, desc[UR12][R2.64] ;  /* 0x0000000c020aa981 */ /* 0x000ea8000c1e1500 */
[----:B--2---:R0:W-:Y:S04]  /*1fb30*/  STL [R1+0xac], R10 ;  /* 0x0000ac0a01007387 */ /* 0x0041e80000100800 */
[----:B0-----:R-:W2:Y:S04]  /*1fb40*/  LDL.LU R10, [R1+0x263c] ;  /* 0x00263c00010a7983 */ /* 0x001ea80000300800 */
        /* <DEDUP_REMOVED lines=24> */
[----:B------:R-:W2:Y:S01]  /*1fcd0*/  @!P0 LDG.E.U16 R15, desc[UR12][R2.64] ;  /* 0x0000000c020f8981 */ /* 0x000ea2000c1e1500 */
[----:B------:R-:W-:-:S03]  /*1fce0*/  PRMT R14, RZ, 0x7610, R14 ;  /* 0x00007610ff0e7816 */ /* 0x000fc6000000000e */
[----:B--2---:R0:W-:Y:S04]  /*1fcf0*/  STL [R1+0xa0], R15 ;  /* 0x0000a00f01007387 */ /* 0x0041e80000100800 */
[----:B0-----:R-:W2:Y:S04]  /*1fd00*/  LDL.LU R15, [R1+0x2630] ;  /* 0x00263000010f7983 */ /* 0x001ea80000300800 */
[----:B------:R-:W2:Y:S01]  /*1fd10*/  LDL R3, [R1+0x9a8] ;  /* 0x0009a80001037983 */ /* 0x000ea20000100800 */
[----:B------:R-:W-:-:S03]  /*1fd20*/  @!P2 IMAD.MOV.U32 R2, RZ, RZ, R11 ;  /* 0x000000ffff02a224 */ /* 0x000fc600078e000b */
[----:B------:R-:W3:Y:S04]  /*1fd30*/  LDL R11, [R1+0x8a4] ;  /* 0x0008a400010b7983 */ /* 0x000ee80000100800 */
[----:B--2---:R-:W2:Y:S04]  /*1fd40*/  @!P2 LDG.E.U16 R14, desc[UR12][R2.64] ;  /* 0x0000000c020ea981 */ /* 0x004ea8000c1e1500 */
        /* <DEDUP_REMOVED lines=18> */
[----:B------:R-:W3:Y:S04]  /*1fe70*/  LDL R2, [R1+0x920] ;  /* 0x0009200001027983 */ /* 0x000ee80000100800 */
[----:B------:R-:W3:Y:S01]  /*1fe80*/  LDL R3, [R1+0x924] ;  /* 0x0009240001037983 */ /* 0x000ee20000100800 */
[----:B------:R-:W-:-:S03]  /*1fe90*/  PRMT R5, RZ, 0x7610, R5 ;  /* 0x00007610ff057816 */ /* 0x000fc60000000005 */
[----:B--2---:R0:W-:Y:S01]  /*1fea0*/  STL [R1+0x94], R13 ;  /* 0x0000940d01007387 */ /* 0x0041e20000100800 */
[----:B------:R-:W-:-:S03]  /*1feb0*/  PRMT R28, RZ, 0x7610, R28 ;  /* 0x00007610ff1c7816 */ /* 0x000fc6000000001c */
[----:B0-----:R-:W2:Y:S01]  /*1fec0*/  LDL R13, [R1+0x824] ;  /* 0x00082400010d7983 */ /* 0x001ea20000100800 */
[----:B---3--:R-:W-:-:S04]  /*1fed0*/  @!P0 LOP3.LUT R3, R3, R2, RZ, 0x3c, !PT ;  /* 0x0000000203038212 */ /* 0x008fc800078e3cff */
[----:B------:R-:W-:-:S04]  /*1fee0*/  @!P0 LOP3.LUT R2, R3, R2, RZ, 0x3c, !PT ;  /* 0x0000000203028212 */ /* 0x000fc800078e3cff */
[----:B------:R-:W-:-:S05]  /*1fef0*/  @!P0 LOP3.LUT R3, R3, R2, RZ, 0x3c, !PT ;  /* 0x0000000203038212 */ /* 0x000fca00078e3cff */
[----:B------:R0:W3:Y:S04]  /*1ff00*/  @!P0 LDG.E.U16 R5, desc[UR12][R2.64] ;  /* 0x0000000c02058981 */ /* 0x0000e8000c1e1500 */
[----:B------:R-:W0:Y:S04]  /*1ff10*/  LDL R2, [R1+0x8a8] ;  /* 0x0008a80001027983 */ /* 0x000e280000100800 */
[----:B------:R-:W0:Y:S02]  /*1ff20*/  LDL R3, [R1+0x8ac] ;  /* 0x0008ac0001037983 */ /* 0x000e240000100800 */
[----:B0-----:R-:W-:-:S04]  /*1ff30*/  @!P2 LOP3.LUT R3, R3, R2, RZ, 0x3c, !PT ;  /* 0x000000020303a212 */ /* 0x001fc800078e3cff */
[----:B------:R-:W-:-:S04]  /*1ff40*/  @!P2 LOP3.LUT R2, R3, R2, RZ, 0x3c, !PT ;  /* 0x000000020302a212 */ /* 0x000fc800078e3cff */
[----:B------:R-:W-:-:S05]  /*1ff50*/  @!P2 LOP3.LUT R3, R3, R2, RZ, 0x3c, !PT ;  /* 0x000000020303a212 */ /* 0x000fca00078e3cff */
[----:B------:R-:W2:Y:S04]  /*1ff60*/  @!P2 LDG.E.U16 R28, desc[UR12][R2.64] ;  /* 0x0000000c021ca981 */ /* 0x000ea8000c1e1500 */
[----:B---3--:R0:W-:Y:S04]  /*1ff70*/  STL [R1+0x90], R5 ;  /* 0x0000900501007387 */ /* 0x0081e80000100800 */
[----:B0-----:R-:W3:Y:S04]  /*1ff80*/  LDL R5, [R1+0x7ac] ;  /* 0x0007ac0001057983 */ /* 0x001ee80000100800 */
[----:B--2---:R0:W-:Y:S04]  /*1ff90*/  STL [R1+0x7c], R28 ;  /* 0x00007c1c01007387 */ /* 0x0041e80000100800 */
[----:B0-----:R-:W2:Y:S04]  /*1ffa0*/  LDL.LU R28, [R1+0x2624] ;  /* 0x00262400011c7983 */ /* 0x001ea80000300800 */
[----:B------:R-:W2:Y:S01]  /*1ffb0*/  LDL R3, [R1+0x8a0] ;  /* 0x0008a00001037983 */ /* 0x000ea20000100800 */
[----:B------:R-:W-:Y:S01]  /*1ffc0*/  PRMT R27, RZ, 0x7610, R27 ;  /* 0x00007610ff1b7816 */ /* 0x000fe2000000001b */
[----:B------:R-:W-:-:S02]  /*1ffd0*/  @!P0 IMAD.MOV.U32 R2, RZ, RZ, R11 ;  /* 0x000000ffff028224 */ /* 0x000fc400078e000b */
[----:B------:R-:W3:Y:S04]  /*1ffe0*/  LDL R11, [R1+0x7a4] ;  /* 0x0007a400010b7983 */ /* 0x000ee80000100800 */
[----:B--2---:R-:W2:Y:S04]  /*1fff0*/  @!P0 LDG.E.U16 R27, desc[UR12][R2.64] ;  /* 0x0000000c021b8981 */ /* 0x004ea8000c1e1500 */
[----:B--2---:R0:W-:Y:S04]  /*20000*/  STL [R1+0x78], R27 ;  /* 0x0000781b01007387 */ /* 0x0041e80000100800 */
[----:B0-----:R-:W2:Y:S04]  /*20010*/  LDL.LU R27, [R1+0x2620] ;  /* 0x00262000011b7983 */ /* 0x001ea80000300800 */
[----:B------:R-:W2:Y:S04]  /*20020*/  LDL R2, [R1+0x828] ;  /* 0x0008280001027983 */ /* 0x000ea80000100800 */
[----:B------:R-:W2:Y:S01]  /*20030*/  LDL R3, [R1+0x82c] ;  /* 0x00082c0001037983 */ /* 0x000ea20000100800 */
[----:B----4-:R-:W-:-:S02]  /*20040*/  PRMT R7, RZ, 0x7610, R7 ;  /* 0x00007610ff077816 */ /* 0x010fc40000000007 */
[----:B--2---:R-:W-:-:S04]  /*20050*/  @!P2 LOP3.LUT R3, R3, R2, RZ, 0x3c, !PT ;  /* 0x000000020303a212 */ /* 0x004fc800078e3cff */
[----:B------:R-:W-:-:S04]  /*20060*/  @!P2 LOP3.LUT R2, R3, R2, RZ, 0x3c, !PT ;  /* 0x000000020302a212 */ /* 0x000fc800078e3cff */
[----:B------:R-:W-:-:S05]  /*20070*/  @!P2 LOP3.LUT R3, R3, R2, RZ, 0x3c, !PT ;  /* 0x000000020303a212 */ /* 0x000fca00078e3cff */
[----:B------:R0:W2:Y:S04]  /*20080*/  @!P2 LDG.E.U16 R7, desc[UR12][R2.64] ;  /* 0x0000000c0207a981 */ /* 0x0000a8000c1e1500 */
[----:B------:R-:W4:Y:S01]  /*20090*/  LDL R3, [R1+0x820] ;  /* 0x0008200001037983 */ /* 0x000f220000100800 */
[----:B------:R-:W-:Y:S01]  /*200a0*/  PRMT R12, RZ, 0x7610, R12 ;  /* 0x00007610ff0c7816 */ /* 0x000fe2000000000c */
[----:B0-----:R-:W-:Y:S02]  /*200b0*/  @!P0 IMAD.MOV.U32 R2, RZ, RZ, R13 ;  /* 0x000000ffff028224 */ /* 0x001fe400078e000d */
[----:B--2---:R0:W-:Y:S01]  /*200c0*/  STL [R1+0x74], R7 ;  /* 0x0000740701007387 */ /* 0x0041e20000100800 */
[----:B------:R-:W-:-:S03]  /*200d0*/  PRMT R4, RZ, 0x7610, R4 ;  /* 0x00007610ff047816 */ /* 0x000fc60000000004 */
[----:B------:R-:W2:Y:S04]  /*200e0*/  LDL R13, [R1+0x720] ;  /* 0x00072000010d7983 */ /* 0x000ea80000100800 */
[----:B----4-:R3:W4:Y:S04]  /*200f0*/  @!P0 LDG.E.U16 R12, desc[UR12][R2.64] ;  /* 0x0000000c020c8981 */ /* 0x010728000c1e1500 */
[----:B0-----:R-:W2:Y:S04]  /*20100*/  LDL R7, [R1+0x72c] ;  /* 0x00072c0001077983 */ /* 0x001ea80000100800 */
[----:B------:R-:W2:Y:S01]  /*20110*/  LDL R3, [R1+0x7a8] ;  /* 0x0007a80001037983 */ /* 0x000ea20000100800 */
[----:B---3--:R-:W-:-:S03]  /*20120*/  @!P2 IMAD.MOV.U32 R2, RZ, RZ, R5 ;  /* 0x000000ffff02a224 */ /* 0x008fc600078e0005 */
[----:B----4-:R0:W-:Y:S01]  /*20130*/  STL [R1+0x70], R12 ;  /* 0x0000700c01007387 */ /* 0x0101e20000100800 */
[----:B------:R-:W-:-:S03]  /*20140*/  PRMT R10, RZ, 0x7610, R10 ;  /* 0x00007610ff0a7816 */ /* 0x000fc6000000000a */
[----:B------:R-:W3:Y:S04]  /*20150*/  LDL R5, [R1+0x6a8] ;  /* 0x0006a80001057983 */ /* 0x000ee80000100800 */
[----:B--2---:R1:W2:Y:S04]  /*20160*/  @!P2 LDG.E.U16 R4, desc[UR12][R2.64] ;  /* 0x0000000c0204a981 */ /* 0x0042a8000c1e1500 */
[----:B0-----:R-:W4:Y:S04]  /*20170*/  LDL R12, [R1+0x724] ;  /* 0x00072400010c7983 */ /* 0x001f280000100800 */
[----:B------:R-:W3:Y:S01]  /*20180*/  LDL R3, [R1+0x7a0] ;  /* 0x0007a00001037983 */ /* 0x000ee20000100800 */
[----:B-1----:R-:W-:-:S03]  /*20190*/  @!P0 IMAD.MOV.U32 R2, RZ, RZ, R11 ;  /* 0x000000ffff028224 */ /* 0x002fc600078e000b */
[----:B--2---:R0:W-:Y:S01]  /*201a0*/  STL [R1+0x6c], R4 ;  /* 0x00006c0401007387 */ /* 0x0041e20000100800 */
[----:B------:R-:W-:-:S03]  /*201b0*/  PRMT R6, RZ, 0x7610, R6 ;  /* 0x00007610ff067816 */ /* 0x000fc60000000006 */
[----:B------:R-:W2:Y:S04]  /*201c0*/  LDL R11, [R1+0x6a0] ;  /* 0x0006a000010b7983 */ /* 0x000ea80000100800 */
[----:B---3--:R1:W3:Y:S04]  /*201d0*/  @!P0 LDG.E.U16 R10, desc[UR12][R2.64] ;  /* 0x0000000c020a8981 */ /* 0x0082e8000c1e1500 */
[----:B0-----:R-:W2:Y:S04]  /*201e0*/  LDL R4, [R1+0x6ac] ;  /* 0x0006ac0001047983 */ /* 0x001ea80000100800 */
[----:B------:R-:W2:Y:S01]  /*201f0*/  LDL R3, [R1+0x728] ;  /* 0x0007280001037983 */ /* 0x000ea20000100800 */
[----:B-1----:R-:W-:Y:S01]  /*20200*/  @!P2 IMAD.MOV.U32 R2, RZ, RZ, R7 ;  /* 0x000000ffff02a224 */ /* 0x002fe200078e0007 */
[----:B------:R-:W-:-:S04]  /*20210*/  PRMT R9, RZ, 0x7610, R9 ;  /* 0x00007610ff097816 */ /* 0x000fc80000000009 */
[----:B--2---:R4:W2:Y:S04]  /*20220*/  @!P2 LDG.E.U16 R6, desc[UR12][R2.64] ;  /* 0x0000000c0206a981 */ /* 0x0048a8000c1e1500 */
[----:B---3--:R0:W-:Y:S01]  /*20230*/  STL [R1+0x68], R10 ;  /* 0x0000680a01007387 */ /* 0x0081e20000100800 */
[----:B------:R-:W-:-:S03]  /*20240*/  PRMT R8, RZ, 0x7610, R8 ;  /* 0x00007610ff087816 */ /* 0x000fc60000000008 */
[----:B------:R-:W3:Y:S01]  /*20250*/  LDL R7, [R1+0x628] ;  /* 0x0006280001077983 */ /* 0x000ee20000100800 */
[----:B----4-:R-:W-:Y:S02]  /*20260*/  @!P0 IMAD.MOV.U32 R2, RZ, RZ, R12 ;  /* 0x000000ffff028224 */ /* 0x010fe400078e000c */
[----:B------:R-:W-:Y:S01]  /*20270*/  @!P0 IMAD.MOV.U32 R3, RZ, RZ, R13 ;  /* 0x000000ffff038224 */ /* 0x000fe200078e000d */
[----:B------:R-:W4:Y:S04]  /*20280*/  @!P2 LDG.E.U16 R8, desc[UR12][R4.64] ;  /* 0x0000000c0408a981 */ /* 0x000f28000c1e1500 */
[----:B0-----:R-:W3:Y:S04]  /*20290*/  LDL R10, [R1+0x6a4] ;  /* 0x0006a400010a7983 */ /* 0x001ee80000100800 */
[----:B------:R0:W4:Y:S04]  /*202a0*/  @!P0 LDG.E.U16 R9, desc[UR12][R2.64] ;  /* 0x0000000c02098981 */ /* 0x000128000c1e1500 */
[----:B--2---:R1:W-:Y:S04]  /*202b0*/  STL [R1+0x64], R6 ;  /* 0x0000640601007387 */ /* 0x0043e80000100800 */
[----:B------:R-:W2:Y:S04]  /*202c0*/  LDL R13, [R1+0x620] ;  /* 0x00062000010d7983 */ /* 0x000ea80000100800 */
[----:B------:R-:W2:Y:S04]  /*202d0*/  LDL R12, [R1+0x624] ;  /* 0x00062400010c7983 */ /* 0x000ea80000100800 */
[----:B-1----:R-:W2:Y:S01]  /*202e0*/  LDL R6, [R1+0x62c] ;  /* 0x00062c0001067983 */ /* 0x002ea20000100800 */
[----:B0-----:R-:W-:Y:S01]  /*202f0*/  PRMT R2, RZ, 0x7610, R2 ;  /* 0x00007610ff027816 */ /* 0x001fe20000000002 */
[----:B------:R-:W-:Y:S01]  /*20300*/  @!P0 IMAD.MOV.U32 R5, RZ, RZ, R11 ;  /* 0x000000ffff058224 */ /* 0x000fe200078e000b */
[----:B------:R-:W-:Y:S01]  /*20310*/  PRMT R3, RZ, 0x7610, R3 ;  /* 0x00007610ff037816 */ /* 0x000fe20000000003 */
[----:B---3--:R-:W-:-:S05]  /*20320*/  @!P0 IMAD.MOV.U32 R4, RZ, RZ, R10 ;  /* 0x000000ffff048224 */ /* 0x008fca00078e000a */
[----:B------:R0:W3:Y:S04]  /*20330*/  @!P0 LDG.E.U16 R2, desc[UR12][R4.64] ;  /* 0x0000000c04028981 */ /* 0x0000e8000c1e1500 */
[----:B----4-:R1:W-:Y:S01]  /*20340*/  STL [R1+0x60], R9 ;  /* 0x0000600901007387 */ /* 0x0103e20000100800 */
[----:B0-----:R-:W-:-:S03]  /*20350*/  PRMT R4, RZ, 0x7610, R4 ;  /* 0x00007610ff047816 */ /* 0x001fc60000000004 */
[----:B-1----:R-:W4:Y:S04]  /*20360*/  LDL R9, [R1+0x1434] ;  /* 0x0014340001097983 */ /* 0x002f280000100800 */
[----:B------:R0:W-:Y:S04]  /*20370*/  STL [R1+0x5c], R8 ;  /* 0x00005c0801007387 */ /* 0x0001e80000100800 */
[----:B0-----:R-:W4:Y:S04]  /*20380*/  LDL R8, [R1+0x1440] ;  /* 0x0014400001087983 */ /* 0x001f280000100800 */
[----:B--2---:R0:W2:Y:S02]  /*20390*/  @!P2 LDG.E.U16 R3, desc[UR12][R6.64] ;  /* 0x0000000c0603a981 */ /* 0x0040a4000c1e1500 */
[----:B0-----:R-:W-:-:S02]  /*203a0*/  @!P0 IMAD.MOV.U32 R6, RZ, RZ, R12 ;  /* 0x000000ffff068224 */ /* 0x001fc400078e000c */
[----:B------:R-:W-:-:S05]  /*203b0*/  @!P0 IMAD.MOV.U32 R7, RZ, RZ, R13 ;  /* 0x000000ffff078224 */ /* 0x000fca00078e000d */
[----:B------:R-:W2:Y:S01]  /*203c0*/  @!P0 LDG.E.U16 R4, desc[UR12][R6.64] ;  /* 0x0000000c06048981 */ /* 0x000ea2000c1e1500 */
[----:B------:R-:W-:-:S03]  /*203d0*/  PRMT R5, RZ, 0x7610, R5 ;  /* 0x00007610ff057816 */ /* 0x000fc60000000005 */
[----:B---3--:R-:W-:Y:S04]  /*203e0*/  STL [R1+0x2598], R2 ;  /* 0x0025980201007387 */ /* 0x008fe80000100800 */
[----:B------:R-:W-:Y:S04]  /*203f0*/  STL [R1+0x25e8], R2 ;  /* 0x0025e80201007387 */ /* 0x000fe80000100800 */
[----:B------:R-:W3:Y:S04]  /*20400*/  LDL R11, [R1+0x14b4] ;  /* 0x0014b400010b7983 */ /* 0x000ee80000100800 */
[----:B------:R-:W3:Y:S04]  /*20410*/  LDL R10, [R1+0x14c0] ;  /* 0x0014c000010a7983 */ /* 0x000ee80000100800 */
[----:B----4-:R0:W4:Y:S04]  /*20420*/  @!P2 LDG.E.U16 R5, desc[UR12][R8.64] ;  /* 0x0000000c0805a981 */ /* 0x010128000c1e1500 */
[----:B--2---:R-:W-:Y:S04]  /*20430*/  STL [R1+0x259c], R3 ;  /* 0x00259c0301007387 */ /* 0x004fe80000100800 */
[----:B------:R-:W-:Y:S04]  /*20440*/  STL [R1+0x25a0], R4 ;  /* 0x0025a00401007387 */ /* 0x000fe80000100800 */
[----:B------:R-:W0:Y:S04]  /*20450*/  LDL R8, [R1+0x143c] ;  /* 0x00143c0001087983 */ /* 0x000e280000100800 */
[----:B------:R-:W0:Y:S01]  /*20460*/  LDL R9, [R1+0x1444] ;  /* 0x0014440001097983 */ /* 0x000e220000100800 */
[----:B------:R-:W-:-:S02]  /*20470*/  PRMT R6, RZ, 0x7610, R6 ;  /* 0x00007610ff067816 */ /* 0x000fc40000000006 */
[----:B------:R-:W-:Y:S01]  /*20480*/  PRMT R7, RZ, 0x7610, R7 ;  /* 0x00007610ff077816 */ /* 0x000fe20000000007 */
[----:B------:R-:W2:Y:S04]  /*20490*/  LDL R13, [R1+0x1534] ;  /* 0x00153400010d7983 */ /* 0x000ea80000100800 */
[----:B------:R-:W2:Y:S04]  /*204a0*/  LDL R12, [R1+0x1540] ;  /* 0x00154000010c7983 */ /* 0x000ea80000100800 */
[----:B---3--:R1:W3:Y:S01]  /*204b0*/  @!P2 LDG.E.U16 R7, desc[UR12][R10.64] ;  /* 0x0000000c0a07a981 */ /* 0x0082e2000c1e1500 */
[----:B0-----:R-:W-:-:S04]  /*204c0*/  @!P0 LOP3.LUT R9, R9, R8, RZ, 0x3c, !PT ;  /* 0x0000000809098212 */ /* 0x001fc800078e3cff */
[----:B------:R-:W-:-:S04]  /*204d0*/  @!P0 LOP3.LUT R8, R9, R8, RZ, 0x3c, !PT ;  /* 0x0000000809088212 */ /* 0x000fc800078e3cff */
[----:B------:R-:W-:-:S05]  /*204e0*/  @!P0 LOP3.LUT R9, R9, R8, RZ, 0x3c, !PT ;  /* 0x0000000809098212 */ /* 0x000fca00078e3cff */
[----:B------:R-:W2:Y:S04]  /*204f0*/  @!P0 LDG.E.U16 R6, desc[UR12][R8.64] ;  /* 0x0000000c08068981 */ /* 0x000ea8000c1e1500 */
[----:B----4-:R-:W-:Y:S04]  /*20500*/  STL [R1+0x25a4], R5 ;  /* 0x0025a40501007387 */ /* 0x010fe80000100800 */
[----:B------:R-:W-:Y:S04]  /*20510*/  STL [R1+0x25ec], R5 ;  /* 0x0025ec0501007387 */ /* 0x000fe80000100800 */
[----:B--2---:R-:W-:Y:S04]  /*20520*/  STL [R1+0x25a8], R6 ;  /* 0x0025a80601007387 */ /* 0x004fe80000100800 */
[----:B------:R-:W1:Y:S04]  /*20530*/  LDL R10, [R1+0x14bc] ;  /* 0x0014bc00010a7983 */ /* 0x000e680000100800 */
[----:B------:R-:W1:Y:S01]  /*20540*/  LDL R11, [R1+0x14c4] ;  /* 0x0014c400010b7983 */ /* 0x000e620000100800 */
[----:B------:R-:W-:-:S02]  /*20550*/  PRMT R8, RZ, 0x7610, R8 ;  /* 0x00007610ff087816 */ /* 0x000fc40000000008 */
[----:B-1----:R-:W-:-:S04]  /*20560*/  @!P0 LOP3.LUT R11, R11, R10, RZ, 0x3c, !PT ;  /* 0x0000000a0b0b8212 */ /* 0x002fc800078e3cff */
[----:B------:R-:W-:-:S04]  /*20570*/  @!P0 LOP3.LUT R10, R11, R10, RZ, 0x3c, !PT ;  /* 0x0000000a0b0a8212 */ /* 0x000fc800078e3cff */
[----:B------:R-:W-:-:S05]  /*20580*/  @!P0 LOP3.LUT R11, R11, R10, RZ, 0x3c, !PT ;  /* 0x0000000a0b0b8212 */ /* 0x000fca00078e3cff */
[----:B------:R-:W2:Y:S01]  /*20590*/  @!P0 LDG.E.U16 R8, desc[UR12][R10.64] ;  /* 0x0000000c0a088981 */ /* 0x000ea2000c1e1500 */
[----:B------:R-:W-:-:S03]  /*205a0*/  PRMT R9, RZ, 0x7610, R9 ;  /* 0x00007610ff097816 */ /* 0x000fc60000000009 */
[----:B---3--:R-:W-:Y:S04]  /*205b0*/  STL [R1+0x25ac], R7 ;  /* 0x0025ac0701007387 */ /* 0x008fe80000100800 */
[----:B------:R-:W3:Y:S04]  /*205c0*/  @!P2 LDG.E.U16 R9, desc[UR12][R12.64] ;  /* 0x0000000c0c09a981 */ /* 0x000ee8000c1e1500 */
[----:B--2---:R-:W-:Y:S04]  /*205d0*/  STL [R1+0x25b0], R8 ;  /* 0x0025b00801007387 */ /* 0x004fe80000100800 */
[----:B------:R-:W2:Y:S04]  /*205e0*/  LDL R12, [R1+0x153c] ;  /* 0x00153c00010c7983 */ /* 0x000ea80000100800 */
[----:B------:R-:W2:Y:S01]  /*205f0*/  LDL R13, [R1+0x1544] ;  /* 0x00154400010d7983 */ /* 0x000ea20000100800 */
[----:B------:R-:W-:-:S03]  /*20600*/  PRMT R10, RZ, 0x7610, R10 ;  /* 0x00007610ff0a7816 */ /* 0x000fc6000000000a */
[----:B---3--:R-:W-:Y:S01]  /*20610*/  STL [R1+0x25b4], R9 ;  /* 0x0025b40901007387 */ /* 0x008fe20000100800 */
        /* <DEDUP_REMOVED lines=20> */
[----:B------:R0:W3:Y:S04]  /*20760*/  @!P0 LDG.E.U16 R5, desc[UR12][R12.64] ;  /* 0x0000000c0c058981 */ /* 0x0000e8000c1e1500 */
[----:B------:R-:W0:Y:S04]  /*20770*/  LDL R12, [R1+0x1398] ;  /* 0x00139800010c7983 */ /* 0x000e280000100800 */
[----:B------:R-:W0:Y:S01]  /*20780*/  LDL R13, [R1+0x139c] ;  /* 0x00139c00010d7983 */ /* 0x000e220000100800 */
[----:B------:R-:W-:Y:S02]  /*20790*/  PRMT R25, RZ, 0x7610, R25 ;  /* 0x00007610ff197816 */ /* 0x000fe40000000019 */
[----:B0-----:R-:W-:-:S04]  /*207a0*/  @!P2 LOP3.LUT R13, R13, R12, RZ, 0x3c, !PT ;  /* 0x0000000c0d0da212 */ /* 0x001fc800078e3cff */
[----:B------:R-:W-:-:S04]  /*207b0*/  @!P2 LOP3.LUT R12, R13, R12, RZ, 0x3c, !PT ;  /* 0x0000000c0d0ca212 */ /* 0x000fc800078e3cff */
[----:B------:R-:W-:-:S05]  /*207c0*/  @!P2 LOP3.LUT R13, R13, R12, RZ, 0x3c, !PT ;  /* 0x0000000c0d0da212 */ /* 0x000fca00078e3cff */
[----:B------:R-:W4:Y:S04]  /*207d0*/  @!P2 LDG.E.U16 R25, desc[UR12][R12.64] ;  /* 0x0000000c0c19a981 */ /* 0x000f28000c1e1500 */
[----:B---3--:R0:W-:Y:S04]  /*207e0*/  STL [R1+0x54], R5 ;  /* 0x0000540501007387 */ /* 0x0081e80000100800 */
[----:B0-----:R-:W3:Y:S04]  /*207f0*/  LDL R5, [R1+0x1294] ;  /* 0x0012940001057983 */ /* 0x001ee80000100800 */
[----:B----4-:R0:W-:Y:S04]  /*20800*/  STL [R1+0x50], R25 ;  /* 0x0000501901007387 */ /* 0x0101e80000100800 */
[----:B0-----:R-:W4:Y:S04]  /*20810*/  LDL.LU R25, [R1+0x2618] ;  /* 0x0026180001197983 */ /* 0x001f280000300800 */
        /* <DEDUP_REMOVED lines=38> */
[----:B---3--:R-:W-:-:S03]  /*20a80*/  @!P0 IMAD.MOV.U32 R12, RZ, RZ, R5 ;  /* 0x000000ffff0c8224 */ /* 0x008fc600078e0005 */
        /* <DEDUP_REMOVED lines=53> */
[----:B------:R0:W2:Y:S04]  /*20de0*/  @!P0 LDG.E.U16 R10, desc[UR12][R12.64] ;  /* 0x0000000c0c0a8981 */ /* 0x0000a8000c1e1500 */
[----:B------:R-:W3:Y:S01]  /*20df0*/  LDL R13, [R1+0x1098] ;  /* 0x00109800010d7983 */ /* 0x000ee20000100800 */
[----:B------:R-:W-:Y:S01]  /*20e00*/  PRMT R3, RZ, 0x7610, R3 ;  /* 0x00007610ff037816 */ /* 0x000fe20000000003 */
[----:B0-----:R-:W-:Y:S02]  /*20e10*/  @!P2 IMAD.MOV.U32 R12, RZ, RZ, R18 ;  /* 0x000000ffff0ca224 */ /* 0x001fe400078e0012 */
[----:B--2---:R0:W-:Y:S01]  /*20e20*/  STL [R1+0x24], R10 ;  /* 0x0000240a01007387 */ /* 0x0041e20000100800 */
[----:B------:R-:W-:-:S03]  /*20e30*/  PRMT R8, RZ, 0x7610, R8 ;  /* 0x00007610ff087816 */ /* 0x000fc60000000008 */
[----:B------:R-:W2:Y:S04]  /*20e40*/  LDL R18, [R1+0xf98] ;  /* 0x000f980001127983 */ /* 0x000ea80000100800 */
[----:B---3--:R1:W3:Y:S04]  /*20e50*/  @!P2 LDG.E.U16 R3, desc[UR12][R12.64] ;  /* 0x0000000c0c03a981 */ /* 0x0082e8000c1e1500 */
[----:B0-----:R-:W2:Y:S04]  /*20e60*/  LDL R10, [R1+0x1014] ;  /* 0x00101400010a7983 */ /* 0x001ea80000100800 */
[----:B------:R-:W2:Y:S01]  /*20e70*/  LDL R13, [R1+0x1090] ;  /* 0x00109000010d7983 */ /* 0x000ea20000100800 */
[----:B-1----:R-:W-:-:S03]  /*20e80*/  @!P0 IMAD.MOV.U32 R12, RZ, RZ, R15 ;  /* 0x000000ffff0c8224 */ /* 0x002fc600078e000f */
[----:B---3--:R0:W-:Y:S01]  /*20e90*/  STL [R1+0x20], R3 ;  /* 0x0000200301007387 */ /* 0x0081e20000100800 */
[----:B------:R-:W-:-:S03]  /*20ea0*/  PRMT R4, RZ, 0x7610, R4 ;  /* 0x00007610ff047816 */ /* 0x000fc60000000004 */
[----:B------:R-:W3:Y:S04]  /*20eb0*/  LDL R15, [R1+0xf90] ;  /* 0x000f9000010f7983 */ /* 0x000ee80000100800 */
[----:B--2---:R1:W2:Y:S04]  /*20ec0*/  @!P0 LDG.E.U16 R8, desc[UR12][R12.64] ;  /* 0x0000000c0c088981 */ /* 0x0042a8000c1e1500 */
[----:B0-----:R-:W3:Y:S04]  /*20ed0*/  LDL R3, [R1+0xf9c] ;  /* 0x000f9c0001037983 */ /* 0x001ee80000100800 */
        /* <DEDUP_REMOVED lines=8> */
[----:B-1----:R-:W-:-:S05]  /*20f60*/  @!P0 IMAD.MOV.U32 R12, RZ, RZ, R10 ;  /* 0x000000ffff0c8224 */ /* 0x002fca00078e000a */
[----:B--2---:R0:W2:Y:S04]  /*20f70*/  @!P0 LDG.E.U16 R0, desc[UR12][R12.64] ;  /* 0x0000000c0c008981 */ /* 0x0040a8000c1e1500 */
[----:B---3--:R1:W-:Y:S04]  /*20f80*/  STL [R1+0x18], R4 ;  /* 0x0000180401007387 */ /* 0x0083e80000100800 */
[----:B------:R-:W3:Y:S04]  /*20f90*/  LDL R10, [R1+0xf10] ;  /* 0x000f1000010a7983 */ /* 0x000ee80000100800 */
[----:B-1----:R-:W3:Y:S01]  /*20fa0*/  LDL R4, [R1+0xf1c] ;  /* 0x000f1c0001047983 */ /* 0x002ee20000100800 */
[----:B------:R-:W-:Y:S01]  /*20fb0*/  PRMT R2, RZ, 0x7610, R2 ;  /* 0x00007610ff027816 */ /* 0x000fe20000000002 */
[----:B0-----:R-:W-:-:S02]  /*20fc0*/  @!P2 IMAD.MOV.U32 R12, RZ, RZ, R3 ;  /* 0x000000ffff0ca224 */ /* 0x001fc400078e0003 */
[----:B------:R-:W-:Y:S01]  /*20fd0*/  @!P2 IMAD.MOV.U32 R13, RZ, RZ, R18 ;  /* 0x000000ffff0da224 */ /* 0x000fe200078e0012 */
[----:B------:R-:W-:-:S04]  /*20fe0*/  PRMT R7, RZ, 0x7610, R7 ;  /* 0x00007610ff077816 */ /* 0x000fc80000000007 */
[----:B------:R0:W4:Y:S02]  /*20ff0*/  @!P2 LDG.E.U16 R2, desc[UR12][R12.64] ;  /* 0x0000000c0c02a981 */ /* 0x000124000c1e1500 */
[----:B0-----:R-:W-:Y:S02]  /*21000*/  @!P0 IMAD.MOV.U32 R12, RZ, RZ, R8 ;  /* 0x000000ffff0c8224 */ /* 0x001fe400078e0008 */
[----:B------:R-:W-:-:S05]  /*21010*/  @!P0 IMAD.MOV.U32 R13, RZ, RZ, R15 ;  /* 0x000000ffff0d8224 */ /* 0x000fca00078e000f */
[----:B------:R0:W4:Y:S04]  /*21020*/  @!P0 LDG.E.U16 R7, desc[UR12][R12.64] ;  /* 0x0000000c0c078981 */ /* 0x000128000c1e1500 */
[----:B--2---:R1:W-:Y:S01]  /*21030*/  STL [R1+0x14], R0 ;  /* 0x0000140001007387 */ /* 0x0043e20000100800 */
[----:B------:R-:W-:Y:S01]  /*21040*/  PRMT R14, RZ, 0x7610, R14 ;  /* 0x00007610ff0e7816 */ /* 0x000fe2000000000e */
[----:B0-----:R-:W-:Y:S01]  /*21050*/  @!P2 IMAD.MOV.U32 R13, RZ, RZ, R5 ;  /* 0x000000ffff0da224 */ /* 0x001fe200078e0005 */
[----:B------:R-:W-:Y:S01]  /*21060*/  PRMT R6, RZ, 0x7610, R6 ;  /* 0x00007610ff067816 */ /* 0x000fe20000000006 */
[----:B------:R-:W2:Y:S04]  /*21070*/  LDL R3, [R1+0xe98] ;  /* 0x000e980001037983 */ /* 0x000ea80000100800 */
[----:B-1----:R-:W2:Y:S01]  /*21080*/  LDL R0, [R1+0xf14] ;  /* 0x000f140001007983 */ /* 0x002ea20000100800 */
[----:B---3--:R-:W-:-:S05]  /*21090*/  @!P2 IMAD.MOV.U32 R12, RZ, RZ, R4 ;  /* 0x000000ffff0ca224 */ /* 0x008fca00078e0004 */
[----:B------:R0:W3:Y:S02]  /*210a0*/  @!P2 LDG.E.U16 R14, desc[UR12][R12.64] ;  /* 0x0000000c0c0ea981 */ /* 0x0000e4000c1e1500 */
[----:B0-----:R-:W-:Y:S02]  /*210b0*/  @!P0 IMAD.MOV.U32 R13, RZ, RZ, R10 ;  /* 0x000000ffff0d8224 */ /* 0x001fe400078e000a */
[----:B----4-:R0:W-:Y:S04]  /*210c0*/  STL [R1+0x10], R2 ;  /* 0x0000100201007387 */ /* 0x0101e80000100800 */
[----:B------:R-:W4:Y:S04]  /*210d0*/  LDL R8, [R1+0xe90] ;  /* 0x000e900001087983 */ /* 0x000f280000100800 */
[----:B0-----:R-:W3:Y:S04]  /*210e0*/  LDL R2, [R1+0xe9c] ;  /* 0x000e9c0001027983 */ /* 0x001ee80000100800 */
[----:B------:R0:W-:Y:S04]  /*210f0*/  STL [R1+0xc], R7 ;  /* 0x00000c0701007387 */ /* 0x0001e80000100800 */
[----:B------:R-:W4:Y:S04]  /*21100*/  LDL R5, [R1+0xe18] ;  /* 0x000e180001057983 */ /* 0x000f280000100800 */
[----:B------:R-:W4:Y:S04]  /*21110*/  LDL R4, [R1+0xe1c] ;  /* 0x000e1c0001047983 */ /* 0x000f280000100800 */
[----:B0-----:R-:W4:Y:S01]  /*21120*/  LDL R7, [R1+0xe94] ;  /* 0x000e940001077983 */ /* 0x001f220000100800 */
[----:B--2---:R-:W-:-:S03]  /*21130*/  @!P0 IMAD.MOV.U32 R12, RZ, RZ, R0 ;  /* 0x000000ffff0c8224 */ /* 0x004fc600078e0000 */
[----:B------:R-:W2:Y:S04]  /*21140*/  LDL R0, [R1+0xe14] ;  /* 0x000e140001007983 */ /* 0x000ea80000100800 */
[----:B------:R0:W2:Y:S01]  /*21150*/  @!P0 LDG.E.U16 R6, desc[UR12][R12.64] ;  /* 0x0000000c0c068981 */ /* 0x0000a2000c1e1500 */
[----:B------:R-:W-:Y:S02]  /*21160*/  PRMT R9, RZ, 0x7610, R9 ;  /* 0x00007610ff097816 */ /* 0x000fe40000000009 */
[----:B------:R-:W-:Y:S01]  /*21170*/  PRMT R29, RZ, 0x7610, R29 ;  /* 0x00007610ff1d7816 */ /* 0x000fe2000000001d */
[----:B0-----:R-:W-:Y:S01]  /*21180*/  @!P2 IMAD.MOV.U32 R13, RZ, RZ, R3 ;  /* 0x000000ffff0da224 */ /* 0x001fe200078e0003 */
[----:B------:R-:W-:Y:S01]  /*21190*/  PRMT R28, RZ, 0x7610, R28 ;  /* 0x00007610ff1c7816 */ /* 0x000fe2000000001c */
[----:B---3--:R-:W-:-:S05]  /*211a0*/  @!P2 IMAD.MOV.U32 R12, RZ, RZ, R2 ;  /* 0x000000ffff0ca224 */ /* 0x008fca00078e0002 */
[----:B------:R4:W3:Y:S02]  /*211b0*/  @!P2 LDG.E.U16 R9, desc[UR12][R12.64] ;  /* 0x0000000c0c09a981 */ /* 0x0008e4000c1e1500 */
[----:B----4-:R-:W-:Y:S02]  /*211c0*/  @!P0 IMAD.MOV.U32 R12, RZ, RZ, R7 ;  /* 0x000000ffff0c8224 */ /* 0x010fe400078e0007 */
[----:B------:R-:W-:-:S05]  /*211d0*/  @!P0 IMAD.MOV.U32 R13, RZ, RZ, R8 ;  /* 0x000000ffff0d8224 */ /* 0x000fca00078e0008 */
[----:B------:R0:W4:Y:S02]  /*211e0*/  @!P0 LDG.E.U16 R29, desc[UR12][R12.64] ;  /* 0x0000000c0c1d8981 */ /* 0x000124000c1e1500 */
[----:B0-----:R-:W-:Y:S02]  /*211f0*/  @!P2 IMAD.MOV.U32 R12, RZ, RZ, R4 ;  /* 0x000000ffff0ca224 */ /* 0x001fe400078e0004 */
[----:B------:R-:W-:-:S05]  /*21200*/  @!P2 IMAD.MOV.U32 R13, RZ, RZ, R5 ;  /* 0x000000ffff0da224 */ /* 0x000fca00078e0005 */
[----:B------:R0:W3:Y:S04]  /*21210*/  @!P2 LDG.E.U16 R28, desc[UR12][R12.64] ;  /* 0x0000000c0c1ca981 */ /* 0x0000e8000c1e1500 */
[----:B--2---:R1:W-:Y:S04]  /*21220*/  STL [R1+0x4], R6 ;  /* 0x0000040601007387 */ /* 0x0043e80000100800 */
[----:B------:R-:W2:Y:S04]  /*21230*/  LDL R3, [R1+0xd98] ;  /* 0x000d980001037983 */ /* 0x000ea80000100800 */
[----:B------:R-:W2:Y:S04]  /*21240*/  LDL R2, [R1+0xd9c] ;  /* 0x000d9c0001027983 */ /* 0x000ea80000100800 */
[----:B-1----:R-:W2:Y:S01]  /*21250*/  LDL R6, [R1+0xe10] ;  /* 0x000e100001067983 */ /* 0x002ea20000100800 */
[----:B------:R-:W-:Y:S01]  /*21260*/  PRMT R27, RZ, 0x7610, R27 ;  /* 0x00007610ff1b7816 */ /* 0x000fe2000000001b */
[----:B0-----:R-:W-:Y:S01]  /*21270*/  @!P0 IMAD.MOV.U32 R12, RZ, RZ, R0 ;  /* 0x000000ffff0c8224 */ /* 0x001fe200078e0000 */
[----:B------:R-:W-:Y:S01]  /*21280*/  PRMT R26, RZ, 0x7610, R26 ;  /* 0x00007610ff1a7816 */ /* 0x000fe2000000001a */
[----:B----4-:R-:W-:Y:S04]  /*21290*/  STL [R1+0x2544], R29 ;  /* 0x0025441d01007387 */ /* 0x010fe80000100800 */
[----:B------:R-:W4:Y:S04]  /*212a0*/  LDL R5, [R1+0xd90] ;  /* 0x000d900001057983 */ /* 0x000f280000100800 */
[----:B------:R-:W4:Y:S04]  /*212b0*/  LDL R4, [R1+0xd94] ;  /* 0x000d940001047983 */ /* 0x000f280000100800 */
[----:B---3--:R-:W-:Y:S04]  /*212c0*/  STL [R1+0x2548], R28 ;  /* 0x0025481c01007387 */ /* 0x008fe80000100800 */
[----:B------:R-:W3:Y:S04]  /*212d0*/  LDL R8, [R1+0xd18] ;  /* 0x000d180001087983 */ /* 0x000ee80000100800 */
[----:B------:R-:W3:Y:S01]  /*212e0*/  LDL R0, [R1+0xd1c] ;  /* 0x000d1c0001007983 */ /* 0x000ee20000100800 */
[----:B--2---:R-:W-:-:S05]  /*212f0*/  @!P0 IMAD.MOV.U32 R13, RZ, RZ, R6 ;  /* 0x000000ffff0d8224 */ /* 0x004fca00078e0006 */
[----:B------:R0:W2:Y:S02]  /*21300*/  @!P0 LDG.E.U16 R27, desc[UR12][R12.64] ;  /* 0x0000000c0c1b8981 */ /* 0x0000a4000c1e1500 */
[----:B0-----:R-:W-:Y:S02]  /*21310*/  @!P2 IMAD.MOV.U32 R12, RZ, RZ, R2 ;  /* 0x000000ffff0ca224 */ /* 0x001fe400078e0002 */
[----:B------:R-:W-:-:S05]  /*21320*/  @!P2 IMAD.MOV.U32 R13, RZ, RZ, R3 ;  /* 0x000000ffff0da224 */ /* 0x000fca00078e0003 */
[----:B------:R4:W2:Y:S01]  /*21330*/  @!P2 LDG.E.U16 R26, desc[UR12][R12.64] ;  /* 0x0000000c0c1aa981 */ /* 0x0008a2000c1e1500 */
[----:B------:R-:W-:Y:S02]  /*21340*/  PRMT R25, RZ, 0x7610, R25 ;  /* 0x00007610ff197816 */ /* 0x000fe40000000019 */
[----:B------:R-:W-:Y:S01]  /*21350*/  PRMT R24, RZ, 0x7610, R24 ;  /* 0x00007610ff187816 */ /* 0x000fe20000000018 */
[----:B----4-:R-:W-:Y:S02]  /*21360*/  @!P0 IMAD.MOV.U32 R13, RZ, RZ, R5 ;  /* 0x000000ffff0d8224 */ /* 0x010fe400078e0005 */
[----:B------:R-:W-:-:S05]  /*21370*/  @!P0 IMAD.MOV.U32 R12, RZ, RZ, R4 ;  /* 0x000000ffff0c8224 */ /* 0x000fca00078e0004 */
[----:B------:R3:W4:Y:S02]  /*21380*/  @!P0 LDG.E.U16 R25, desc[UR12][R12.64] ;  /* 0x0000000c0c198981 */ /* 0x000724000c1e1500 */
[----:B---3--:R-:W-:Y:S02]  /*21390*/  @!P2 IMAD.MOV.U32 R13, RZ, RZ, R8 ;  /* 0x000000ffff0da224 */ /* 0x008fe400078e0008 */
[----:B------:R-:W-:-:S05]  /*213a0*/  @!P2 IMAD.MOV.U32 R12, RZ, RZ, R0 ;  /* 0x000000ffff0ca224 */ /* 0x000fca00078e0000 */
[----:B------:R-:W3:Y:S04]  /*213b0*/  @!P2 LDG.E.U16 R24, desc[UR12][R12.64] ;  /* 0x0000000c0c18a981 */ /* 0x000ee8000c1e1500 */
[----:B--2---:R-:W-:Y:S04]  /*213c0*/  STL [R1+0x254c], R27 ;  /* 0x00254c1b01007387 */ /* 0x004fe80000100800 */
[----:B------:R-:W2:Y:S04]  /*213d0*/  LDL R7, [R1+0xd10] ;  /* 0x000d100001077983 */ /* 0x000ea80000100800 */
[----:B------:R-:W2:Y:S04]  /*213e0*/  LDL R3, [R1+0xd14] ;  /* 0x000d140001037983 */ /* 0x000ea80000100800 */
[----:B------:R-:W-:Y:S04]  /*213f0*/  STL [R1+0x8], R14 ;  /* 0x0000080e01007387 */ /* 0x000fe80000100800 */
[----:B------:R-:W2:Y:S04]  /*21400*/  LDL R6, [R1+0xc98] ;  /* 0x000c980001067983 */ /* 0x000ea80000100800 */
[----:B------:R-:W2:Y:S04]  /*21410*/  LDL R2, [R1+0xc9c] ;  /* 0x000c9c0001027983 */ /* 0x000ea80000100800 */
[----:B------:R-:W-:Y:S04]  /*21420*/  STL [R1+0x2550], R26 ;  /* 0x0025501a01007387 */ /* 0x000fe80000100800 */
[----:B------:R-:W2:Y:S04]  /*21430*/  LDL R5, [R1+0xc90] ;  /* 0x000c900001057983 */ /* 0x000ea80000100800 */
[----:B------:R-:W2:Y:S01]  /*21440*/  LDL R4, [R1+0xc94] ;  /* 0x000c940001047983 */ /* 0x000ea20000100800 */
[----:B------:R-:W-:-:S02]  /*21450*/  PRMT R23, RZ, 0x7610, R23 ;  /* 0x00007610ff177816 */ /* 0x000fc40000000017 */
[----:B------:R-:W-:Y:S02]  /*21460*/  PRMT R22, RZ, 0x7610, R22 ;  /* 0x00007610ff167816 */ /* 0x000fe40000000016 */
[----:B------:R-:W-:Y:S01]  /*21470*/  PRMT R21, RZ, 0x7610, R21 ;  /* 0x00007610ff157816 */ /* 0x000fe20000000015 */
[----:B----4-:R-:W-:Y:S04]  /*21480*/  STL [R1+0x2554], R25 ;  /* 0x0025541901007387 */ /* 0x010fe80000100800 */
[----:B------:R0:W-:Y:S04]  /*21490*/  STL [R1], R9 ;  /* 0x0000000901007387 */ /* 0x0001e80000100800 */
[----:B------:R-:W4:Y:S04]  /*214a0*/  LDL R0, [R1+0xc1c] ;  /* 0x000c1c0001007983 */ /* 0x000f280000100800 */
[----:B---3--:R-:W-:Y:S01]  /*214b0*/  STL [R1+0x2558], R24 ;  /* 0x0025581801007387 */ /* 0x008fe20000100800 */
[----:B--2---:R-:W-:-:S02]  /*214c0*/  @!P0 IMAD.MOV.U32 R13, RZ, RZ, R7 ;  /* 0x000000ffff0d8224 */ /* 0x004fc400078e0007 */
[----:B------:R-:W-:Y:S02]  /*214d0*/  @!P0 IMAD.MOV.U32 R12, RZ, RZ, R3 ;  /* 0x000000ffff0c8224 */ /* 0x000fe400078e0003 */
[----:B------:R-:W2:Y:S04]  /*214e0*/  LDL R3, [R1+0xc18] ;  /* 0x000c180001037983 */ /* 0x000ea80000100800 */
[----:B------:R1:W3:Y:S02]  /*214f0*/  @!P0 LDG.E.U16 R23, desc[UR12][R12.64] ;  /* 0x0000000c0c178981 */ /* 0x0002e4000c1e1500 */
[----:B-1----:R-:W-:Y:S02]  /*21500*/  @!P2 IMAD.MOV.U32 R12, RZ, RZ, R2 ;  /* 0x000000ffff0ca224 */ /* 0x002fe400078e0002 */
[----:B------:R-:W-:-:S05]  /*21510*/  @!P2 IMAD.MOV.U32 R13, RZ, RZ, R6 ;  /* 0x000000ffff0da224 */ /* 0x000fca00078e0006 */
[----:B------:R1:W2:Y:S02]  /*21520*/  @!P2 LDG.E.U16 R22, desc[UR12][R12.64] ;  /* 0x0000000c0c16a981 */ /* 0x0002a4000c1e1500 */
[----:B-1----:R-:W-:Y:S02]  /*21530*/  @!P0 IMAD.MOV.U32 R12, RZ, RZ, R4 ;  /* 0x000000ffff0c8224 */ /* 0x002fe400078e0004 */
[----:B------:R-:W-:-:S05]  /*21540*/  @!P0 IMAD.MOV.U32 R13, RZ, RZ, R5 ;  /* 0x000000ffff0d8224 */ /* 0x000fca00078e0005 */
[----:B------:R-:W4:Y:S04]  /*21550*/  @!P0 LDG.E.U16 R21, desc[UR12][R12.64] ;  /* 0x0000000c0c158981 */ /* 0x000f28000c1e1500 */
[----:B---3--:R-:W-:Y:S04]  /*21560*/  STL [R1+0x255c], R23 ;  /* 0x00255c1701007387 */ /* 0x008fe80000100800 */
[----:B------:R-:W3:Y:S04]  /*21570*/  LDL R18, [R1+0xc10] ;  /* 0x000c100001127983 */ /* 0x000ee80000100800 */
[----:B------:R-:W3:Y:S04]  /*21580*/  LDL R2, [R1+0xc14] ;  /* 0x000c140001027983 */ /* 0x000ee80000100800 */
[----:B--2---:R-:W-:Y:S04]  /*21590*/  STL [R1+0x2560], R22 ;  /* 0x0025601601007387 */ /* 0x004fe80000100800 */
[----:B------:R-:W2:Y:S04]  /*215a0*/  LDL R10, [R1+0xb98] ;  /* 0x000b9800010a7983 */ /* 0x000ea80000100800 */
[----:B0-----:R-:W2:Y:S04]  /*215b0*/  LDL R9, [R1+0xb9c] ;  /* 0x000b9c0001097983 */ /* 0x001ea80000100800 */
[----:B------:R-:W2:Y:S04]  /*215c0*/  LDL R8, [R1+0xb90] ;  /* 0x000b900001087983 */ /* 0x000ea80000100800 */
[----:B------:R-:W2:Y:S01]  /*215d0*/  LDL R7, [R1+0xb94] ;  /* 0x000b940001077983 */ /* 0x000ea20000100800 */
[----:B------:R-:W-:-:S03]  /*215e0*/  @!P2 IMAD.MOV.U32 R15, RZ, RZ, R3 ;  /* 0x000000ffff0fa224 */ /* 0x000fc600078e0003 */
[----:B----4-:R-:W-:Y:S04]  /*215f0*/  STL [R1+0x2564], R21 ;  /* 0x0025641501007387 */ /* 0x010fe80000100800 */
[----:B------:R-:W4:Y:S04]  /*21600*/  LDL R6, [R1+0xb18] ;  /* 0x000b180001067983 */ /* 0x000f280000100800 */
[----:B------:R-:W4:Y:S04]  /*21610*/  LDL R5, [R1+0xb1c] ;  /* 0x000b1c0001057983 */ /* 0x000f280000100800 */
[----:B------:R-:W4:Y:S04]  /*21620*/  LDL R4, [R1+0xb10] ;  /* 0x000b100001047983 */ /* 0x000f280000100800 */
[----:B------:R-:W4:Y:S01]  /*21630*/  LDL R3, [R1+0xb14] ;  /* 0x000b140001037983 */ /* 0x000f220000100800 */
[----:B------:R-:W-:Y:S01]  /*21640*/  PRMT R11, RZ, 0x7610, R11 ;  /* 0x00007610ff0b7816 */ /* 0x000fe2000000000b */
[----:B------:R-:W-:Y:S01]  /*21650*/  @!P2 IMAD.MOV.U32 R14, RZ, RZ, R0 ;  /* 0x000000ffff0ea224 */ /* 0x000fe200078e0000 */
[----:B------:R-:W-:-:S02]  /*21660*/  PRMT R12, RZ, 0x7610, R12 ;  /* 0x00007610ff0c7816 */ /* 0x000fc4000000000c */
[----:B------:R-:W-:Y:S02]  /*21670*/  PRMT R13, RZ, 0x7610, R13 ;  /* 0x00007610ff0d7816 */ /* 0x000fe4000000000d */
[----:B------:R-:W-:Y:S02]  /*21680*/  PRMT R16, RZ, 0x7610, R16 ;  /* 0x00007610ff107816 */ /* 0x000fe40000000010 */
[----:B------:R-:W-:Y:S01]  /*21690*/  PRMT R17, RZ, 0x7610, R17 ;  /* 0x00007610ff117816 */ /* 0x000fe20000000011 */
[----:B------:R3:W4:Y:S01]  /*216a0*/  @!P2 LDG.E.U16 R11, desc[UR12][R14.64] ;  /* 0x0000000c0e0ba981 */ /* 0x000722000c1e1500 */
[----:B------:R-:W-:-:S03]  /*216b0*/  PRMT R19, RZ, 0x7610, R19 ;  /* 0x00007610ff137816 */ /* 0x000fc60000000013 */
[----:B------:R-:W4:Y:S01]  /*216c0*/  LDL R0, [R1+0xa9c] ;  /* 0x000a9c0001007983 */ /* 0x000f220000100800 */
[----:B---3--:R-:W-:Y:S02]  /*216d0*/  @!P0 IMAD.MOV.U32 R15, RZ, RZ, R18 ;  /* 0x000000ffff0f8224 */ /* 0x008fe400078e0012 */
[----:B------:R-:W-:-:S05]  /*216e0*/  @!P0 IMAD.MOV.U32 R14, RZ, RZ, R2 ;  /* 0x000000ffff0e8224 */ /* 0x000fca00078e0002 */
[----:B------:R2:W3:Y:S02]  /*216f0*/  @!P0 LDG.E.U16 R12, desc[UR12][R14.64] ;  /* 0x0000000c0e0c8981 */ /* 0x0004e4000c1e1500 */
[----:B--2---:R-:W-:Y:S02]  /*21700*/  @!P2 IMAD.MOV.U32 R15, RZ, RZ, R10 ;  /* 0x000000ffff0fa224 */ /* 0x004fe400078e000a */
[----:B------:R-:W-:-:S05]  /*21710*/  @!P2 IMAD.MOV.U32 R14, RZ, RZ, R9 ;  /* 0x000000ffff0ea224 */ /* 0x000fca00078e0009 */
[----:B------:R0:W2:Y:S02]  /*21720*/  @!P2 LDG.E.U16 R13, desc[UR12][R14.64] ;  /* 0x0000000c0e0da981 */ /* 0x0000a4000c1e1500 */
[----:B0-----:R-:W-:Y:S02]  /*21730*/  @!P0 IMAD.MOV.U32 R14, RZ, RZ, R7 ;  /* 0x000000ffff0e8224 */ /* 0x001fe400078e0007 */
[----:B------:R-:W-:-:S05]  /*21740*/  @!P0 IMAD.MOV.U32 R15, RZ, RZ, R8 ;  /* 0x000000ffff0f8224 */ /* 0x000fca00078e0008 */
[----:B------:R4:W2:Y:S02]  /*21750*/  @!P0 LDG.E.U16 R16, desc[UR12][R14.64] ;  /* 0x0000000c0e108981 */ /* 0x0008a4000c1e1500 */
[----:B----4-:R-:W-:Y:S02]  /*21760*/  @!P2 IMAD.MOV.U32 R14, RZ, RZ, R5 ;  /* 0x000000ffff0ea224 */ /* 0x010fe400078e0005 */
[----:B------:R-:W-:-:S05]  /*21770*/  @!P2 IMAD.MOV.U32 R15, RZ, RZ, R6 ;  /* 0x000000ffff0fa224 */ /* 0x000fca00078e0006 */
[----:B------:R0:W4:Y:S02]  /*21780*/  @!P2 LDG.E.U16 R17, desc[UR12][R14.64] ;  /* 0x0000000c0e11a981 */ /* 0x000124000c1e1500 */
[----:B0-----:R-:W-:Y:S02]  /*21790*/  @!P0 IMAD.MOV.U32 R14, RZ, RZ, R3 ;  /* 0x000000ffff0e8224 */ /* 0x001fe400078e0003 */
[----:B------:R-:W-:-:S05]  /*217a0*/  @!P0 IMAD.MOV.U32 R15, RZ, RZ, R4 ;  /* 0x000000ffff0f8224 */ /* 0x000fca00078e0004 */
[----:B------:R-:W4:Y:S04]  /*217b0*/  @!P0 LDG.E.U16 R19, desc[UR12][R14.64] ;  /* 0x0000000c0e138981 */ /* 0x000f28000c1e1500 */
[----:B------:R-:W-:Y:S04]  /*217c0*/  STL [R1+0x2568], R11 ;  /* 0x0025680b01007387 */ /* 0x000fe80000100800 */
[----:B------:R-:W4:Y:S04]  /*217d0*/  LDL R2, [R1+0xa98] ;  /* 0x000a980001027983 */ /* 0x000f280000100800 */
[----:B---3--:R-:W-:Y:S04]  /*217e0*/  STL [R1+0x256c], R12 ;  /* 0x00256c0c01007387 */ /* 0x008fe80000100800 */
[----:B--2---:R-:W-:Y:S04]  /*217f0*/  STL [R1+0x2570], R13 ;  /* 0x0025700d01007387 */ /* 0x004fe80000100800 */
[----:B------:R-:W-:Y:S04]  /*21800*/  STL [R1+0x2574], R16 ;  /* 0x0025741001007387 */ /* 0x000fe80000100800 */
[----:B----4-:R-:W-:Y:S04]  /*21810*/  STL [R1+0x2578], R17 ;  /* 0x0025781101007387 */ /* 0x010fe80000100800 */
[----:B------:R-:W-:Y:S04]  /*21820*/  STL [R1+0x257c], R19 ;  /* 0x00257c1301007387 */ /* 0x000fe80000100800 */
[----:B------:R-:W2:Y:S01]  /*21830*/  LDL.LU R5, [R1+0x2ec] ;  /* 0x0002ec0001057983 */ /* 0x000ea20000300800 */
[----:B------:R-:W-:Y:S01]  /*21840*/  PRMT R20, RZ, 0x7610, R20 ;  /* 0x00007610ff147816 */ /* 0x000fe20000000014 */
[----:B------:R-:W-:-:S02]  /*21850*/  @!P2 IMAD.MOV.U32 R14, RZ, RZ, R0 ;  /* 0x000000ffff0ea224 */ /* 0x000fc400078e0000 */
[----:B------:R-:W-:-:S05]  /*21860*/  @!P2 IMAD.MOV.U32 R15, RZ, RZ, R2 ;  /* 0x000000ffff0fa224 */ /* 0x000fca00078e0002 */
[----:B------:R0:W3:Y:S04]  /*21870*/  @!P2 LDG.E.U16 R20, desc[UR12][R14.64] ;  /* 0x0000000c0e14a981 */ /* 0x0000e8000c1e1500 */
[----:B--2---:R1:W-:Y:S04]  /*21880*/  STL [R1+0x25f0], R5 ;  /* 0x0025f00501007387 */ /* 0x0043e80000100800 */
[----:B-1----:R-:W2:Y:S01]  /*21890*/  LDL.LU R5, [R1+0x2f0] ;  /* 0x0002f00001057983 */ /* 0x002ea20000300800 */
[----:B------:R-:W0:Y:S01]  /*218a0*/  S2R R8, SR_TID.X ;  /* 0x0000000000087919 */ /* 0x000e220000002100 */
[----:B------:R-:W1:Y:S01]  /*218b0*/  S2UR UR6, SR_CgaCtaId ;  /* 0x00000000000679c3 */ /* 0x000e620000008800 */
[----:B------:R-:W-:Y:S01]  /*218c0*/  UMOV UR5, 0x400 ;  /* 0x0000040000057882 */ /* 0x000fe20000000000 */
[----:B--2---:R2:W-:Y:S04]  /*218d0*/  STL [R1+0x25f4], R5 ;  /* 0x0025f40501007387 */ /* 0x0045e80000100800 */
[----:B--2---:R-:W2:Y:S04]  /*218e0*/  LDL.LU R5, [R1+0x2f4] ;  /* 0x0002f40001057983 */ /* 0x004ea80000300800 */
[----:B------:R-:W4:Y:S04]  /*218f0*/  LDL.LU R2, [R1+0x2e8] ;  /* 0x0002e80001027983 */ /* 0x000f280000300800 */
        /* <DEDUP_REMOVED lines=8> */
[----:B------:R-:W4:Y:S01]  /*21980*/  LDL.LU R21, [R1+0x2c0] ;  /* 0x0002c00001157983 */ /* 0x000f220000300800 */
[----:B0-----:R-:W-:-:S03]  /*21990*/  SHF.R.S32.HI R14, RZ, 0x6, R8 ;  /* 0x00000006ff0e7819 */ /* 0x001fc60000011408 */
[----:B------:R-:W4:Y:S04]  /*219a0*/  LDL.LU R22, [R1+0x2fc] ;  /* 0x0002fc0001167983 */ /* 0x000f280000300800 */
[----:B------:R-:W4:Y:S04]  /*219b0*/  LDL.LU R23, [R1+0x2bc] ;  /* 0x0002bc0001177983 */ /* 0x000f280000300800 */
[----:B------:R-:W4:Y:S04]  /*219c0*/  LDL.LU R24, [R1+0x2b8] ;  /* 0x0002b80001187983 */ /* 0x000f280000300800 */
[----:B------:R-:W4:Y:S01]  /*219d0*/  LDL.LU R25, [R1+0x2b4] ;  /* 0x0002b40001197983 */ /* 0x000f220000300800 */
[----:B------:R-:W-:-:S03]  /*219e0*/  SGXT R14, R14, 0x1 ;  /* 0x000000010e0e781a */ /* 0x000fc60000000200 */
[----:B------:R-:W4:Y:S04]  /*219f0*/  LDL.LU R26, [R1+0x2b0] ;  /* 0x0002b000011a7983 */ /* 0x000f280000300800 */
[----:B------:R-:W4:Y:S04]  /*21a00*/  LDL.LU R27, [R1+0x2ac] ;  /* 0x0002ac00011b7983 */ /* 0x000f280000300800 */
[----:B------:R-:W4:Y:S01]  /*21a10*/  LDL.LU R28, [R1+0x2a8] ;  /* 0x0002a800011c7983 */ /* 0x000f220000300800 */
[----:B------:R-:W-:-:S03]  /*21a20*/  IMAD.SHL.U32 R15, R8, 0x2, RZ ;  /* 0x00000002080f7824 */ /* 0x000fc600078e00ff */
[----:B------:R-:W4:Y:S01]  /*21a30*/  LDL.LU R29, [R1+0x2a4] ;  /* 0x0002a400011d7983 */ /* 0x000f220000300800 */
[----:B-1----:R-:W-:Y:S01]  /*21a40*/  ULEA UR5, UR6, UR5, 0x18 ;  /* 0x0000000506057291 */ /* 0x002fe2000f8ec0ff */
[----:B------:R-:W-:Y:S02]  /*21a50*/  LOP3.LUT R14, R14, 0x90, RZ, 0xc0, !PT ;  /* 0x000000900e0e7812 */ /* 0x000fe400078ec0ff */
[----:B------:R-:W4:Y:S04]  /*21a60*/  LDL.LU R10, [R1+0x2f8] ;  /* 0x0002f800010a7983 */ /* 0x000f280000300800 */
[----:B------:R-:W4:Y:S04]  /*21a70*/  LDL.LU R9, [R1+0x2a0] ;  /* 0x0002a00001097983 */ /* 0x000f280000300800 */
[----:B------:R-:W4:Y:S04]  /*21a80*/  LDL.LU R7, [R1+0x29c] ;  /* 0x00029c0001077983 */ /* 0x000f280000300800 */
[----:B------:R-:W4:Y:S01]  /*21a90*/  LDL.LU R6, [R1+0x298] ;  /* 0x0002980001067983 */ /* 0x000f220000300800 */
[----:B------:R-:W-:-:S03]  /*21aa0*/  LOP3.LUT R14, R14, 0x7e, R15, 0x78, !PT ;  /* 0x0000007e0e0e7812 */ /* 0x000fc600078e780f */
[----:B------:R-:W4:Y:S04]  /*21ab0*/  LDL.LU R4, [R1+0x294] ;  /* 0x0002940001047983 */ /* 0x000f280000300800 */
[----:B------:R-:W4:Y:S04]  /*21ac0*/  LDL.LU R3, [R1+0x28c] ;  /* 0x00028c0001037983 */ /* 0x000f280000300800 */
[----:B---3--:R0:W-:Y:S04]  /*21ad0*/  STL [R1+0x2580], R20 ;  /* 0x0025801401007387 */ /* 0x0081e80000100800 */
[----:B0-----:R-:W3:Y:S04]  /*21ae0*/  LDL.LU R20, [R1+0x300] ;  /* 0x0003000001147983 */ /* 0x001ee80000300800 */
[----:B------:R-:W3:Y:S04]  /*21af0*/  LDL.LU R15, [R1+0x2dc] ;  /* 0x0002dc00010f7983 */ /* 0x000ee80000300800 */
[----:B--2---:R0:W-:Y:S04]  /*21b00*/  STS.U16 [R14+UR5+0x20000], R5 ;  /* 0x020000050e007988 */ /* 0x0041e80008000405 */
[----:B0-----:R-:W2:Y:S04]  /*21b10*/  LDL.LU R5, [R1+0x25f4] ;  /* 0x0025f40001057983 */ /* 0x001ea80000300800 */
[----:B--2---:R0:W-:Y:S04]  /*21b20*/  STS.U16 [R14+UR5+0x20100], R5 ;  /* 0x020100050e007988 */ /* 0x0041e80008000405 */
[----:B0-----:R-:W2:Y:S04]  /*21b30*/  LDL.LU R5, [R1+0x25f0] ;  /* 0x0025f00001057983 */ /* 0x001ea80000300800 */
[----:B----4-:R-:W-:Y:S04]  /*21b40*/  STS.U16 [R14+UR5+0x20300], R2 ;  /* 0x020300020e007988 */ /* 0x010fe80008000405 */
[----:B------:R-:W-:Y:S04]  /*21b50*/  STS.U16 [R14+UR5+0x20400], R18 ;  /* 0x020400120e007988 */ /* 0x000fe80008000405 */
[----:B------:R-:W-:Y:S04]  /*21b60*/  STS.U16 [R14+UR5+0x20500], R0 ;  /* 0x020500000e007988 */ /* 0x000fe80008000405 */
[----:B--2---:R0:W-:Y:S04]  /*21b70*/  STS.U16 [R14+UR5+0x20200], R5 ;  /* 0x020200050e007988 */ /* 0x0041e80008000405 */
[----:B0-----:R-:W2:Y:S04]  /*21b80*/  LDL.LU R5, [R1+0x25ec] ;  /* 0x0025ec0001057983 */ /* 0x001ea80000300800 */
[----:B------:R-:W4:Y:S04]  /*21b90*/  LDL.LU R2, [R1+0x25e8] ;  /* 0x0025e80001027983 */ /* 0x000f280000300800 */
[----:B------:R-:W2:Y:S04]  /*21ba0*/  LDL.LU R18, [R1+0x25e4] ;  /* 0x0025e40001127983 */ /* 0x000ea80000300800 */
[----:B------:R-:W2:Y:S04]  /*21bb0*/  LDL.LU R0, [R1+0x25e0] ;  /* 0x0025e00001007983 */ /* 0x000ea80000300800 */
[----:B------:R-:W-:Y:S04]  /*21bc0*/  STS.U16 [R14+UR5+0x21900], R7 ;  /* 0x021900070e007988 */ /* 0x000fe80008000405 */
[----:B------:R-:W-:Y:S04]  /*21bd0*/  STS.U16 [R14+UR5+0x21a00], R6 ;  /* 0x021a00060e007988 */ /* 0x000fe80008000405 */
[----:B------:R-:W-:Y:S04]  /*21be0*/  STS.U16 [R14+UR5+0x21b00], R4 ;  /* 0x021b00040e007988 */ /* 0x000fe80008000405 */
[----:B------:R-:W-:Y:S04]  /*21bf0*/  STS.U16 [R14+UR5+0x21c00], R3 ;  /* 0x021c00030e007988 */ /* 0x000fe80008000405 */
[----:B--2---:R0:W-:Y:S04]  /*21c00*/  STS.U16 [R14+UR5+0x21d00], R0 ;  /* 0x021d00000e007988 */ /* 0x0041e80008000405 */
[----:B0-----:R-:W2:Y:S04]  /*21c10*/  LDL.LU R0, [R1+0x25dc] ;  /* 0x0025dc0001007983 */ /* 0x001ea80000300800 */
[----:B------:R-:W2:Y:S04]  /*21c20*/  LDL R7, [R1+0x1574] ;  /* 0x0015740001077983 */ /* 0x000ea80000100800 */
[----:B------:R-:W2:Y:S04]  /*21c30*/  LDL R6, [R1+0x157c] ;  /* 0x00157c0001067983 */ /* 0x000ea80000100800 */
[----:B------:R-:W2:Y:S04]  /*21c40*/  LDL R4, [R1+0x1578] ;  /* 0x0015780001047983 */ /* 0x000ea80000100800 */
[----:B------:R-:W2:Y:S04]  /*21c50*/  LDL R3, [R1+0x1580] ;  /* 0x0015800001037983 */ /* 0x000ea80000100800 */
[----:B---3--:R0:W-:Y:S04]  /*21c60*/  STS.U16 [R14+UR5+0x20600], R15 ;  /* 0x0206000f0e007988 */ /* 0x0081e80008000405 */
[----:B------:R-:W-:Y:S04]  /*21c70*/  STS.U16 [R14+UR5+0x20700], R20 ;  /* 0x020700140e007988 */ /* 0x000fe80008000405 */
        /* <DEDUP_REMOVED lines=17> */
[----:B------:R-:W-:Y:S01]  /*21d90*/  STS.U16 [R14+UR5+0x21e00], R18 ;  /* 0x021e00120e007988 */ /* 0x000fe20008000405 */
[----:B------:R-:W-:-:S02]  /*21da0*/  PRMT R5, RZ, 0x7610, R5 ;  /* 0x00007610ff057816 */ /* 0x000fc40000000005 */
[----:B----4-:R-:W-:Y:S01]  /*21db0*/  PRMT R2, RZ, 0x7610, R2 ;  /* 0x00007610ff027816 */ /* 0x010fe20000000002 */
        /* <DEDUP_REMOVED lines=74> */
[----:B--2---:R1:W-:Y:S01]  /*22260*/  STS.U16 [R14+UR5+0x21f00], R0 ;  /* 0x021f00000e007988 */ /* 0x0043e20008000405 */
[----:B0-----:R-:W-:-:S02]  /*22270*/  @!P2 IMAD.MOV.U32 R15, RZ, RZ, R7 ;  /* 0x000000ffff0fa224 */ /* 0x001fc400078e0007 */
[----:B-1----:R-:W-:-:S05]  /*22280*/  @!P2 IMAD.MOV.U32 R14, RZ, RZ, R6 ;  /* 0x000000ffff0ea224 */ /* 0x002fca00078e0006 */
[----:B------:R0:W2:Y:S02]  /*22290*/  @!P2 LDG.E.U16 R5, desc[UR12][R14.64] ;  /* 0x0000000c0e05a981 */ /* 0x0000a4000c1e1500 */
[----:B0-----:R-:W-:Y:S02]  /*222a0*/  @!P0 IMAD.MOV.U32 R14, RZ, RZ, R3 ;  /* 0x000000ffff0e8224 */ /* 0x001fe400078e0003 */
[----:B------:R-:W-:-:S05]  /*222b0*/  @!P0 IMAD.MOV.U32 R15, RZ, RZ, R4 ;  /* 0x000000ffff0f8224 */ /* 0x000fca00078e0004 */
[----:B------:R-:W3:Y:S04]  /*222c0*/  @!P0 LDG.E.U16 R2, desc[UR12][R14.64] ;  /* 0x0000000c0e028981 */ /* 0x000ee8000c1e1500 */
        /* <DEDUP_REMOVED lines=84> */
[----:B------:R-:W4:Y:S04]  /*22810*/  LDL.LU R14, [R1+0x290] ;  /* 0x00029000010e7983 */ /* 0x000f280000300800 */
[----:B0-----:R-:W4:Y:S04]  /*22820*/  LDL.LU R18, [R1+0x288] ;  /* 0x0002880001127983 */ /* 0x001f280000300800 */
        /* <DEDUP_REMOVED lines=12> */
[----:B------:R-:W-:-:S03]  /*228f0*/  LOP3.LUT R8, R8, 0x7f, RZ, 0xc0, !PT ;  /* 0x0000007f08087812 */ /* 0x000fc600078ec0ff */
[----:B------:R-:W4:Y:S04]  /*22900*/  LDL.LU R26, [R1+0x250] ;  /* 0x00025000011a7983 */ /* 0x000f280000300800 */
[----:B------:R-:W4:Y:S04]  /*22910*/  LDL.LU R27, [R1+0x24c] ;  /* 0x00024c00011b7983 */ /* 0x000f280000300800 */
[----:B------:R-:W4:Y:S04]  /*22920*/  LDL.LU R28, [R1+0x248] ;  /* 0x00024800011c7983 */ /* 0x000f280000300800 */
[----:B------:R-:W4:Y:S04]  /*22930*/  LDL.LU R29, [R1+0x244] ;  /* 0x00024400011d7983 */ /* 0x000f280000300800 */
[----:B------:R-:W4:Y:S01]  /*22940*/  LDL.LU R10, [R1+0x240] ;  /* 0x00024000010a7983 */ /* 0x000f220000300800 */
[----:B------:R-:W-:-:S03]  /*22950*/  IMAD.SHL.U32 R0, R8, 0x2, RZ ;  /* 0x0000000208007824 */ /* 0x000fc600078e00ff */
[----:B------:R-:W4:Y:S04]  /*22960*/  LDL.LU R9, [R1+0x23c] ;  /* 0x00023c0001097983 */ /* 0x000f280000300800 */
[----:B------:R-:W4:Y:S04]  /*22970*/  LDL.LU R8, [R1+0x238] ;  /* 0x0002380001087983 */ /* 0x000f280000300800 */
[----:B------:R-:W4:Y:S04]  /*22980*/  LDL.LU R7, [R1+0x234] ;  /* 0x0002340001077983 */ /* 0x000f280000300800 */
[----:B------:R-:W4:Y:S04]  /*22990*/  LDL.LU R6, [R1+0x230] ;  /* 0x0002300001067983 */ /* 0x000f280000300800 */
[----:B--2---:R0:W-:Y:S04]  /*229a0*/  STL [R1+0x580], R5 ;  /* 0x0005800501007387 */ /* 0x0041e80000100800 */
[----:B0-----:R-:W2:Y:S04]  /*229b0*/  LDL.LU R5, [R1+0x22c] ;  /* 0x00022c0001057983 */ /* 0x001ea80000300800 */
[----:B------:R-:W2:Y:S04]  /*229c0*/  LDL.LU R4, [R1+0x228] ;  /* 0x0002280001047983 */ /* 0x000ea80000300800 */
[----:B------:R-:W2:Y:S04]  /*229d0*/  LDL.LU R3, [R1+0x224] ;  /* 0x0002240001037983 */ /* 0x000ea80000300800 */
[----:B---3--:R0:W-:Y:S04]  /*229e0*/  STL [R1+0x57c], R2 ;  /* 0x00057c0201007387 */ /* 0x0081e80000100800 */
[----:B0-----:R-:W3:Y:S04]  /*229f0*/  LDL.LU R2, [R1+0x220] ;  /* 0x0002200001027983 */ /* 0x001ee80000300800 */
        /* <DEDUP_REMOVED lines=146> */
[----:B0-----:R-:W2:Y:S04]  /*23320*/  LDL.LU R15, [R1+0x210] ;  /* 0x00021000010f7983 */ /* 0x001ea80000300800 */
[----:B--2---:R0:W-:Y:S04]  /*23330*/  STL [R1+0x25d0], R15 ;  /* 0x0025d00f01007387 */ /* 0x0041e80000100800 */
[----:B0-----:R-:W2:Y:S04]  /*23340*/  LDL.LU R15, [R1+0x214] ;  /* 0x00021400010f7983 */ /* 0x001ea80000300800 */
[----:B--2---:R0:W-:Y:S04]  /*23350*/  STL [R1+0x25d4], R15 ;  /* 0x0025d40f01007387 */ /* 0x0041e80000100800 */
[----:B0-----:R-:W2:Y:S04]  /*23360*/  LDL.LU R15, [R1+0x218] ;  /* 0x00021800010f7983 */ /* 0x001ea80000300800 */
[----:B----4-:R-:W-:Y:S04]  /*23370*/  STS.U16 [R0+UR5], R14 ;  /* 0x0000000e00007988 */ /* 0x010fe80008000405 */
        /* <DEDUP_REMOVED lines=12> */
[----:B--2---:R0:W-:Y:S04]  /*23440*/  STL [R1+0x25d8], R15 ;  /* 0x0025d80f01007387 */ /* 0x0041e80000100800 */
[----:B0-----:R-:W2:Y:S04]  /*23450*/  LDL.LU R15, [R1+0x21c] ;  /* 0x00021c00010f7983 */ /* 0x001ea80000300800 */
        /* <DEDUP_REMOVED lines=12> */
[----:B------:R0:W-:Y:S04]  /*23520*/  STS.U16 [R0+UR5+0x6100], R25 ;  /* 0x0061001900007988 */ /* 0x0001e80008000405 */
[----:B------:R-:W4:Y:S04]  /*23530*/  LDL.LU R24, [R1+0x1dc] ;  /* 0x0001dc0001187983 */ /* 0x000f280000300800 */
[----:B------:R1:W-:Y:S04]  /*23540*/  STS.U16 [R0+UR5+0x7000], R26 ;  /* 0x0070001a00007988 */ /* 0x0003e80008000405 */
[----:B------:R0:W-:Y:S04]  /*23550*/  STS.U16 [R0+UR5+0x7100], R27 ;  /* 0x0071001b00007988 */ /* 0x0001e80008000405 */
[----:B------:R0:W-:Y:S04]  /*23560*/  STS.U16 [R0+UR5+0x8000], R28 ;  /* 0x0080001c00007988 */ /* 0x0001e80008000405 */
[----:B------:R1:W-:Y:S04]  /*23570*/  STS.U16 [R0+UR5+0x8100], R29 ;  /* 0x0081001d00007988 */ /* 0x0003e80008000405 */
[----:B------:R3:W-:Y:S04]  /*23580*/  STS.U16 [R0+UR5+0x9000], R10 ;  /* 0x0090000a00007988 */ /* 0x0007e80008000405 */
[----:B0-----:R-:W4:Y:S04]  /*23590*/  LDL.LU R25, [R1+0x1d8] ;  /* 0x0001d80001197983 */ /* 0x001f280000300800 */
[----:B-1----:R-:W4:Y:S04]  /*235a0*/  LDL.LU R26, [R1+0x1d4] ;  /* 0x0001d400011a7983 */ /* 0x002f280000300800 */
[----:B------:R-:W4:Y:S04]  /*235b0*/  LDL.LU R27, [R1+0x1d0] ;  /* 0x0001d000011b7983 */ /* 0x000f280000300800 */
[----:B------:R-:W4:Y:S04]  /*235c0*/  LDL.LU R28, [R1+0x1cc] ;  /* 0x0001cc00011c7983 */ /* 0x000f280000300800 */
[----:B------:R-:W4:Y:S04]  /*235d0*/  LDL.LU R29, [R1+0x1c8] ;  /* 0x0001c800011d7983 */ /* 0x000f280000300800 */
[----:B------:R0:W-:Y:S04]  /*235e0*/  STS.U16 [R0+UR5+0x9100], R9 ;  /* 0x0091000900007988 */ /* 0x0001e80008000405 */
[----:B---3--:R-:W3:Y:S04]  /*235f0*/  LDL.LU R10, [R1+0x1c4] ;  /* 0x0001c400010a7983 */ /* 0x008ee80000300800 */
[----:B------:R1:W-:Y:S04]  /*23600*/  STS.U16 [R0+UR5+0xa000], R8 ;  /* 0x00a0000800007988 */ /* 0x0003e80008000405 */
[----:B------:R0:W-:Y:S04]  /*23610*/  STS.U16 [R0+UR5+0xa100], R7 ;  /* 0x00a1000700007988 */ /* 0x0001e80008000405 */
[----:B------:R0:W-:Y:S04]  /*23620*/  STS.U16 [R0+UR5+0xb000], R6 ;  /* 0x00b0000600007988 */ /* 0x0001e80008000405 */
[----:B------:R1:W-:Y:S04]  /*23630*/  STS.U16 [R0+UR5+0xb100], R5 ;  /* 0x00b1000500007988 */ /* 0x0003e80008000405 */
[----:B------:R1:W-:Y:S04]  /*23640*/  STS.U16 [R0+UR5+0xc000], R4 ;  /* 0x00c0000400007988 */ /* 0x0003e80008000405 */
[----:B0-----:R-:W3:Y:S04]  /*23650*/  LDL.LU R9, [R1+0x1c0] ;  /* 0x0001c00001097983 */ /* 0x001ee80000300800 */
[----:B-1----:R-:W3:Y:S04]  /*23660*/  LDL.LU R8, [R1+0x1bc] ;  /* 0x0001bc0001087983 */ /* 0x002ee80000300800 */
[----:B------:R-:W3:Y:S04]  /*23670*/  LDL.LU R7, [R1+0x1b8] ;  /* 0x0001b80001077983 */ /* 0x000ee80000300800 */
[----:B------:R-:W3:Y:S04]  /*23680*/  LDL.LU R6, [R1+0x1b4] ;  /* 0x0001b40001067983 */ /* 0x000ee80000300800 */
[----:B------:R-:W3:Y:S04]  /*23690*/  LDL.LU R5, [R1+0x1b0] ;  /* 0x0001b00001057983 */ /* 0x000ee80000300800 */
[----:B------:R0:W-:Y:S04]  /*236a0*/  STS.U16 [R0+UR5+0xc100], R3 ;  /* 0x00c1000300007988 */ /* 0x0001e80008000405 */
[----:B------:R-:W3:Y:S04]  /*236b0*/  LDL.LU R4, [R1+0x1ac] ;  /* 0x0001ac0001047983 */ /* 0x000ee80000300800 */
[----:B------:R1:W-:Y:S04]  /*236c0*/  STS.U16 [R0+UR5+0xd000], R2 ;  /* 0x00d0000200007988 */ /* 0x0003e80008000405 */
[----:B0-----:R-:W3:Y:S04]  /*236d0*/  LDL.LU R3, [R1+0x1a8] ;  /* 0x0001a80001037983 */ /* 0x001ee80000300800 */
[----:B-1----:R-:W3:Y:S04]  /*236e0*/  LDL.LU R2, [R1+0x1a4] ;  /* 0x0001a40001027983 */ /* 0x002ee80000300800 */
[----:B--2---:R0:W-:Y:S04]  /*236f0*/  STS.U16 [R0+UR5+0xd100], R15 ;  /* 0x00d1000f00007988 */ /* 0x0041e80008000405 */
[----:B0-----:R-:W2:Y:S04]  /*23700*/  LDL.LU R15, [R1+0x25d8] ;  /* 0x0025d800010f7983 */ /* 0x001ea80000300800 */
[----:B--2---:R0:W-:Y:S04]  /*23710*/  STS.U16 [R0+UR5+0xe000], R15 ;  /* 0x00e0000f00007988 */ /* 0x0041e80008000405 */
[----:B0-----:R-:W2:Y:S04]  /*23720*/  LDL.LU R15, [R1+0x25d4] ;  /* 0x0025d400010f7983 */ /* 0x001ea80000300800 */
[----:B----4-:R-:W-:Y:S04]  /*23730*/  STS.U16 [R0+UR5+0xf100], R14 ;  /* 0x00f1000e00007988 */ /* 0x010fe80008000405 */
[----:B--2---:R0:W-:Y:S04]  /*23740*/  STS.U16 [R0+UR5+0xe100], R15 ;  /* 0x00e1000f00007988 */ /* 0x0041e80008000405 */
[----:B0-----:R-:W2:Y:S04]  /*23750*/  LDL.LU R15, [R1+0x25d0] ;  /* 0x0025d000010f7983 */ /* 0x001ea80000300800 */
[----:B------:R-:W4:Y:S04]  /*23760*/  LDL.LU R14, [R1+0x19c] ;  /* 0x00019c00010e7983 */ /* 0x000f280000300800 */
[----:B--2---:R-:W-:Y:S04]  /*23770*/  STS.U16 [R0+UR5+0xf000], R15 ;  /* 0x00f0000f00007988 */ /* 0x004fe80008000405 */
[----:B----4-:R0:W-:Y:S04]  /*23780*/  STL [R1+0x25cc], R14 ;  /* 0x0025cc0e01007387 */ /* 0x0101e80000100800 */
[----:B0-----:R-:W2:Y:S04]  /*23790*/  LDL.LU R14, [R1+0x1a0] ;  /* 0x0001a000010e7983 */ /* 0x001ea80000300800 */
[----:B------:R-:W4:Y:S04]  /*237a0*/  LDL.LU R15, [R1+0x194] ;  /* 0x00019400010f7983 */ /* 0x000f280000300800 */
        /* <DEDUP_REMOVED lines=15> */
[----:B----4-:R0:W-:Y:S04]  /*238a0*/  STL [R1+0x25c8], R15 ;  /* 0x0025c80f01007387 */ /* 0x0101e80000100800 */
        /* <DEDUP_REMOVED lines=18> */
[----:B---3--:R3:W-:Y:S04]  /*239d0*/  STS.U16 [R0+UR5+0x18100], R10 ;  /* 0x0181000a00007988 */ /* 0x0087e80008000405 */
[----:B------:R0:W-:Y:S04]  /*239e0*/  STS.U16 [R0+UR5+0x19000], R9 ;  /* 0x0190000900007988 */ /* 0x0001e80008000405 */
[----:B------:R1:W-:Y:S04]  /*239f0*/  STS.U16 [R0+UR5+0x19100], R8 ;  /* 0x0191000800007988 */ /* 0x0003e80008000405 */
[----:B------:R2:W-:Y:S04]  /*23a00*/  STS.U16 [R0+UR5+0x1a000], R7 ;  /* 0x01a0000700007988 */ /* 0x0005e80008000405 */
[----:B0-----:R-:W4:Y:S04]  /*23a10*/  LDL.LU R28, [R1+0x150] ;  /* 0x00015000011c7983 */ /* 0x001f280000300800 */
[----:B-1----:R-:W4:Y:S04]  /*23a20*/  LDL.LU R29, [R1+0x14c] ;  /* 0x00014c00011d7983 */ /* 0x002f280000300800 */
[----:B---3--:R-:W3:Y:S04]  /*23a30*/  LDL.LU R10, [R1+0x148] ;  /* 0x00014800010a7983 */ /* 0x008ee80000300800 */
[----:B------:R-:W3:Y:S04]  /*23a40*/  LDL.LU R9, [R1+0x144] ;  /* 0x0001440001097983 */ /* 0x000ee80000300800 */
[----:B------:R-:W3:Y:S04]  /*23a50*/  LDL.LU R8, [R1+0x140] ;  /* 0x0001400001087983 */ /* 0x000ee80000300800 */
[----:B------:R0:W-:Y:S04]  /*23a60*/  STS.U16 [R0+UR5+0x1a100], R6 ;  /* 0x01a1000600007988 */ /* 0x0001e80008000405 */
[----:B--2---:R-:W2:Y:S04]  /*23a70*/  LDL.LU R7, [R1+0x13c] ;  /* 0x00013c0001077983 */ /* 0x004ea80000300800 */
[----:B------:R1:W-:Y:S04]  /*23a80*/  STS.U16 [R0+UR5+0x1b000], R5 ;  /* 0x01b0000500007988 */ /* 0x0003e80008000405 */
[----:B------:R0:W-:Y:S04]  /*23a90*/  STS.U16 [R0+UR5+0x1b100], R4 ;  /* 0x01b1000400007988 */ /* 0x0001e80008000405 */
[----:B------:R0:W-:Y:S04]  /*23aa0*/  STS.U16 [R0+UR5+0x1c000], R3 ;  /* 0x01c0000300007988 */ /* 0x0001e80008000405 */
[----:B------:R1:W-:Y:S04]  /*23ab0*/  STS.U16 [R0+UR5+0x1c100], R2 ;  /* 0x01c1000200007988 */ /* 0x0003e80008000405 */
[----:B------:R1:W-:Y:S04]  /*23ac0*/  STS.U16 [R0+UR5+0x1d000], R14 ;  /* 0x01d0000e00007988 */ /* 0x0003e80008000405 */
[----:B0-----:R-:W2:Y:S04]  /*23ad0*/  LDL.LU R6, [R1+0x138] ;  /* 0x0001380001067983 */ /* 0x001ea80000300800 */
[----:B-1----:R-:W2:Y:S04]  /*23ae0*/  LDL.LU R5, [R1+0x134] ;  /* 0x0001340001057983 */ /* 0x002ea80000300800 */
[----:B------:R-:W2:Y:S04]  /*23af0*/  LDL.LU R4, [R1+0x130] ;  /* 0x0001300001047983 */ /* 0x000ea80000300800 */
[----:B------:R-:W2:Y:S04]  /*23b00*/  LDL.LU R3, [R1+0x12c] ;  /* 0x00012c0001037983 */ /* 0x000ea80000300800 */
[----:B------:R-:W2:Y:S04]  /*23b10*/  LDL.LU R2, [R1+0x128] ;  /* 0x0001280001027983 */ /* 0x000ea80000300800 */
[----:B------:R-:W2:Y:S04]  /*23b20*/  LDL.LU R14, [R1+0x25cc] ;  /* 0x0025cc00010e7983 */ /* 0x000ea80000300800 */
[----:B----4-:R0:W-:Y:S04]  /*23b30*/  STS.U16 [R0+UR5+0x1e000], R15 ;  /* 0x01e0000f00007988 */ /* 0x0101e80008000405 */
[----:B0-----:R-:W4:Y:S04]  /*23b40*/  LDL.LU R15, [R1+0x25c8] ;  /* 0x0025c800010f7983 */ /* 0x001f280000300800 */
[----:B------:R-:W-:Y:S04]  /*23b50*/  STS.U16 [R0+UR5+0x1f000], R18 ;  /* 0x01f0001200007988 */ /* 0x000fe80008000405 */
[----:B------:R-:W-:Y:S04]  /*23b60*/  STS.U16 [R0+UR5+0x1f100], R20 ;  /* 0x01f1001400007988 */ /* 0x000fe80008000405 */
[----:B--2---:R0:W-:Y:S02]  /*23b70*/  STS.U16 [R0+UR5+0x1d100], R14 ;  /* 0x01d1000e00007988 */ /* 0x0041e40008000405 */
[----:B0-----:R-:W-:-:S02]  /*23b80*/  LOP3.LUT R14, R0, 0x10, RZ, 0x3c, !PT ;  /* 0x00000010000e7812 */ /* 0x001fc400078e3cff */
[----:B----4-:R-:W-:Y:S04]  /*23b90*/  STS.U16 [R0+UR5+0x1e100], R15 ;  /* 0x01e1000f00007988 */ /* 0x010fe80008000405 */
[----:B---3--:R0:W-:Y:S04]  /*23ba0*/  STS.U16 [R14+UR5+0x7300], R10 ;  /* 0x0073000a0e007988 */ /* 0x0081e80008000405 */
[----:B0-----:R-:W2:Y:S04]  /*23bb0*/  LDL.LU R10, [R1+0x118] ;  /* 0x00011800010a7983 */ /* 0x001ea80000300800 */
[----:B--2---:R0:W-:Y:S04]  /*23bc0*/  STL [R1+0x25bc], R10 ;  /* 0x0025bc0a01007387 */ /* 0x0041e80000100800 */
[----:B0-----:R-:W2:Y:S04]  /*23bd0*/  LDL.LU R10, [R1+0x11c] ;  /* 0x00011c00010a7983 */ /* 0x001ea80000300800 */
[----:B--2---:R0:W-:Y:S04]  /*23be0*/  STL [R1+0x25c0], R10 ;  /* 0x0025c00a01007387 */ /* 0x0041e80000100800 */
[----:B0-----:R-:W2:Y:S04]  /*23bf0*/  LDL.LU R10, [R1+0x120] ;  /* 0x00012000010a7983 */ /* 0x001ea80000300800 */
        /* <DEDUP_REMOVED lines=13> */
[----:B------:R-:W3:Y:S04]  /*23cd0*/  LDL.LU R9, [R1+0x114] ;  /* 0x0001140001097983 */ /* 0x000ee80000300800 */
[----:B------:R-:W4:Y:S04]  /*23ce0*/  LDL.LU R8, [R1+0x110] ;  /* 0x0001100001087983 */ /* 0x000f280000300800 */
        /* <DEDUP_REMOVED lines=12> */
[----:B------:R0:W-:Y:S04]  /*23db0*/  STS.U16 [R14+UR5+0x1300], R13 ;  /* 0x0013000d0e007988 */ /* 0x0001e80008000405 */
[----:B------:R-:W3:Y:S04]  /*23dc0*/  LDL.LU R16, [R1+0x9c] ;  /* 0x00009c0001107983 */ /* 0x000ee80000300800 */
        /* <DEDUP_REMOVED lines=22> */
[----:B------:R-:W3:Y:S04]  /*23f30*/  LDL.LU R29, [R1+0x5c] ;  /* 0x00005c00011d7983 */ /* 0x000ee80000300800 */
[----:B--2---:R0:W-:Y:S04]  /*23f40*/  STS.U16 [R14+UR5+0xc200], R10 ;  /* 0x00c2000a0e007988 */ /* 0x0041e80008000405 */
[----:B0-----:R-:W2:Y:S04]  /*23f50*/  LDL.LU R10, [R1+0x25c4] ;  /* 0x0025c400010a7983 */ /* 0x001ea80000300800 */
[----:B--2---:R0:W-:Y:S04]  /*23f60*/  STS.U16 [R14+UR5+0xc300], R10 ;  /* 0x00c3000a0e007988 */ /* 0x0041e80008000405 */
[----:B0-----:R-:W2:Y:S04]  /*23f70*/  LDL.LU R10, [R1+0x25c0] ;  /* 0x0025c000010a7983 */ /* 0x001ea80000300800 */
[----:B--2---:R0:W-:Y:S04]  /*23f80*/  STS.U16 [R14+UR5+0xd200], R10 ;  /* 0x00d2000a0e007988 */ /* 0x0041e80008000405 */
[----:B0-----:R-:W2:Y:S04]  /*23f90*/  LDL.LU R10, [R1+0x25bc] ;  /* 0x0025bc00010a7983 */ /* 0x001ea80000300800 */
[----:B---3--:R-:W-:Y:S04]  /*23fa0*/  STS.U16 [R14+UR5+0xe200], R9 ;  /* 0x00e200090e007988 */ /* 0x008fe80008000405 */
[----:B----4-:R-:W-:Y:S04]  /*23fb0*/  STS.U16 [R14+UR5+0xe300], R8 ;  /* 0x00e300080e007988 */ /* 0x010fe80008000405 */
[----:B------:R-:W-:Y:S04]  /*23fc0*/  STS.U16 [R14+UR5+0xf200], R7 ;  /* 0x00f200070e007988 */ /* 0x000fe80008000405 */
[----:B------:R-:W-:Y:S04]  /*23fd0*/  STS.U16 [R14+UR5+0xf300], R6 ;  /* 0x00f300060e007988 */ /* 0x000fe80008000405 */
[----:B------:R-:W-:Y:S04]  /*23fe0*/  STS.U16 [R14+UR5+0x10200], R5 ;  /* 0x010200050e007988 */ /* 0x000fe80008000405 */
[----:B------:R-:W-:Y:S04]  /*23ff0*/  STS.U16 [R14+UR5+0x10300], R4 ;  /* 0x010300040e007988 */ /* 0x000fe80008000405 */
[----:B------:R-:W-:Y:S04]  /*24000*/  STS.U16 [R14+UR5+0x11200], R3 ;  /* 0x011200030e007988 */ /* 0x000fe80008000405 */
[----:B------:R-:W-:Y:S04]  /*24010*/  STS.U16 [R14+UR5+0x11300], R2 ;  /* 0x011300020e007988 */ /* 0x000fe80008000405 */
[----:B------:R-:W-:Y:S04]  /*24020*/  STS.U16 [R14+UR5+0x13200], R18 ;  /* 0x013200120e007988 */ /* 0x000fe80008000405 */
[----:B--2---:R0:W-:Y:S04]  /*24030*/  STS.U16 [R14+UR5+0xd300], R10 ;  /* 0x00d3000a0e007988 */ /* 0x0041e80008000405 */
[----:B0-----:R-:W2:Y:S04]  /*24040*/  LDL.LU R10, [R1+0x25b8] ;  /* 0x0025b800010a7983 */ /* 0x001ea80000300800 */
[----:B------:R-:W3:Y:S04]  /*24050*/  LDL.LU R9, [R1+0x25b4] ;  /* 0x0025b40001097983 */ /* 0x000ee80000300800 */
[----:B------:R-:W4:Y:S04]  /*24060*/  LDL.LU R8, [R1+0x25b0] ;  /* 0x0025b00001087983 */ /* 0x000f280000300800 */
[----:B------:R-:W2:Y:S04]  /*24070*/  LDL.LU R7, [R1+0x25ac] ;  /* 0x0025ac0001077983 */ /* 0x000ea80000300800 */
[----:B------:R-:W2:Y:S04]  /*24080*/  LDL.LU R6, [R1+0x25a8] ;  /* 0x0025a80001067983 */ /* 0x000ea80000300800 */
[----:B------:R-:W2:Y:S04]  /*24090*/  LDL.LU R5, [R1+0x25a4] ;  /* 0x0025a40001057983 */ /* 0x000ea80000300800 */
[----:B------:R-:W2:Y:S04]  /*240a0*/  LDL.LU R4, [R1+0x25a0] ;  /* 0x0025a00001047983 */ /* 0x000ea80000300800 */
[----:B------:R-:W2:Y:S04]  /*240b0*/  LDL.LU R3, [R1+0x259c] ;  /* 0x00259c0001037983 */ /* 0x000ea80000300800 */
[----:B------:R-:W2:Y:S04]  /*240c0*/  LDL.LU R2, [R1+0x2598] ;  /* 0x0025980001027983 */ /* 0x000ea80000300800 */
[----:B------:R-:W2:Y:S04]  /*240d0*/  LDL.LU R18, [R1+0x48] ;  /* 0x0000480001127983 */ /* 0x000ea80000300800 */
[----:B--2---:R0:W-:Y:S04]  /*240e0*/  STL [R1+0x2588], R18 ;  /* 0x0025881201007387 */ /* 0x0041e80000100800 */
[----:B0-----:R-:W2:Y:S04]  /*240f0*/  LDL.LU R18, [R1+0x4c] ;  /* 0x00004c0001127983 */ /* 0x001ea80000300800 */
[----:B--2---:R0:W-:Y:S04]  /*24100*/  STL [R1+0x258c], R18 ;  /* 0x00258c1201007387 */ /* 0x0041e80000100800 */
[----:B0-----:R-:W2:Y:S04]  /*24110*/  LDL.LU R18, [R1+0x50] ;  /* 0x0000500001127983 */ /* 0x001ea80000300800 */
[----:B--2---:R0:W-:Y:S04]  /*24120*/  STL [R1+0x2590], R18 ;  /* 0x0025901201007387 */ /* 0x0041e80000100800 */
[----:B0-----:R-:W2:Y:S04]  /*24130*/  LDL.LU R18, [R1+0x54] ;  /* 0x0000540001127983 */ /* 0x001ea80000300800 */
[----:B------:R0:W-:Y:S02]  /*24140*/  STS.U16 [R14+UR5+0x12200], R0 ;  /* 0x012200000e007988 */ /* 0x0001e40008000405 */
[----:B0-----:R-:W0:Y:S02]  /*24150*/  S2R R0, SR_TID.X ;  /* 0x0000000000007919 */ /* 0x001e240000002100 */
[----:B------:R-:W-:Y:S04]  /*24160*/  STS.U16 [R14+UR5+0x13300], R20 ;  /* 0x013300140e007988 */ /* 0x000fe80008000405 */
[----:B------:R-:W-:Y:S04]  /*24170*/  STS.U16 [R14+UR5+0x14200], R19 ;  /* 0x014200130e007988 */ /* 0x000fe80008000405 */
[----:B------:R-:W-:Y:S04]  /*24180*/  STS.U16 [R14+UR5+0x14300], R17 ;  /* 0x014300110e007988 */ /* 0x000fe80008000405 */
[----:B--2---:R1:W-:Y:S04]  /*24190*/  STL [R1+0x2594], R18 ;  /* 0x0025941201007387 */ /* 0x0043e80000100800 */
[----:B-1----:R-:W2:Y:S04]  /*241a0*/  LDL.LU R18, [R1+0x58] ;  /* 0x0000580001127983 */ /* 0x002ea80000300800 */
[----:B------:R-:W2:Y:S04]  /*241b0*/  LDL.LU R20, [R1+0x44] ;  /* 0x0000440001147983 */ /* 0x000ea80000300800 */
[----:B------:R-:W2:Y:S01]  /*241c0*/  LDL.LU R19, [R1+0x40] ;  /* 0x0000400001137983 */ /* 0x000ea20000300800 */
[----:B0-----:R-:W-:-:S03]  /*241d0*/  LOP3.LUT R0, R0, 0x7f, RZ, 0xc0, !PT ;  /* 0x0000007f00007812 */ /* 0x001fc600078ec0ff */
[----:B------:R0:W-:Y:S04]  /*241e0*/  STS.U16 [R14+UR5+0x15200], R16 ;  /* 0x015200100e007988 */ /* 0x0001e80008000405 */
[----:B------:R-:W2:Y:S04]  /*241f0*/  LDL.LU R17, [R1+0x3c] ;  /* 0x00003c0001117983 */ /* 0x000ea80000300800 */
[----:B------:R1:W-:Y:S04]  /*24200*/  STS.U16 [R14+UR5+0x15300], R13 ;  /* 0x0153000d0e007988 */ /* 0x0003e80008000405 */
[----:B------:R0:W-:Y:S04]  /*24210*/  STS.U16 [R14+UR5+0x16200], R12 ;  /* 0x0162000c0e007988 */ /* 0x0001e80008000405 */
[----:B------:R1:W-:Y:S04]  /*24220*/  STS.U16 [R14+UR5+0x16300], R11 ;  /* 0x0163000b0e007988 */ /* 0x0003e80008000405 */
[----:B------:R3:W-:Y:S01]  /*24230*/  STS.U16 [R14+UR5+0x17200], R21 ;  /* 0x017200150e007988 */ /* 0x0007e20008000405 */
[----:B------:R-:W-:-:S03]  /*24240*/  IMAD.SHL.U32 R0, R0, 0x2, RZ ;  /* 0x0000000200007824 */ /* 0x000fc600078e00ff */
[----:B0-----:R-:W2:Y:S04]  /*24250*/  LDL.LU R16, [R1+0x38] ;  /* 0x0000380001107983 */ /* 0x001ea80000300800 */
[----:B-1----:R-:W2:Y:S04]  /*24260*/  LDL.LU R13, [R1+0x34] ;  /* 0x00003400010d7983 */ /* 0x002ea80000300800 */
[----:B------:R-:W2:Y:S04]  /*24270*/  LDL.LU R12, [R1+0x30] ;  /* 0x00003000010c7983 */ /* 0x000ea80000300800 */
[----:B------:R0:W-:Y:S04]  /*24280*/  STS.U16 [R14+UR5+0x17300], R22 ;  /* 0x017300160e007988 */ /* 0x0001e80008000405 */
[----:B------:R-:W2:Y:S04]  /*24290*/  LDL.LU R11, [R1+0x2c] ;  /* 0x00002c00010b7983 */ /* 0x000ea80000300800 */
[----:B---3--:R-:W3:Y:S04]  /*242a0*/  LDL.LU R21, [R1+0x28] ;  /* 0x0000280001157983 */ /* 0x008ee80000300800 */
[----:B------:R1:W-:Y:S04]  /*242b0*/  STS.U16 [R14+UR5+0x18200], R23 ;  /* 0x018200170e007988 */ /* 0x0003e80008000405 */
[----:B------:R0:W-:Y:S04]  /*242c0*/  STS.U16 [R14+UR5+0x18300], R24 ;  /* 0x018300180e007988 */ /* 0x0001e80008000405 */
[----:B------:R0:W-:Y:S04]  /*242d0*/  STS.U16 [R14+UR5+0x19200], R25 ;  /* 0x019200190e007988 */ /* 0x0001e80008000405 */
[----:B------:R1:W-:Y:S04]  /*242e0*/  STS.U16 [R14+UR5+0x12300], R15 ;  /* 0x0123000f0e007988 */ /* 0x0003e80008000405 */
[----:B------:R1:W-:Y:S04]  /*242f0*/  STS.U16 [R14+UR5+0x19300], R26 ;  /* 0x0193001a0e007988 */ /* 0x0003e80008000405 */
[----:B0-----:R-:W3:Y:S04]  /*24300*/  LDL.LU R22, [R1+0x24] ;  /* 0x0000240001167983 */ /* 0x001ee80000300800 */
[----:B------:R0:W-:Y:S04]  /*24310*/  STS.U16 [R14+UR5+0x1a200], R27 ;  /* 0x01a2001b0e007988 */ /* 0x0001e80008000405 */
[----:B-1----:R-:W3:Y:S04]  /*24320*/  LDL.LU R23, [R1+0x20] ;  /* 0x0000200001177983 */ /* 0x002ee80000300800 */
[----:B------:R-:W3:Y:S04]  /*24330*/  LDL.LU R24, [R1+0x1c] ;  /* 0x00001c0001187983 */ /* 0x000ee80000300800 */
[----:B------:R-:W3:Y:S01]  /*24340*/  LDL.LU R25, [R1+0x18] ;  /* 0x0000180001197983 */ /* 0x000ee20000300800 */
[----:B------:R-:W-:-:S03]  /*24350*/  LOP3.LUT R15, R0, 0x20, RZ, 0x3c, !PT ;  /* 0x00000020000f7812 */ /* 0x000fc600078e3cff */
[----:B------:R-:W3:Y:S04]  /*24360*/  LDL.LU R26, [R1+0x14] ;  /* 0x00001400011a7983 */ /* 0x000ee80000300800 */
[----:B------:R1:W-:Y:S04]  /*24370*/  STS.U16 [R14+UR5+0x1a300], R28 ;  /* 0x01a3001c0e007988 */ /* 0x0003e80008000405 */
[----:B0-----:R-:W3:Y:S04]  /*24380*/  LDL.LU R27, [R1+0x10] ;  /* 0x00001000011b7983 */ /* 0x001ee80000300800 */
[----:B------:R0:W-:Y:S04]  /*24390*/  STS.U16 [R14+UR5+0x1b200], R29 ;  /* 0x01b2001d0e007988 */ /* 0x0001e80008000405 */
[----:B------:R0:W-:Y:S04]  /*243a0*/  STS.U16 [R14+UR5+0x1b300], R2 ;  /* 0x01b300020e007988 */ /* 0x0001e80008000405 */
[----:B------:R0:W-:Y:S04]  /*243b0*/  STS.U16 [R14+UR5+0x1c200], R3 ;  /* 0x01c200030e007988 */ /* 0x0001e80008000405 */
[----:B------:R-:W-:Y:S04]  /*243c0*/  STS.U16 [R14+UR5+0x1c300], R4 ;  /* 0x01c300040e007988 */ /* 0x000fe80008000405 */
[----:B------:R-:W-:Y:S04]  /*243d0*/  STS.U16 [R14+UR5+0x1d200], R5 ;  /* 0x01d200050e007988 */ /* 0x000fe80008000405 */
[----:B------:R-:W-:Y:S04]  /*243e0*/  STS.U16 [R14+UR5+0x1d300], R6 ;  /* 0x01d300060e007988 */ /* 0x000fe80008000405 */
[----:B-1----:R-:W3:Y:S04]  /*243f0*/  LDL.LU R28, [R1+0xc] ;  /* 0x00000c00011c7983 */ /* 0x002ee80000300800 */
[----:B------:R-:W-:Y:S04]  /*24400*/  STS.U16 [R14+UR5+0x1e200], R7 ;  /* 0x01e200070e007988 */ /* 0x000fe80008000405 */
[----:B0-----:R-:W3:Y:S04]  /*24410*/  LDL.LU R29, [R1+0x8] ;  /* 0x00000800011d7983 */ /* 0x001ee80000300800 */
[----:B------:R-:W3:Y:S04]  /*24420*/  LDL.LU R2, [R1] ;  /* 0x0000000001027983 */ /* 0x000ee80000300800 */
[----:B----4-:R-:W-:Y:S04]  /*24430*/  STS.U16 [R14+UR5+0x1e300], R8 ;  /* 0x01e300080e007988 */ /* 0x010fe80008000405 */
[----:B------:R-:W-:Y:S04]  /*24440*/  STS.U16 [R14+UR5+0x1f200], R9 ;  /* 0x01f200090e007988 */ /* 0x000fe80008000405 */
[----:B------:R-:W-:Y:S04]  /*24450*/  STS.U16 [R14+UR5+0x1f300], R10 ;  /* 0x01f3000a0e007988 */ /* 0x000fe80008000405 */
[----:B------:R-:W4:Y:S04]  /*24460*/  LDL.LU R3, [R1+0x4] ;  /* 0x0000040001037983 */ /* 0x000f280000300800 */
[----:B--2---:R0:W-:Y:S04]  /*24470*/  STS.U16 [R15+UR5+0x400], R18 ;  /* 0x000400120f007988 */ /* 0x0041e80008000405 */
[----:B0-----:R-:W2:Y:S04]  /*24480*/  LDL.LU R18, [R1+0x2594] ;  /* 0x0025940001127983 */ /* 0x001ea80000300800 */
[----:B--2---:R0:W-:Y:S04]  /*24490*/  STS.U16 [R15+UR5+0x500], R18 ;  /* 0x000500120f007988 */ /* 0x0041e80008000405 */
[----:B0-----:R-:W2:Y:S04]  /*244a0*/  LDL.LU R18, [R1+0x2590] ;  /* 0x0025900001127983 */ /* 0x001ea80000300800 */
[----:B--2---:R0:W-:Y:S04]  /*244b0*/  STS.U16 [R15+UR5+0x1400], R18 ;  /* 0x001400120f007988 */ /* 0x0041e80008000405 */
[----:B0-----:R-:W2:Y:S04]  /*244c0*/  LDL.LU R18, [R1+0x258c] ;  /* 0x00258c0001127983 */ /* 0x001ea80000300800 */
[----:B--2---:R0:W-:Y:S04]  /*244d0*/  STS.U16 [R15+UR5+0x1500], R18 ;  /* 0x001500120f007988 */ /* 0x0041e80008000405 */
[----:B0-----:R-:W2:Y:S04]  /*244e0*/  LDL.LU R18, [R1+0x2588] ;  /* 0x0025880001127983 */ /* 0x001ea80000300800 */
[----:B--2---:R0:W-:Y:S04]  /*244f0*/  STS.U16 [R15+UR5+0x2400], R18 ;  /* 0x002400120f007988 */ /* 0x0041e80008000405 */
[----:B------:R1:W-:Y:S04]  /*24500*/  STS.U16 [R15+UR5+0x2500], R20 ;  /* 0x002500140f007988 */ /* 0x0003e80008000405 */
[----:B------:R2:W-:Y:S04]  /*24510*/  STS.U16 [R15+UR5+0x3400], R19 ;  /* 0x003400130f007988 */ /* 0x0005e80008000405 */
[----:B------:R0:W-:Y:S04]  /*24520*/  STS.U16 [R15+UR5+0x3500], R17 ;  /* 0x003500110f007988 */ /* 0x0001e80008000405 */
[----:B------:R0:W-:Y:S04]  /*24530*/  STS.U16 [R15+UR5+0x4400], R16 ;  /* 0x004400100f007988 */ /* 0x0001e80008000405 */
[----:B------:R1:W-:Y:S04]  /*24540*/  STS.U16 [R15+UR5+0x4500], R13 ;  /* 0x0045000d0f007988 */ /* 0x0003e80008000405 */
[----:B------:R2:W-:Y:S04]  /*24550*/  STS.U16 [R15+UR5+0x5400], R12 ;  /* 0x0054000c0f007988 */ /* 0x0005e80008000405 */
[----:B0-----:R-:W4:Y:S04]  /*24560*/  LDL.LU R18, [R1+0x2584] ;  /* 0x0025840001127983 */ /* 0x001f280000300800 */
[----:B-1----:R-:W4:Y:S04]  /*24570*/  LDL.LU R20, [R1+0x2580] ;  /* 0x0025800001147983 */ /* 0x002f280000300800 */
[----:B--2---:R-:W2:Y:S04]  /*24580*/  LDL.LU R19, [R1+0x257c] ;  /* 0x00257c0001137983 */ /* 0x004ea80000300800 */
[----:B------:R-:W2:Y:S04]  /*24590*/  LDL.LU R17, [R1+0x2578] ;  /* 0x0025780001117983 */ /* 0x000ea80000300800 */
[----:B------:R-:W2:Y:S04]  /*245a0*/  LDL.LU R16, [R1+0x2574] ;  /* 0x0025740001107983 */ /* 0x000ea80000300800 */
[----:B------:R-:W2:Y:S04]  /*245b0*/  LDL.LU R13, [R1+0x2570] ;  /* 0x00257000010d7983 */ /* 0x000ea80000300800 */
[----:B------:R0:W-:Y:S04]  /*245c0*/  STS.U16 [R15+UR5+0x5500], R11 ;  /* 0x0055000b0f007988 */ /* 0x0001e80008000405 */
[----:B------:R-:W2:Y:S04]  /*245d0*/  LDL.LU R12, [R1+0x256c] ;  /* 0x00256c00010c7983 */ /* 0x000ea80000300800 */
[----:B---3--:R1:W-:Y:S04]  /*245e0*/  STS.U16 [R15+UR5+0x6400], R21 ;  /* 0x006400150f007988 */ /* 0x0083e80008000405 */
[----:B------:R3:W-:Y:S04]  /*245f0*/  STS.U16 [R15+UR5+0x6500], R22 ;  /* 0x006500160f007988 */ /* 0x0007e80008000405 */
[----:B------:R0:W-:Y:S04]  /*24600*/  STS.U16 [R15+UR5+0x7400], R23 ;  /* 0x007400170f007988 */ /* 0x0001e80008000405 */
[----:B------:R1:W-:Y:S04]  /*24610*/  STS.U16 [R15+UR5+0x7500], R24 ;  /* 0x007500180f007988 */ /* 0x0003e80008000405 */
[----:B------:R3:W-:Y:S04]  /*24620*/  STS.U16 [R15+UR5+0x8400], R25 ;  /* 0x008400190f007988 */ /* 0x0007e80008000405 */
[----:B0-----:R-:W2:Y:S04]  /*24630*/  LDL.LU R11, [R1+0x2568] ;  /* 0x00256800010b7983 */ /* 0x001ea80000300800 */
[----:B-1----:R-:W2:Y:S04]  /*24640*/  LDL.LU R21, [R1+0x2564] ;  /* 0x0025640001157983 */ /* 0x002ea80000300800 */
[----:B---3--:R-:W3:Y:S04]  /*24650*/  LDL.LU R22, [R1+0x2560] ;  /* 0x0025600001167983 */ /* 0x008ee80000300800 */
[----:B------:R0:W-:Y:S04]  /*24660*/  STS.U16 [R15+UR5+0x8500], R26 ;  /* 0x0085001a0f007988 */ /* 0x0001e80008000405 */
[----:B------:R-:W2:Y:S04]  /*24670*/  LDL.LU R23, [R1+0x255c] ;  /* 0x00255c0001177983 */ /* 0x000ea80000300800 */
[----:B------:R-:W2:Y:S04]  /*24680*/  LDL.LU R24, [R1+0x2558] ;  /* 0x0025580001187983 */ /* 0x000ea80000300800 */
[----:B------:R-:W2:Y:S04]  /*24690*/  LDL.LU R25, [R1+0x2554] ;  /* 0x0025540001197983 */ /* 0x000ea80000300800 */
[----:B------:R1:W-:Y:S04]  /*246a0*/  STS.U16 [R15+UR5+0x9400], R27 ;  /* 0x0094001b0f007988 */ /* 0x0003e80008000405 */
[----:B------:R0:W-:Y:S04]  /*246b0*/  STS.U16 [R15+UR5+0x9500], R28 ;  /* 0x0095001c0f007988 */ /* 0x0001e80008000405 */
[----:B------:R1:W-:Y:S04]  /*246c0*/  STS.U16 [R15+UR5+0xa400], R29 ;  /* 0x00a4001d0f007988 */ /* 0x0003e80008000405 */
[----:B----4-:R4:W-:Y:S04]  /*246d0*/  STS.U16 [R15+UR5+0xa500], R3 ;  /* 0x00a500030f007988 */ /* 0x0109e80008000405 */
[----:B0-----:R-:W2:Y:S04]  /*246e0*/  LDL.LU R26, [R1+0x2550] ;  /* 0x00255000011a7983 */ /* 0x001ea80000300800 */
[----:B------:R0:W-:Y:S04]  /*246f0*/  STS.U16 [R15+UR5+0xb400], R2 ;  /* 0x00b400020f007988 */ /* 0x0001e80008000405 */
[----:B-1----:R-:W2:Y:S04]  /*24700*/  LDL.LU R27, [R1+0x254c] ;  /* 0x00254c00011b7983 */ /* 0x002ea80000300800 */
[----:B------:R-:W2:Y:S04]  /*24710*/  LDL.LU R28, [R1+0x2548] ;  /* 0x00254800011c7983 */ /* 0x000ea80000300800 */
[----:B------:R-:W2:Y:S04]  /*24720*/  LDL.LU R29, [R1+0x2544] ;  /* 0x00254400011d7983 */ /* 0x000ea80000300800 */
[----:B----4-:R-:W4:Y:S04]  /*24730*/  LDL R3, [R1+0x1408] ;  /* 0x0014080001037983 */ /* 0x010f280000100800 */
[----:B0-----:R-:W4:Y:S01]  /*24740*/  LDL R2, [R1+0x140c] ;  /* 0x00140c0001027983 */ /* 0x001f220000100800 */
[----:B------:R-:W-:-:S06]  /*24750*/  PRMT R18, RZ, 0x7610, R18 ;  /* 0x00007610ff127816 */ /* 0x000fcc0000000012 */
[----:B----4-:R-:W4:Y:S04]  /*24760*/  @!P2 LDG.E.U16 R18, desc[UR12][R2.64] ;  /* 0x0000000c0212a981 */ /* 0x010f28000c1e1500 */
[----:B--2---:R-:W-:Y:S04]  /*24770*/  STS.U16 [R15+UR5+0xb500], R29 ;  /* 0x00b5001d0f007988 */ /* 0x004fe80008000405 */
[----:B------:R-:W-:Y:S04]  /*24780*/  STS.U16 [R15+UR5+0xc400], R28 ;  /* 0x00c4001c0f007988 */ /* 0x000fe80008000405 */
[----:B------:R-:W-:Y:S04]  /*24790*/  STS.U16 [R15+UR5+0xc500], R27 ;  /* 0x00c5001b0f007988 */ /* 0x000fe80008000405 */
[----:B------:R-:W-:Y:S04]  /*247a0*/  STS.U16 [R15+UR5+0xd400], R26 ;  /* 0x00d4001a0f007988 */ /* 0x000fe80008000405 */
[----:B------:R-:W-:Y:S04]  /*247b0*/  STS.U16 [R15+UR5+0xd500], R25 ;  /* 0x00d500190f007988 */ /* 0x000fe80008000405 */
[----:B------:R-:W-:Y:S04]  /*247c0*/  STS.U16 [R15+UR5+0xe400], R24 ;  /* 0x00e400180f007988 */ /* 0x000fe80008000405 */
[----:B------:R-:W-:Y:S04]  /*247d0*/  STS.U16 [R15+UR5+0xe500], R23 ;  /* 0x00e500170f007988 */ /* 0x000fe80008000405 */
[----:B---3--:R-:W-:Y:S04]  /*247e0*/  STS.U16 [R15+UR5+0xf400], R22 ;  /* 0x00f400160f007988 */ /* 0x008fe80008000405 */
[----:B------:R-:W-:Y:S04]  /*247f0*/  STS.U16 [R15+UR5+0xf500], R21 ;  /* 0x00f500150f007988 */ /* 0x000fe80008000405 */
[----:B------:R-:W-:Y:S04]  /*24800*/  STS.U16 [R15+UR5+0x10400], R11 ;  /* 0x0104000b0f007988 */ /* 0x000fe80008000405 */
[----:B------:R-:W-:Y:S04]  /*24810*/  STS.U16 [R15+UR5+0x10500], R12 ;  /* 0x0105000c0f007988 */ /* 0x000fe80008000405 */
[----:B------:R-:W-:Y:S04]  /*24820*/  STS.U16 [R15+UR5+0x11400], R13 ;  /* 0x0114000d0f007988 */ /* 0x000fe80008000405 */
[----:B------:R-:W-:Y:S04]  /*24830*/  STS.U16 [R15+UR5+0x11500], R16 ;  /* 0x011500100f007988 */ /* 0x000fe80008000405 */
[----:B------:R-:W-:Y:S04]  /*24840*/  STS.U16 [R15+UR5+0x12400], R17 ;  /* 0x012400110f007988 */ /* 0x000fe80008000405 */
[----:B------:R-:W-:Y:S04]  /*24850*/  STS.U16 [R15+UR5+0x12500], R19 ;  /* 0x012500130f007988 */ /* 0x000fe80008000405 */
[----:B------:R0:W-:Y:S04]  /*24860*/  STS.U16 [R15+UR5+0x13400], R20 ;  /* 0x013400140f007988 */ /* 0x0001e80008000405 */
[----:B0-----:R-:W2:Y:S04]  /*24870*/  LDL.LU R15, [R1+0x2540] ;  /* 0x00254000010f7983 */ /* 0x001ea80000300800 */
[----:B----4-:R0:W-:Y:S04]  /*24880*/  STL [R1+0x578], R18 ;  /* 0x0005781201007387 */ /* 0x0101e80000100800 */
        /* <DEDUP_REMOVED lines=2324> */
[----:B------:R-:W4:Y:S02]  /*2d9d0*/  LDL R3, [R1+0x7cc] ;  /* 0x0007cc0001037983 */ /* 0x000f240000100800 */
[----:B----4-:R-:W-:-:S02]  /*2d9e0*/  @!P2 LOP3.LUT R3, R3, R2, RZ, 0x3c, !PT ;  /* 0x000000020303a212 */ /* 0x010fc400078e3cff */
[----:B---3--:R-:W-:Y:S02]  /*2d9f0*/  PRMT R18, RZ, 0x7610, R18 ;  /* 0x00007610ff127816 */ /* 0x008fe40000000012 */
        /* <DEDUP_REMOVED lines=69> */
[----:B------:R-:W4:Y:S01]  /*2de50*/  LDL R3, [R1+0x76c] ;  /* 0x00076c0001037983 */ /* 0x000f220000100800 */
[----:B------:R-:W-:-:S02]  /*2de60*/  PRMT R11, RZ, 0x7610, R11 ;  /* 0x00007610ff0b7816 */ /* 0x000fc4000000000b */
[----:B----4-:R-:W-:-:S04]  /*2de70*/  @!P2 LOP3.LUT R3, R3, R2, RZ, 0x3c, !PT ;  /* 0x000000020303a212 */ /* 0x010fc800078e3cff */
[----:B------:R-:W-:-:S04]  /*2de80*/  @!P2 LOP3.LUT R2, R3, R2, RZ, 0x3c, !PT ;  /* 0x000000020302a212 */ /* 0x000fc800078e3cff */
[----:B------:R-:W-:-:S05]  /*2de90*/  @!P2 LOP3.LUT R3, R3, R2, RZ, 0x3c, !PT ;  /* 0x000000020303a212 */ /* 0x000fca00078e3cff */
[----:B------:R0:W4:Y:S04]  /*2dea0*/  @!P2 LDG.E.U16 R11, desc[UR12][R2.64] ;  /* 0x0000000c020ba981 */ /* 0x000128000c1e1500 */
[----:B------:R-:W0:Y:S04]  /*2deb0*/  LDL R2, [R1+0x760] ;  /* 0x0007600001027983 */ /* 0x000e280000100800 */
[----:B------:R-:W0:Y:S01]  /*2dec0*/  LDL R3, [R1+0x764] ;  /* 0x0007640001037983 */ /* 0x000e220000100800 */
[----:B---3--:R-:W-:Y:S02]  /*2ded0*/  PRMT R18, RZ, 0x7610, R18 ;  /* 0x00007610ff127816 */ /* 0x008fe40000000012 */
[----:B0-----:R-:W-:-:S04]  /*2dee0*/  @!P0 LOP3.LUT R3, R3, R2, RZ, 0x3c, !PT ;  /* 0x0000000203038212 */ /* 0x001fc800078e3cff */
[----:B------:R-:W-:-:S04]  /*2def0*/  @!P0 LOP3.LUT R2, R3, R2, RZ, 0x3c, !PT ;  /* 0x0000000203028212 */ /* 0x000fc800078e3cff */
[----:B------:R-:W-:-:S05]  /*2df00*/  @!P0 LOP3.LUT R3, R3, R2, RZ, 0x3c, !PT ;  /* 0x0000000203038212 */ /* 0x000fca00078e3cff */
[----:B------:R-:W3:Y:S04]  /*2df10*/  @!P0 LDG.E.U16 R18, desc[UR12][R2.64] ;  /* 0x0000000c02128981 */ /* 0x000ee8000c1e1500 */
[----:B----4-:R0:W-:Y:S04]  /*2df20*/  STL [R1+0x118], R11 ;  /* 0x0001180b01007387 */ /* 0x0101e80000100800 */
[----:B0-----:R-:W4:Y:S04]  /*2df30*/  LDL R11, [R1+0x71c] ;  /* 0x00071c00010b7983 */ /* 0x001f280000100800 */
[----:B---3--:R0:W-:Y:S04]  /*2df40*/  STL [R1+0x114], R18 ;  /* 0x0001141201007387 */ /* 0x0081e80000100800 */
[----:B0-----:R-:W3:Y:S04]  /*2df50*/  LDL.LU R18, [R1+0x2110] ;  /* 0x0021100001127983 */ /* 0x001ee80000300800 */
[----:B------:R-:W2:Y:S04]  /*2df60*/  LDL R2, [R1+0x758] ;  /* 0x0007580001027983 */ /* 0x000ea80000100800 */
[----:B------:R-:W2:Y:S02]  /*2df70*/  LDL R3, [R1+0x75c] ;  /* 0x00075c0001037983 */ /* 0x000ea40000100800 */
[----:B--2---:R-:W-:-:S02]  /*2df80*/  @!P2 LOP3.LUT R3, R3, R2, RZ, 0x3c, !PT ;  /* 0x000000020303a212 */ /* 0x004fc400078e3cff */
[----:B---3--:R-:W-:Y:S02]  /*2df90*/  PRMT R18, RZ, 0x7610, R18 ;  /* 0x00007610ff127816 */ /* 0x008fe40000000012 */
[----:B------:R-:W-:-:S04]  /*2dfa0*/  @!P2 LOP3.LUT R2, R3, R2, RZ, 0x3c, !PT ;  /* 0x000000020302a212 */ /* 0x000fc800078e3cff */
[----:B------:R-:W-:-:S05]  /*2dfb0*/  @!P2 LOP3.LUT R3, R3, R2, RZ, 0x3c, !PT ;  /* 0x000000020303a212 */ /* 0x000fca00078e3cff */
[----:B------:R-:W2:Y:S04]  /*2dfc0*/  @!P2 LDG.E.U16 R18, desc[UR12][R2.64] ;  /* 0x0000000c0212a981 */ /* 0x000ea8000c1e1500 */
[----:B--2---:R0:W-:Y:S04]  /*2dfd0*/  STL [R1+0x110], R18 ;  /* 0x0001101201007387 */ /* 0x0041e80000100800 */
[----:B0-----:R-:W2:Y:S04]  /*2dfe0*/  LDL.LU R18, [R1+0x210c] ;  /* 0x00210c0001127983 */ /* 0x001ea80000300800 */
[----:B------:R-:W3:Y:S04]  /*2dff0*/  LDL R2, [R1+0x750] ;  /* 0x0007500001027983 */ /* 0x000ee80000100800 */
[----:B------:R-:W3:Y:S02]  /*2e000*/  LDL R3, [R1+0x754] ;  /* 0x0007540001037983 */ /* 0x000ee40000100800 */
[----:B---3--:R-:W-:-:S02]  /*2e010*/  @!P0 LOP3.LUT R3, R3, R2, RZ, 0x3c, !PT ;  /* 0x0000000203038212 */ /* 0x008fc400078e3cff */
[----:B--2---:R-:W-:Y:S02]  /*2e020*/  PRMT R18, RZ, 0x7610, R18 ;  /* 0x00007610ff127816 */ /* 0x004fe40000000012 */
        /* <DEDUP_REMOVED lines=20> */
[----:B------:R-:W2:Y:S01]  /*2e170*/  @!P0 LDG.E.U16 R18, desc[UR12][R2.64] ;  /* 0x0000000c02128981 */ /* 0x000ea2000c1e1500 */
[----:B------:R-:W-:-:S03]  /*2e180*/  PRMT R5, RZ, 0x7610, R5 ;  /* 0x00007610ff057816 */ /* 0x000fc60000000005 */
[----:B--2---:R0:W-:Y:S04]  /*2e190*/  STL [R1+0xe4], R18 ;  /* 0x0000e41201007387 */ /* 0x0041e80000100800 */
[----:B0-----:R-:W2:Y:S04]  /*2e1a0*/  LDL.LU R18, [R1+0x2100] ;  /* 0x0021000001127983 */ /* 0x001ea80000300800 */
[----:B------:R-:W3:Y:S01]  /*2e1b0*/  LDL R3, [R1+0x718] ;  /* 0x0007180001037983 */ /* 0x000ee20000100800 */
[----:B----4-:R-:W-:-:S03]  /*2e1c0*/  @!P2 IMAD.MOV.U32 R2, RZ, RZ, R11 ;  /* 0x000000ffff02a224 */ /* 0x010fc600078e000b */
[----:B------:R-:W4:Y:S04]  /*2e1d0*/  LDL R11, [R1+0x6e8] ;  /* 0x0006e800010b7983 */ /* 0x000f280000100800 */
[----:B---3--:R0:W3:Y:S04]  /*2e1e0*/  @!P2 LDG.E.U16 R5, desc[UR12][R2.64] ;  /* 0x0000000c0205a981 */ /* 0x0080e8000c1e1500 */
[----:B------:R-:W0:Y:S04]  /*2e1f0*/  LDL R2, [R1+0x710] ;  /* 0x0007100001027983 */ /* 0x000e280000100800 */
[----:B------:R-:W0:Y:S01]  /*2e200*/  LDL R3, [R1+0x714] ;  /* 0x0007140001037983 */ /* 0x000e220000100800 */
[----:B--2---:R-:W-:-:S02]  /*2e210*/  PRMT R18, RZ, 0x7610, R18 ;  /* 0x00007610ff127816 */ /* 0x004fc40000000012 */
        /* <DEDUP_REMOVED lines=8> */
[----:B------:R-:W2:Y:S04]  /*2e2a0*/  LDL R2, [R1+0x708] ;  /* 0x0007080001027983 */ /* 0x000ea80000100800 */
[----:B------:R-:W2:Y:S02]  /*2e2b0*/  LDL R3, [R1+0x70c] ;  /* 0x00070c0001037983 */ /* 0x000ea40000100800 */
[----:B--2---:R-:W-:-:S02]  /*2e2c0*/  @!P2 LOP3.LUT R3, R3, R2, RZ, 0x3c, !PT ;  /* 0x000000020303a212 */ /* 0x004fc400078e3cff */
[----:B------:R-:W-:Y:S02]  /*2e2d0*/  PRMT R18, RZ, 0x7610, R18 ;  /* 0x00007610ff127816 */ /* 0x000fe40000000012 */
[----:B------:R-:W-:-:S04]  /*2e2e0*/  @!P2 LOP3.LUT R2, R3, R2, RZ, 0x3c, !PT ;  /* 0x000000020302a212 */ /* 0x000fc800078e3cff */
[----:B------:R-:W-:-:S05]  /*2e2f0*/  @!P2 LOP3.LUT R3, R3, R2, RZ, 0x3c, !PT ;  /* 0x000000020303a212 */ /* 0x000fca00078e3cff */
[----:B------:R-:W2:Y:S04]  /*2e300*/  @!P2 LDG.E.U16 R18, desc[UR12][R2.64] ;  /* 0x0000000c0212a981 */ /* 0x000ea8000c1e1500 */
        /* <DEDUP_REMOVED lines=26> */
[----:B------:R3:W2:Y:S01]  /*2e4b0*/  @!P0 LDG.E.U16 R18, desc[UR12][R2.64] ;  /* 0x0000000c02128981 */ /* 0x0006a2000c1e1500 */
[----:B------:R-:W-:Y:S01]  /*2e4c0*/  PRMT R7, RZ, 0x7610, R7 ;  /* 0x00007610ff077816 */ /* 0x000fe20000000007 */
[----:B---3--:R-:W-:Y:S02]  /*2e4d0*/  @!P2 IMAD.MOV.U32 R2, RZ, RZ, R5 ;  /* 0x000000ffff02a224 */ /* 0x008fe400078e0005 */
[----:B----4-:R-:W-:-:S05]  /*2e4e0*/  @!P2 IMAD.MOV.U32 R3, RZ, RZ, R11 ;  /* 0x000000ffff03a224 */ /* 0x010fca00078e000b */
[----:B------:R0:W3:Y:S04]  /*2e4f0*/  @!P2 LDG.E.U16 R7, desc[UR12][R2.64] ;  /* 0x0000000c0207a981 */ /* 0x0000e8000c1e1500 */
[----:B--2---:R1:W-:Y:S04]  /*2e500*/  STL [R1+0xac], R18 ;  /* 0x0000ac1201007387 */ /* 0x0043e80000100800 */
[----:B-1----:R-:W2:Y:S04]  /*2e510*/  LDL.LU R18, [R1+0x20ec] ;  /* 0x0020ec0001127983 */ /* 0x002ea80000300800 */
[----:B------:R-:W0:Y:S04]  /*2e520*/  LDL R2, [R1+0x6e0] ;  /* 0x0006e00001027983 */ /* 0x000e280000100800 */
[----:B------:R-:W0:Y:S04]  /*2e530*/  LDL R3, [R1+0x6e4] ;  /* 0x0006e40001037983 */ /* 0x000e280000100800 */
[----:B------:R-:W4:Y:S04]  /*2e540*/  LDL R5, [R1+0x6c4] ;  /* 0x0006c40001057983 */ /* 0x000f280000100800 */
[----:B------:R-:W3:Y:S01]  /*2e550*/  LDL R11, [R1+0x698] ;  /* 0x00069800010b7983 */ /* 0x000ee20000100800 */
[----:B0-----:R-:W-:-:S02]  /*2e560*/  @!P0 LOP3.LUT R3, R3, R2, RZ, 0x3c, !PT ;  /* 0x0000000203038212 */ /* 0x001fc400078e3cff */
[----:B--2---:R-:W-:Y:S02]  /*2e570*/  PRMT R18, RZ, 0x7610, R18 ;  /* 0x00007610ff127816 */ /* 0x004fe40000000012 */
        /* <DEDUP_REMOVED lines=34> */
[----:B------:R-:W3:Y:S01]  /*2e7a0*/  LDL R3, [R1+0x6c0] ;  /* 0x0006c00001037983 */ /* 0x000ee20000100800 */
[----:B----4-:R-:W-:-:S03]  /*2e7b0*/  @!P0 IMAD.MOV.U32 R2, RZ, RZ, R5 ;  /* 0x000000ffff028224 */ /* 0x010fc600078e0005 */
[----:B------:R-:W4:Y:S01]  /*2e7c0*/  LDL R5, [R1+0x61c] ;  /* 0x00061c0001057983 */ /* 0x000f220000100800 */
[----:B--2---:R-:W-:-:S06]  /*2e7d0*/  PRMT R18, RZ, 0x7610, R18 ;  /* 0x00007610ff127816 */ /* 0x004fcc0000000012 */
[----:B---3--:R-:W2:Y:S04]  /*2e7e0*/  @!P0 LDG.E.U16 R18, desc[UR12][R2.64] ;  /* 0x0000000c02128981 */ /* 0x008ea8000c1e1500 */
[----:B--2---:R0:W-:Y:S04]  /*2e7f0*/  STL [R1+0x94], R18 ;  /* 0x0000941201007387 */ /* 0x0041e80000100800 */
[----:B0-----:R-:W2:Y:S01]  /*2e800*/  LDL.LU R18, [R1+0x20d8] ;  /* 0x0020d80001127983 */ /* 0x001ea20000300800 */
[----:B------:R-:W-:Y:S02]  /*2e810*/  @!P2 IMAD.MOV.U32 R2, RZ, RZ, R7 ;  /* 0x000000ffff02a224 */ /* 0x000fe400078e0007 */
[----:B------:R-:W-:Y:S01]  /*2e820*/  @!P2 IMAD.MOV.U32 R3, RZ, RZ, R11 ;  /* 0x000000ffff03a224 */ /* 0x000fe200078e000b */
[----:B------:R-:W3:Y:S04]  /*2e830*/  LDL R7, [R1+0x614] ;  /* 0x0006140001077983 */ /* 0x000ee80000100800 */
[----:B------:R-:W3:Y:S01]  /*2e840*/  LDL R11, [R1+0x610] ;  /* 0x00061000010b7983 */ /* 0x000ee20000100800 */
[----:B--2---:R-:W-:-:S06]  /*2e850*/  PRMT R18, RZ, 0x7610, R18 ;  /* 0x00007610ff127816 */ /* 0x004fcc0000000012 */
        /* <DEDUP_REMOVED lines=27> */
[----:B------:R-:W2:Y:S01]  /*2ea10*/  @!P0 LDG.E.U16 R18, desc[UR12][R2.64] ;  /* 0x0000000c02128981 */ /* 0x000ea2000c1e1500 */
[----:B------:R-:W-:-:S03]  /*2ea20*/  PRMT R4, RZ, 0x7610, R4 ;  /* 0x00007610ff047816 */ /* 0x000fc60000000004 */
[----:B--2---:R0:W-:Y:S04]  /*2ea30*/  STL [R1+0x7c], R18 ;  /* 0x00007c1201007387 */ /* 0x0041e80000100800 */
[----:B0-----:R-:W2:Y:S04]  /*2ea40*/  LDL.LU R18, [R1+0x20c8] ;  /* 0x0020c80001127983 */ /* 0x001ea80000300800 */
[----:B------:R-:W2:Y:S01]  /*2ea50*/  LDL R3, [R1+0x618] ;  /* 0x0006180001037983 */ /* 0x000ea20000100800 */
[----:B----4-:R-:W-:Y:S01]  /*2ea60*/  @!P2 IMAD.MOV.U32 R2, RZ, RZ, R5 ;  /* 0x000000ffff02a224 */ /* 0x010fe200078e0005 */
[----:B------:R-:W-:-:S02]  /*2ea70*/  PRMT R6, RZ, 0x7610, R6 ;  /* 0x00007610ff067816 */ /* 0x000fc40000000006 */
[----:B------:R-:W4:Y:S04]  /*2ea80*/  LDL R5, [R1+0x14cc] ;  /* 0x0014cc0001057983 */ /* 0x000f280000100800 */
[----:B--2---:R3:W2:Y:S02]  /*2ea90*/  @!P2 LDG.E.U16 R4, desc[UR12][R2.64] ;  /* 0x0000000c0204a981 */ /* 0x0046a4000c1e1500 */
[----:B---3--:R-:W-:Y:S02]  /*2eaa0*/  @!P0 IMAD.MOV.U32 R2, RZ, RZ, R7 ;  /* 0x000000ffff028224 */ /* 0x008fe400078e0007 */
[----:B------:R-:W-:-:S05]  /*2eab0*/  @!P0 IMAD.MOV.U32 R3, RZ, RZ, R11 ;  /* 0x000000ffff038224 */ /* 0x000fca00078e000b */
[----:B------:R-:W3:Y:S04]  /*2eac0*/  @!P0 LDG.E.U16 R6, desc[UR12][R2.64] ;  /* 0x0000000c02068981 */ /* 0x000ee8000c1e1500 */
[----:B--2---:R0:W-:Y:S04]  /*2ead0*/  STL [R1+0x6c], R4 ;  /* 0x00006c0401007387 */ /* 0x0041e80000100800 */
[----:B------:R-:W2:Y:S04]  /*2eae0*/  LDL R2, [R1+0x5bc] ;  /* 0x0005bc0001027983 */ /* 0x000ea80000100800 */
[----:B------:R-:W2:Y:S01]  /*2eaf0*/  LDL R3, [R1+0x1450] ;  /* 0x0014500001037983 */ /* 0x000ea20000100800 */
[----:B------:R-:W-:-:S03]  /*2eb00*/  PRMT R20, RZ, 0x7610, R20 ;  /* 0x00007610ff147816 */ /* 0x000fc60000000014 */
[----:B------:R-:W4:Y:S04]  /*2eb10*/  LDL R11, [R1+0x1550] ;  /* 0x00155000010b7983 */ /* 0x000f280000100800 */
[----:B------:R-:W4:Y:S04]  /*2eb20*/  LDL R7, [R1+0x154c] ;  /* 0x00154c0001077983 */ /* 0x000f280000100800 */
[----:B0-----:R-:W4:Y:S04]  /*2eb30*/  LDL R4, [R1+0x14d8] ;  /* 0x0014d80001047983 */ /* 0x001f280000100800 */
[----:B---3--:R0:W-:Y:S01]  /*2eb40*/  STL [R1+0x68], R6 ;  /* 0x0000680601007387 */ /* 0x0081e20000100800 */
[----:B------:R-:W-:-:S02]  /*2eb50*/  PRMT R18, RZ, 0x7610, R18 ;  /* 0x00007610ff127816 */ /* 0x000fc40000000012 */
[----:B------:R-:W-:Y:S01]  /*2eb60*/  PRMT R16, RZ, 0x7610, R16 ;  /* 0x00007610ff107816 */ /* 0x000fe20000000010 */
[----:B0-----:R-:W3:Y:S01]  /*2eb70*/  LDL R6, [R1+0x1558] ;  /* 0x0015580001067983 */ /* 0x001ee20000100800 */
[----:B--2---:R-:W-:-:S04]  /*2eb80*/  @!P2 LOP3.LUT R3, R3, R2, RZ, 0x3c, !PT ;  /* 0x000000020303a212 */ /* 0x004fc800078e3cff */
[----:B------:R-:W-:-:S04]  /*2eb90*/  @!P2 LOP3.LUT R2, R3, R2, RZ, 0x3c, !PT ;  /* 0x000000020302a212 */ /* 0x000fc800078e3cff */
[----:B------:R-:W-:-:S05]  /*2eba0*/  @!P2 LOP3.LUT R3, R3, R2, RZ, 0x3c, !PT ;  /* 0x000000020303a212 */ /* 0x000fca00078e3cff */
[----:B------:R0:W2:Y:S04]  /*2ebb0*/  @!P2 LDG.E.U16 R20, desc[UR12][R2.64] ;  /* 0x0000000c0214a981 */ /* 0x0000a8000c1e1500 */
[----:B------:R-:W0:Y:S04]  /*2ebc0*/  LDL R2, [R1+0x144c] ;  /* 0x00144c0001027983 */ /* 0x000e280000100800 */
[----:B------:R-:W0:Y:S02]  /*2ebd0*/  LDL R3, [R1+0x1458] ;  /* 0x0014580001037983 */ /* 0x000e240000100800 */
[----:B0-----:R-:W-:-:S04]  /*2ebe0*/  @!P0 LOP3.LUT R3, R3, R2, RZ, 0x3c, !PT ;  /* 0x0000000203038212 */ /* 0x001fc800078e3cff */
        /* <DEDUP_REMOVED lines=8> */
[----:B------:R0:W2:Y:S02]  /*2ec70*/  @!P2 LDG.E.U16 R16, desc[UR12][R2.64] ;  /* 0x0000000c0210a981 */ /* 0x0000a4000c1e1500 */
[----:B0-----:R-:W-:-:S06]  /*2ec80*/  PRMT R2, RZ, 0x7610, R2 ;  /* 0x00007610ff027816 */ /* 0x001fcc0000000002 */
[----:B----4-:R0:W4:Y:S04]  /*2ec90*/  @!P0 LDG.E.U16 R2, desc[UR12][R4.64] ;  /* 0x0000000c04028981 */ /* 0x010128000c1e1500 */
[----:B------:R-:W2:Y:S01]  /*2eca0*/  LDL R5, [R1+0x1528] ;  /* 0x0015280001057983 */ /* 0x000ea20000100800 */
[----:B------:R-:W-:Y:S01]  /*2ecb0*/  PRMT R3, RZ, 0x7610, R3 ;  /* 0x00007610ff037816 */ /* 0x000fe20000000003 */
[----:B0-----:R-:W-:Y:S01]  /*2ecc0*/  @!P2 IMAD.MOV.U32 R4, RZ, RZ, R11 ;  /* 0x000000ffff04a224 */ /* 0x001fe200078e000b */
[----:B------:R-:W-:Y:S01]  /*2ecd0*/  PRMT R15, RZ, 0x7610, R15 ;  /* 0x00007610ff0f7816 */ /* 0x000fe2000000000f */
[----:B------:R-:W3:Y:S04]  /*2ece0*/  LDL R11, [R1+0x654] ;  /* 0x00065400010b7983 */ /* 0x000ee80000100800 */
[----:B--2---:R0:W2:Y:S02]  /*2ecf0*/  @!P2 LDG.E.U16 R3, desc[UR12][R4.64] ;  /* 0x0000000c0403a981 */ /* 0x0040a4000c1e1500 */
[----:B0-----:R-:W-:-:S06]  /*2ed00*/  PRMT R4, RZ, 0x7610, R4 ;  /* 0x00007610ff047816 */ /* 0x001fcc0000000004 */
[----:B---3--:R0:W3:Y:S04]  /*2ed10*/  @!P0 LDG.E.U16 R4, desc[UR12][R6.64] ;  /* 0x0000000c06048981 */ /* 0x0080e8000c1e1500 */
[----:B------:R-:W0:Y:S04]  /*2ed20*/  LDL R6, [R1+0x678] ;  /* 0x0006780001067983 */ /* 0x000e280000100800 */
[----:B------:R-:W0:Y:S02]  /*2ed30*/  LDL R7, [R1+0x67c] ;  /* 0x00067c0001077983 */ /* 0x000e240000100800 */
[----:B0-----:R-:W-:-:S04]  /*2ed40*/  @!P2 LOP3.LUT R7, R7, R6, RZ, 0x3c, !PT ;  /* 0x000000060707a212 */ /* 0x001fc800078e3cff */
        /* <DEDUP_REMOVED lines=45> */
[----:B--2---:R0:W2:Y:S04]  /*2f020*/  @!P0 LDG.E.U16 R9, desc[UR12][R6.64] ;  /* 0x0000000c06098981 */ /* 0x0040a8000c1e1500 */
[----:B------:R-:W0:Y:S04]  /*2f030*/  LDL R6, [R1+0x648] ;  /* 0x0006480001067983 */ /* 0x000e280000100800 */
[----:B------:R-:W0:Y:S01]  /*2f040*/  LDL R7, [R1+0x64c] ;  /* 0x00064c0001077983 */ /* 0x000e220000100800 */
[----:B------:R-:W-:-:S02]  /*2f050*/  PRMT R15, RZ, 0x7610, R15 ;  /* 0x00007610ff0f7816 */ /* 0x000fc4000000000f */
        /* <DEDUP_REMOVED lines=41> */
[----:B------:R0:W2:Y:S01]  /*2f2f0*/  @!P2 LDG.E.U16 R15, desc[UR12][R6.64] ;  /* 0x0000000c060fa981 */ /* 0x0000a2000c1e1500 */
[----:B------:R-:W-:Y:S01]  /*2f300*/  PRMT R8, RZ, 0x7610, R8 ;  /* 0x00007610ff087816 */ /* 0x000fe20000000008 */
[----:B0-----:R-:W-:Y:S02]  /*2f310*/  @!P0 IMAD.MOV.U32 R6, RZ, RZ, R9 ;  /* 0x000000ffff068224 */ /* 0x001fe400078e0009 */
[----:B------:R-:W-:-:S05]  /*2f320*/  @!P0 IMAD.MOV.U32 R7, RZ, RZ, R11 ;  /* 0x000000ffff078224 */ /* 0x000fca00078e000b */
[----:B------:R0:W3:Y:S04]  /*2f330*/  @!P0 LDG.E.U16 R8, desc[UR12][R6.64] ;  /* 0x0000000c06088981 */ /* 0x0000e8000c1e1500 */
[----:B--2---:R1:W-:Y:S04]  /*2f340*/  STL [R1+0x44], R15 ;  /* 0x0000440f01007387 */ /* 0x0043e80000100800 */
[----:B-1----:R-:W2:Y:S04]  /*2f350*/  LDL.LU R15, [R1+0x20a0] ;  /* 0x0020a000010f7983 */ /* 0x002ea80000300800 */
[----:B------:R-:W0:Y:S04]  /*2f360*/  LDL R6, [R1+0x1454] ;  /* 0x0014540001067983 */ /* 0x000e280000100800 */
[----:B------:R-:W0:Y:S04]  /*2f370*/  LDL R7, [R1+0x1460] ;  /* 0x0014600001077983 */ /* 0x000e280000100800 */
[----:B------:R-:W3:Y:S04]  /*2f380*/  LDL R11, [R1+0x1560] ;  /* 0x00156000010b7983 */ /* 0x000ee80000100800 */
        /* <DEDUP_REMOVED lines=33> */
[----:B--2---:R-:W-:Y:S01]  /*2f5a0*/  STL [R1+0x2078], R5 ;  /* 0x0020780501007387 */ /* 0x004fe20000100800 */
[----:B------:R-:W-:-:S03]  /*2f5b0*/  PRMT R10, RZ, 0x7610, R10 ;  /* 0x00007610ff0a7816 */ /* 0x000fc6000000000a */
[----:B---3--:R0:W-:Y:S04]  /*2f5c0*/  STL [R1+0x3c], R15 ;  /* 0x00003c0f01007387 */ /* 0x0081e80000100800 */
[----:B0-----:R-:W2:Y:S04]  /*2f5d0*/  LDL.LU R15, [R1+0x2094] ;  /* 0x00209400010f7983 */ /* 0x001ea80000300800 */
[----:B------:R-:W3:Y:S01]  /*2f5e0*/  LDL R7, [R1+0x1554] ;  /* 0x0015540001077983 */ /* 0x000ee20000100800 */
[----:B------:R-:W-:-:S03]  /*2f5f0*/  @!P2 IMAD.MOV.U32 R6, RZ, RZ, R11 ;  /* 0x000000ffff06a224 */ /* 0x000fc600078e000b */
[----:B------:R-:W2:Y:S04]  /*2f600*/  LDL R11, [R1+0x5c8] ;  /* 0x0005c800010b7983 */ /* 0x000ea80000100800 */
[----:B---3--:R0:W3:Y:S02]  /*2f610*/  @!P2 LDG.E.U16 R10, desc[UR12][R6.64] ;  /* 0x0000000c060aa981 */ /* 0x0080e4000c1e1500 */
[----:B0-----:R-:W-:-:S06]  /*2f620*/  PRMT R6, RZ, 0x7610, R6 ;  /* 0x00007610ff067816 */ /* 0x001fcc0000000006 */
[----:B------:R-:W2:Y:S04]  /*2f630*/  @!P0 LDG.E.U16 R6, desc[UR12][R8.64] ;  /* 0x0000000c08068981 */ /* 0x000ea8000c1e1500 */
[----:B---3--:R0:W-:Y:S04]  /*2f640*/  STL [R1+0x38], R10 ;  /* 0x0000380a01007387 */ /* 0x0081e80000100800 */
[----:B------:R-:W3:Y:S04]  /*2f650*/  LDL R8, [R1+0x5e8] ;  /* 0x0005e80001087983 */ /* 0x000ee80000100800 */
[----:B------:R-:W3:Y:S01]  /*2f660*/  LDL R9, [R1+0x5ec] ;  /* 0x0005ec0001097983 */ /* 0x000ee20000100800 */
[----:B------:R-:W-:-:S03]  /*2f670*/  PRMT R14, RZ, 0x7610, R14 ;  /* 0x00007610ff0e7816 */ /* 0x000fc6000000000e */
[----:B0-----:R-:W4:Y:S04]  /*2f680*/  LDL R10, [R1+0x5cc] ;  /* 0x0005cc00010a7983 */ /* 0x001f280000100800 */
[----:B--2---:R0:W-:Y:S01]  /*2f690*/  STL [R1+0x2074], R6 ;  /* 0x0020740601007387 */ /* 0x0041e20000100800 */
[----:B---3--:R-:W-:-:S04]  /*2f6a0*/  @!P2 LOP3.LUT R9, R9, R8, RZ, 0x3c, !PT ;  /* 0x000000080909a212 */ /* 0x008fc800078e3cff */
[----:B------:R-:W-:-:S04]  /*2f6b0*/  @!P2 LOP3.LUT R8, R9, R8, RZ, 0x3c, !PT ;  /* 0x000000080908a212 */ /* 0x000fc800078e3cff */
[----:B------:R-:W-:-:S05]  /*2f6c0*/  @!P2 LOP3.LUT R9, R9, R8, RZ, 0x3c, !PT ;  /* 0x000000080909a212 */ /* 0x000fca00078e3cff */
[----:B------:R1:W2:Y:S04]  /*2f6d0*/  @!P2 LDG.E.U16 R14, desc[UR12][R8.64] ;  /* 0x0000000c080ea981 */ /* 0x0002a8000c1e1500 */
[----:B------:R-:W1:Y:S04]  /*2f6e0*/  LDL R8, [R1+0x5e0] ;  /* 0x0005e00001087983 */ /* 0x000e680000100800 */
[----:B------:R-:W1:Y:S01]  /*2f6f0*/  LDL R9, [R1+0x5e4] ;  /* 0x0005e40001097983 */ /* 0x000e620000100800 */
[----:B------:R-:W-:Y:S02]  /*2f700*/  PRMT R13, RZ, 0x7610, R13 ;  /* 0x00007610ff0d7816 */ /* 0x000fe4000000000d */
[----:B-1----:R-:W-:-:S04]  /*2f710*/  @!P0 LOP3.LUT R9, R9, R8, RZ, 0x3c, !PT ;  /* 0x0000000809098212 */ /* 0x002fc800078e3cff */
[----:B------:R-:W-:-:S04]  /*2f720*/  @!P0 LOP3.LUT R8, R9, R8, RZ, 0x3c, !PT ;  /* 0x0000000809088212 */ /* 0x000fc800078e3cff */
[----:B------:R-:W-:Y:S01]  /*2f730*/  @!P0 LOP3.LUT R9, R9, R8, RZ, 0x3c, !PT ;  /* 0x0000000809098212 */ /* 0x000fe200078e3cff */
[----:B--2---:R1:W-:Y:S01]  /*2f740*/  STL [R1+0x34], R14 ;  /* 0x0000340e01007387 */ /* 0x0043e20000100800 */
[----:B------:R-:W-:-:S03]  /*2f750*/  PRMT R15, RZ, 0x7610, R15 ;  /* 0x00007610ff0f7816 */ /* 0x000fc6000000000f */
[----:B0-----:R-:W2:Y:S04]  /*2f760*/  LDL R6, [R1+0x1470] ;  /* 0x0014700001067983 */ /* 0x001ea80000100800 */
[----:B------:R0:W3:Y:S04]  /*2f770*/  @!P0 LDG.E.U16 R13, desc[UR12][R8.64] ;  /* 0x0000000c080d8981 */ /* 0x0000e8000c1e1500 */
[----:B-1----:R-:W2:Y:S04]  /*2f780*/  LDL R14, [R1+0x1448] ;  /* 0x00144800010e7983 */ /* 0x002ea80000100800 */
        /* <DEDUP_REMOVED lines=18> */
[----:B0-----:R-:W2:Y:S01]  /*2f8b0*/  LDL.LU R15, [R1+0x208c] ;  /* 0x00208c00010f7983 */ /* 0x001ea20000300800 */
[----:B----4-:R-:W-:Y:S02]  /*2f8c0*/  @!P2 IMAD.MOV.U32 R8, RZ, RZ, R10 ;  /* 0x000000ffff08a224 */ /* 0x010fe400078e000a */
[----:B------:R-:W-:Y:S01]  /*2f8d0*/  @!P2 IMAD.MOV.U32 R9, RZ, RZ, R11 ;  /* 0x000000ffff09a224 */ /* 0x000fe200078e000b */
[----:B------:R-:W-:Y:S01]  /*2f8e0*/  PRMT R0, RZ, 0x7610, R0 ;  /* 0x00007610ff007816 */ /* 0x000fe20000000000 */
[----:B------:R-:W4:Y:S04]  /*2f8f0*/  LDL R11, [R1+0x14ec] ;  /* 0x0014ec00010b7983 */ /* 0x000f280000100800 */
[----:B------:R-:W4:Y:S01]  /*2f900*/  LDL R10, [R1+0x14f8] ;  /* 0x0014f800010a7983 */ /* 0x000f220000100800 */
[----:B--2---:R-:W-:-:S06]  /*2f910*/  PRMT R15, RZ, 0x7610, R15 ;  /* 0x00007610ff0f7816 */ /* 0x004fcc000000000f */
[----:B------:R0:W2:Y:S02]  /*2f920*/  @!P2 LDG.E.U16 R15, desc[UR12][R8.64] ;  /* 0x0000000c080fa981 */ /* 0x0000a4000c1e1500 */
[----:B0-----:R-:W-:Y:S02]  /*2f930*/  @!P2 IMAD.MOV.U32 R8, RZ, RZ, R6 ;  /* 0x000000ffff08a224 */ /* 0x001fe400078e0006 */
[----:B------:R-:W-:-:S05]  /*2f940*/  @!P2 IMAD.MOV.U32 R9, RZ, RZ, R14 ;  /* 0x000000ffff09a224 */ /* 0x000fca00078e000e */
[----:B------:R-:W3:Y:S04]  /*2f950*/  @!P2 LDG.E.U16 R0, desc[UR12][R8.64] ;  /* 0x0000000c0800a981 */ /* 0x000ee8000c1e1500 */
[----:B--2---:R0:W-:Y:S04]  /*2f960*/  STL [R1+0x1c], R15 ;  /* 0x00001c0f01007387 */ /* 0x0041e80000100800 */
[----:B0-----:R-:W2:Y:S04]  /*2f970*/  LDL.LU R15, [R1+0x2088] ;  /* 0x00208800010f7983 */ /* 0x001ea80000300800 */
[----:B------:R-:W2:Y:S04]  /*2f980*/  LDL R14, [R1+0x1548] ;  /* 0x00154800010e7983 */ /* 0x000ea80000100800 */
[----:B------:R-:W2:Y:S04]  /*2f990*/  LDL R6, [R1+0x1570] ;  /* 0x0015700001067983 */ /* 0x000ea80000100800 */
[----:B---3--:R-:W-:Y:S04]  /*2f9a0*/  STL [R1+0x10], R0 ;  /* 0x0000100001007387 */ /* 0x008fe80000100800 */
[----:B------:R-:W3:Y:S01]  /*2f9b0*/  LDL R9, [R1+0x146c] ;  /* 0x00146c0001097983 */ /* 0x000ee20000100800 */
[----:B------:R-:W-:Y:S01]  /*2f9c0*/  PRMT R12, RZ, 0x7610, R12 ;  /* 0x00007610ff0c7816 */ /* 0x000fe2000000000c */
[----:B------:R-:W-:Y:S01]  /*2f9d0*/  @!P0 IMAD.MOV.U32 R8, RZ, RZ, R13 ;  /* 0x000000ffff088224 */ /* 0x000fe200078e000d */
[----:B------:R-:W-:Y:S01]  /*2f9e0*/  PRMT R7, RZ, 0x7610, R7 ;  /* 0x00007610ff077816 */ /* 0x000fe20000000007 */
[----:B------:R-:W2:Y:S04]  /*2f9f0*/  LDL R13, [R1+0x1568] ;  /* 0x00156800010d7983 */ /* 0x000ea80000100800 */
[----:B---3--:R0:W3:Y:S04]  /*2fa00*/  @!P0 LDG.E.U16 R12, desc[UR12][R8.64] ;  /* 0x0000000c080c8981 */ /* 0x0080e8000c1e1500 */
[----:B------:R-:W0:Y:S04]  /*2fa10*/  LDL R8, [R1+0x14c8] ;  /* 0x0014c80001087983 */ /* 0x000e280000100800 */
[----:B------:R-:W0:Y:S02]  /*2fa20*/  LDL R9, [R1+0x14f0] ;  /* 0x0014f00001097983 */ /* 0x000e240000100800 */
[----:B0-----:R-:W-:-:S04]  /*2fa30*/  @!P2 LOP3.LUT R9, R9, R8, RZ, 0x3c, !PT ;  /* 0x000000080909a212 */ /* 0x001fc800078e3cff */
[----:B------:R-:W-:-:S04]  /*2fa40*/  @!P2 LOP3.LUT R8, R9, R8, RZ, 0x3c, !PT ;  /* 0x000000080908a212 */ /* 0x000fc800078e3cff */
[----:B------:R-:W-:-:S05]  /*2fa50*/  @!P2 LOP3.LUT R9, R9, R8, RZ, 0x3c, !PT ;  /* 0x000000080909a212 */ /* 0x000fca00078e3cff */
[----:B------:R0:W2:Y:S02]  /*2fa60*/  @!P2 LDG.E.U16 R7, desc[UR12][R8.64] ;  /* 0x0000000c0807a981 */ /* 0x0000a4000c1e1500 */
[----:B0-----:R-:W-:Y:S02]  /*2fa70*/  PRMT R8, RZ, 0x7610, R8 ;  /* 0x00007610ff087816 */ /* 0x001fe40000000008 */
[----:B------:R-:W-:-:S04]  /*2fa80*/  PRMT R9, RZ, 0x7610, R9 ;  /* 0x00007610ff097816 */ /* 0x000fc80000000009 */
[----:B----4-:R2:W4:Y:S04]  /*2fa90*/  @!P0 LDG.E.U16 R8, desc[UR12][R10.64] ;  /* 0x0000000c0a088981 */ /* 0x010528000c1e1500 */
[----:B---3--:R0:W-:Y:S01]  /*2faa0*/  STL [R1+0xc], R12 ;  /* 0x00000c0c01007387 */ /* 0x0081e20000100800 */
[----:B--2---:R-:W-:Y:S02]  /*2fab0*/  @!P2 IMAD.MOV.U32 R10, RZ, RZ, R6 ;  /* 0x000000ffff0aa224 */ /* 0x004fe400078e0006 */
[----:B------:R-:W-:Y:S01]  /*2fac0*/  @!P2 IMAD.MOV.U32 R11, RZ, RZ, R14 ;  /* 0x000000ffff0ba224 */ /* 0x000fe200078e000e */
[----:B0-----:R-:W2:Y:S04]  /*2fad0*/  LDL R12, [R1+0x156c] ;  /* 0x00156c00010c7983 */ /* 0x001ea80000100800 */
[----:B------:R0:W3:Y:S02]  /*2fae0*/  @!P2 LDG.E.U16 R9, desc[UR12][R10.64] ;  /* 0x0000000c0a09a981 */ /* 0x0000e4000c1e1500 */
[----:B0-----:R-:W-:-:S02]  /*2faf0*/  PRMT R10, RZ, 0x7610, R10 ;  /* 0x00007610ff0a7816 */ /* 0x001fc4000000000a */
[----:B------:R-:W-:Y:S04]  /*2fb00*/  STL [R1+0x2054], R7 ;  /* 0x0020540701007387 */ /* 0x000fe80000100800 */
[----:B----4-:R0:W-:Y:S04]  /*2fb10*/  STL [R1+0x2058], R8 ;  /* 0x0020580801007387 */ /* 0x0101e80000100800 */
[----:B------:R-:W4:Y:S04]  /*2fb20*/  LDL R14, [R1+0x147c] ;  /* 0x00147c00010e7983 */ /* 0x000f280000100800 */
[----:B------:R-:W4:Y:S04]  /*2fb30*/  LDL R6, [R1+0x1484] ;  /* 0x0014840001067983 */ /* 0x000f280000100800 */
[----:B0-----:R-:W4:Y:S04]  /*2fb40*/  LDL R8, [R1+0x1428] ;  /* 0x0014280001087983 */ /* 0x001f280000100800 */
[----:B--2---:R4:W2:Y:S04]  /*2fb50*/  @!P0 LDG.E.U16 R10, desc[UR12][R12.64] ;  /* 0x0000000c0c0a8981 */ /* 0x0048a8000c1e1500 */
[----:B---3--:R0:W-:Y:S04]  /*2fb60*/  STL [R1+0x205c], R9 ;  /* 0x00205c0901007387 */ /* 0x0081e80000100800 */
[----:B------:R-:W3:Y:S01]  /*2fb70*/  LDL R13, [R1+0x5c4] ;  /* 0x0005c400010d7983 */ /* 0x000ee20000100800 */
[----:B------:R-:W-:-:S03]  /*2fb80*/  PRMT R7, RZ, 0x7610, R7 ;  /* 0x00007610ff077816 */ /* 0x000fc60000000007 */
[----:B0-----:R-:W3:Y:S01]  /*2fb90*/  LDL R9, [R1+0x1490] ;  /* 0x0014900001097983 */ /* 0x001ee20000100800 */
[----:B----4-:R-:W-:-:S03]  /*2fba0*/  @!P0 IMAD.MOV.U32 R12, RZ, RZ, R8 ;  /* 0x000000ffff0c8224 */ /* 0x010fc600078e0008 */
[----:B--2---:R0:W-:Y:S01]  /*2fbb0*/  STL [R1+0x2060], R10 ;  /* 0x0020600a01007387 */ /* 0x0041e20000100800 */
[----:B------:R-:W-:Y:S02]  /*2fbc0*/  PRMT R15, RZ, 0x7610, R15 ;  /* 0x00007610ff0f7816 */ /* 0x000fe4000000000f */
[----:B------:R-:W-:Y:S02]  /*2fbd0*/  PRMT R5, RZ, 0x7610, R5 ;  /* 0x00007610ff057816 */ /* 0x000fe40000000005 */
[----:B------:R-:W-:Y:S01]  /*2fbe0*/  PRMT R29, RZ, 0x7610, R29 ;  /* 0x00007610ff1d7816 */ /* 0x000fe2000000001d */
[----:B------:R-:W2:Y:S04]  /*2fbf0*/  LDL R8, [R1+0x148c] ;  /* 0x00148c0001087983 */ /* 0x000ea80000100800 */
[----:B---3--:R1:W3:Y:S04]  /*2fc00*/  @!P0 LDG.E.U16 R7, desc[UR12][R12.64] ;  /* 0x0000000c0c078981 */ /* 0x0082e8000c1e1500 */
[----:B0-----:R-:W4:Y:S04]  /*2fc10*/  LDL R10, [R1+0x1468] ;  /* 0x00146800010a7983 */ /* 0x001f280000100800 */
[----:B------:R-:W1:Y:S04]  /*2fc20*/  LDL R12, [R1+0x1474] ;  /* 0x00147400010c7983 */ /* 0x000e680000100800 */
[----:B------:R-:W1:Y:S02]  /*2fc30*/  LDL R13, [R1+0x1480] ;  /* 0x00148000010d7983 */ /* 0x000e640000100800 */
[----:B-1----:R-:W-:-:S04]  /*2fc40*/  @!P2 LOP3.LUT R13, R13, R12, RZ, 0x3c, !PT ;  /* 0x0000000c0d0da212 */ /* 0x002fc800078e3cff */
[----:B------:R-:W-:-:S04]  /*2fc50*/  @!P2 LOP3.LUT R12, R13, R12, RZ, 0x3c, !PT ;  /* 0x0000000c0d0ca212 */ /* 0x000fc800078e3cff */
[----:B------:R-:W-:-:S05]  /*2fc60*/  @!P2 LOP3.LUT R13, R13, R12, RZ, 0x3c, !PT ;  /* 0x0000000c0d0da212 */ /* 0x000fca00078e3cff */
[----:B------:R0:W2:Y:S02]  /*2fc70*/  @!P2 LDG.E.U16 R15, desc[UR12][R12.64] ;  /* 0x0000000c0c0fa981 */ /* 0x0000a4000c1e1500 */
[----:B0-----:R-:W-:Y:S02]  /*2fc80*/  @!P0 IMAD.MOV.U32 R12, RZ, RZ, R6 ;  /* 0x000000ffff0c8224 */ /* 0x001fe400078e0006 */
[----:B------:R-:W-:-:S05]  /*2fc90*/  @!P0 IMAD.MOV.U32 R13, RZ, RZ, R14 ;  /* 0x000000ffff0d8224 */ /* 0x000fca00078e000e */
[----:B------:R0:W2:Y:S04]  /*2fca0*/  @!P0 LDG.E.U16 R5, desc[UR12][R12.64] ;  /* 0x0000000c0c058981 */ /* 0x0000a8000c1e1500 */
[----:B---3--:R1:W-:Y:S01]  /*2fcb0*/  STL [R1+0x8], R7 ;  /* 0x0000080701007387 */ /* 0x0083e20000100800 */
[----:B0-----:R-:W-:Y:S02]  /*2fcc0*/  @!P2 IMAD.MOV.U32 R12, RZ, RZ, R9 ;  /* 0x000000ffff0ca224 */ /* 0x001fe400078e0009 */
[----:B----4-:R-:W-:Y:S01]  /*2fcd0*/  @!P2 IMAD.MOV.U32 R13, RZ, RZ, R10 ;  /* 0x000000ffff0da224 */ /* 0x010fe200078e000a */
[----:B-1----:R-:W3:Y:S04]  /*2fce0*/  LDL R7, [R1+0x1498] ;  /* 0x0014980001077983 */ /* 0x002ee80000100800 */
[----:B------:R2:W4:Y:S02]  /*2fcf0*/  @!P2 LDG.E.U16 R29, desc[UR12][R12.64] ;  /* 0x0000000c0c1da981 */ /* 0x000524000c1e1500 */
[----:B--2---:R-:W-:-:S02]  /*2fd00*/  @!P0 IMAD.MOV.U32 R13, RZ, RZ, R8 ;  /* 0x000000ffff0d8224 */ /* 0x004fc400078e0008 */
[----:B------:R0:W-:Y:S04]  /*2fd10*/  STL [R1+0x4], R15 ;  /* 0x0000040f01007387 */ /* 0x0001e80000100800 */
[----:B------:R-:W2:Y:S04]  /*2fd20*/  LDL R14, [R1+0x14a0] ;  /* 0x0014a000010e7983 */ /* 0x000ea80000100800 */
[----:B------:R-:W2:Y:S04]  /*2fd30*/  LDL R6, [R1+0x149c] ;  /* 0x00149c0001067983 */ /* 0x000ea80000100800 */
[----:B0-----:R-:W2:Y:S04]  /*2fd40*/  LDL R15, [R1+0x1494] ;  /* 0x00149400010f7983 */ /* 0x001ea80000100800 */
[----:B------:R0:W-:Y:S04]  /*2fd50*/  STL [R1], R5 ;  /* 0x0000000501007387 */ /* 0x0001e80000100800 */
[----:B------:R-:W2:Y:S04]  /*2fd60*/  LDL R10, [R1+0x14f4] ;  /* 0x0014f400010a7983 */ /* 0x000ea80000100800 */
[----:B------:R-:W2:Y:S04]  /*2fd70*/  LDL R9, [R1+0x1500] ;  /* 0x0015000001097983 */ /* 0x000ea80000100800 */
[----:B0-----:R-:W2:Y:S01]  /*2fd80*/  LDL R5, [R1+0x14a4] ;  /* 0x0014a40001057983 */ /* 0x001ea20000100800 */
[----:B---3--:R-:W-:-:S03]  /*2fd90*/  @!P0 IMAD.MOV.U32 R12, RZ, RZ, R7 ;  /* 0x000000ffff0c8224 */ /* 0x008fc600078e0007 */
[----:B----4-:R-:W-:Y:S04]  /*2fda0*/  STL [R1+0x2010], R29 ;  /* 0x0020101d01007387 */ /* 0x010fe80000100800 */
[----:B------:R-:W3:Y:S04]  /*2fdb0*/  LDL R8, [R1+0x14fc] ;  /* 0x0014fc0001087983 */ /* 0x000ee80000100800 */
[----:B------:R-:W4:Y:S01]  /*2fdc0*/  LDL R7, [R1+0x1504] ;  /* 0x0015040001077983 */ /* 0x000f220000100800 */
[----:B------:R-:W-:Y:S02]  /*2fdd0*/  PRMT R27, RZ, 0x7610, R27 ;  /* 0x00007610ff1b7816 */ /* 0x000fe4000000001b */
[----:B------:R-:W-:-:S04]  /*2fde0*/  PRMT R25, RZ, 0x7610, R25 ;  /* 0x00007610ff197816 */ /* 0x000fc80000000019 */
[----:B------:R2:W3:Y:S01]  /*2fdf0*/  @!P0 LDG.E.U16 R27, desc[UR12][R12.64] ;  /* 0x0000000c0c1b8981 */ /* 0x0004e2000c1e1500 */
[----:B------:R-:W-:Y:S02]  /*2fe00*/  PRMT R23, RZ, 0x7610, R23 ;  /* 0x00007610ff177816 */ /* 0x000fe40000000017 */
[----:B------:R-:W-:Y:S01]  /*2fe10*/  PRMT R11, RZ, 0x7610, R11 ;  /* 0x00007610ff0b7816 */ /* 0x000fe2000000000b */
[----:B--2---:R-:W-:Y:S02]  /*2fe20*/  @!P2 IMAD.MOV.U32 R12, RZ, RZ, R14 ;  /* 0x000000ffff0ca224 */ /* 0x004fe400078e000e */
[----:B------:R-:W-:-:S05]  /*2fe30*/  @!P2 IMAD.MOV.U32 R13, RZ, RZ, R15 ;  /* 0x000000ffff0da224 */ /* 0x000fca00078e000f */
[----:B------:R0:W2:Y:S02]  /*2fe40*/  @!P2 LDG.E.U16 R25, desc[UR12][R12.64] ;  /* 0x0000000c0c19a981 */ /* 0x0000a4000c1e1500 */
[----:B0-----:R-:W-:Y:S02]  /*2fe50*/  @!P0 IMAD.MOV.U32 R13, RZ, RZ, R6 ;  /* 0x000000ffff0d8224 */ /* 0x001fe400078e0006 */
[----:B------:R-:W-:-:S05]  /*2fe60*/  @!P0 IMAD.MOV.U32 R12, RZ, RZ, R5 ;  /* 0x000000ffff0c8224 */ /* 0x000fca00078e0005 */
[----:B------:R0:W2:Y:S02]  /*2fe70*/  @!P0 LDG.E.U16 R23, desc[UR12][R12.64] ;  /* 0x0000000c0c178981 */ /* 0x0000a4000c1e1500 */
[----:B0-----:R-:W-:Y:S02]  /*2fe80*/  @!P2 IMAD.MOV.U32 R12, RZ, RZ, R9 ;  /* 0x000000ffff0ca224 */ /* 0x001fe400078e0009 */
[----:B------:R-:W-:-:S05]  /*2fe90*/  @!P2 IMAD.MOV.U32 R13, RZ, RZ, R10 ;  /* 0x000000ffff0da224 */ /* 0x000fca00078e000a */
[----:B------:R0:W2:Y:S01]  /*2fea0*/  @!P2 LDG.E.U16 R11, desc[UR12][R12.64] ;  /* 0x0000000c0c0ba981 */ /* 0x0000a2000c1e1500 */
[----:B----4-:R-:W-:Y:S02]  /*2feb0*/  @!P0 IMAD.MOV.U32 R14, RZ, RZ, R7 ;  /* 0x000000ffff0e8224 */ /* 0x010fe400078e0007 */
[----:B---3--:R-:W-:Y:S01]  /*2fec0*/  @!P0 IMAD.MOV.U32 R15, RZ, RZ, R8 ;  /* 0x000000ffff0f8224 */ /* 0x008fe200078e0008 */
[----:B0-----:R-:W-:-:S06]  /*2fed0*/  PRMT R12, RZ, 0x7610, R12 ;  /* 0x00007610ff0c7816 */ /* 0x001fcc000000000c */
[----:B------:R-:W3:Y:S04]  /*2fee0*/  @!P0 LDG.E.U16 R12, desc[UR12][R14.64] ;  /* 0x0000000c0e0c8981 */ /* 0x000ee8000c1e1500 */
[----:B------:R0:W-:Y:S04]  /*2fef0*/  STL [R1+0x2014], R27 ;  /* 0x0020141b01007387 */ /* 0x0001e80000100800 */
[----:B--2---:R1:W-:Y:S04]  /*2ff00*/  STL [R1+0x1ffc], R25 ;  /* 0x001ffc1901007387 */ /* 0x0043e80000100800 */
[----:B------:R-:W2:Y:S04]  /*2ff10*/  LDL R6, [R1+0x5b4] ;  /* 0x0005b40001067983 */ /* 0x000ea80000100800 */
[----:B------:R-:W4:Y:S04]  /*2ff20*/  LDL R5, [R1+0x5b8] ;  /* 0x0005b80001057983 */ /* 0x000f280000100800 */
[----:B------:R1:W-:Y:S04]  /*2ff30*/  STL [R1+0x2000], R23 ;  /* 0x0020001701007387 */ /* 0x0003e80000100800 */
[----:B0-----:R-:W4:Y:S04]  /*2ff40*/  LDL R27, [R1+0x5ac] ;  /* 0x0005ac00011b7983 */ /* 0x001f280000100800 */
[----:B-1----:R-:W4:Y:S04]  /*2ff50*/  LDL R25, [R1+0x5b0] ;  /* 0x0005b00001197983 */ /* 0x002f280000100800 */
[----:B------:R0:W-:Y:S04]  /*2ff60*/  STL [R1+0x2034], R11 ;  /* 0x0020340b01007387 */ /* 0x0001e80000100800 */
[----:B------:R-:W4:Y:S04]  /*2ff70*/  LDL R23, [R1+0x14e8] ;  /* 0x0014e80001177983 */ /* 0x000f280000100800 */
[----:B------:R-:W4:Y:S04]  /*2ff80*/  LDL R10, [R1+0x150c] ;  /* 0x00150c00010a7983 */ /* 0x000f280000100800 */
[----:B------:R-:W4:Y:S04]  /*2ff90*/  LDL R9, [R1+0x1518] ;  /* 0x0015180001097983 */ /* 0x000f280000100800 */
[----:B0-----:R-:W4:Y:S04]  /*2ffa0*/  LDL R11, [R1+0x1510] ;  /* 0x00151000010b7983 */ /* 0x001f280000100800 */
[----:B---3--:R-:W-:Y:S04]  /*2ffb0*/  STL [R1+0x2038], R12 ;  /* 0x0020380c01007387 */ /* 0x008fe80000100800 */
[----:B------:R-:W3:Y:S04]  /*2ffc0*/  LDL R8, [R1+0x1514] ;  /* 0x0015140001087983 */ /* 0x000ee80000100800 */
[----:B------:R-:W3:Y:S01]  /*2ffd0*/  LDL R7, [R1+0x1520] ;  /* 0x0015200001077983 */ /* 0x000ee20000100800 */
[----:B------:R-:W-:-:S02]  /*2ffe0*/  PRMT R13, RZ, 0x7610, R13 ;  /* 0x00007610ff0d7816 */ /* 0x000fc4000000000d */
[----:B------:R-:W-:Y:S02]  /*2fff0*/  PRMT R17, RZ, 0x7610, R17 ;  /* 0x00007610ff117816 */ /* 0x000fe40000000011 */
[----:B------:R-:W-:Y:S02]  /*30000*/  PRMT R19, RZ, 0x7610, R19 ;  /* 0x00007610ff137816 */ /* 0x000fe40000000013 */
[----:B------:R-:W-:Y:S02]  /*30010*/  PRMT R21, RZ, 0x7610, R21 ;  /* 0x00007610ff157816 */ /* 0x000fe40000000015 */
[----:B------:R-:W-:Y:S01]  /*30020*/  PRMT R22, RZ, 0x7610, R22 ;  /* 0x00007610ff167816 */ /* 0x000fe20000000016 */
[----:B--2---:R-:W-:Y:S02]  /*30030*/  @!P2 IMAD.MOV.U32 R15, RZ, RZ, R6 ;  /* 0x000000ffff0fa224 */ /* 0x004fe400078e0006 */
[----:B----4-:R-:W-:Y:S01]  /*30040*/  @!P2 IMAD.MOV.U32 R14, RZ, RZ, R5 ;  /* 0x000000ffff0ea224 */ /* 0x010fe200078e0005 */
[----:B------:R-:W2:Y:S04]  /*30050*/  LDL R6, [R1+0x151c] ;  /* 0x00151c0001067983 */ /* 0x000ea80000100800 */
[----:B------:R-:W4:Y:S04]  /*30060*/  LDL R5, [R1+0x1524] ;  /* 0x0015240001057983 */ /* 0x000f280000100800 */
[----:B------:R0:W2:Y:S02]  /*30070*/  @!P2 LDG.E.U16 R13, desc[UR12][R14.64] ;  /* 0x0000000c0e0da981 */ /* 0x0000a4000c1e1500 */
[----:B0-----:R-:W-:-:S02]  /*30080*/  @!P0 IMAD.MOV.U32 R15, RZ, RZ, R27 ;  /* 0x000000ffff0f8224 */ /* 0x001fc400078e001b */
[----:B------:R-:W-:-:S05]  /*30090*/  @!P0 IMAD.MOV.U32 R14, RZ, RZ, R25 ;  /* 0x000000ffff0e8224 */ /* 0x000fca00078e0019 */
[----:B------:R0:W4:Y:S02]  /*300a0*/  @!P0 LDG.E.U16 R17, desc[UR12][R14.64] ;  /* 0x0000000c0e118981 */ /* 0x000124000c1e1500 */
[----:B0-----:R-:W-:Y:S02]  /*300b0*/  @!P2 IMAD.MOV.U32 R15, RZ, RZ, R23 ;  /* 0x000000ffff0fa224 */ /* 0x001fe400078e0017 */
[----:B------:R-:W-:-:S05]  /*300c0*/  @!P2 IMAD.MOV.U32 R14, RZ, RZ, R11 ;  /* 0x000000ffff0ea224 */ /* 0x000fca00078e000b */
[----:B------:R0:W4:Y:S02]  /*300d0*/  @!P2 LDG.E.U16 R19, desc[UR12][R14.64] ;  /* 0x0000000c0e13a981 */ /* 0x000124000c1e1500 */
[----:B0-----:R-:W-:Y:S02]  /*300e0*/  @!P0 IMAD.MOV.U32 R14, RZ, RZ, R9 ;  /* 0x000000ffff0e8224 */ /* 0x001fe400078e0009 */
[----:B------:R-:W-:-:S05]  /*300f0*/  @!P0 IMAD.MOV.U32 R15, RZ, RZ, R10 ;  /* 0x000000ffff0f8224 */ /* 0x000fca00078e000a */
[----:B------:R3:W4:Y:S02]  /*30100*/  @!P0 LDG.E.U16 R21, desc[UR12][R14.64] ;  /* 0x0000000c0e158981 */ /* 0x000724000c1e1500 */
[----:B---3--:R-:W-:Y:S02]  /*30110*/  @!P2 IMAD.MOV.U32 R14, RZ, RZ, R7 ;  /* 0x000000ffff0ea224 */ /* 0x008fe400078e0007 */
[----:B------:R-:W-:-:S05]  /*30120*/  @!P2 IMAD.MOV.U32 R15, RZ, RZ, R8 ;  /* 0x000000ffff0fa224 */ /* 0x000fca00078e0008 */
[----:B------:R4:W3:Y:S01]  /*30130*/  @!P2 LDG.E.U16 R22, desc[UR12][R14.64] ;  /* 0x0000000c0e16a981 */ /* 0x0008e2000c1e1500 */
[----:B------:R-:W-:-:S03]  /*30140*/  PRMT R24, RZ, 0x7610, R24 ;  /* 0x00007610ff187816 */ /* 0x000fc60000000018 */
[----:B--2---:R-:W-:Y:S01]  /*30150*/  STL [R1+0x203c], R13 ;  /* 0x00203c0d01007387 */ /* 0x004fe20000100800 */
[----:B----4-:R-:W-:Y:S02]  /*30160*/  @!P0 IMAD.MOV.U32 R14, RZ, RZ, R5 ;  /* 0x000000ffff0e8224 */ /* 0x010fe400078e0005 */
[----:B------:R-:W-:-:S05]  /*30170*/  @!P0 IMAD.MOV.U32 R15, RZ, RZ, R6 ;  /* 0x000000ffff0f8224 */ /* 0x000fca00078e0006 */
[----:B------:R-:W2:Y:S04]  /*30180*/  @!P0 LDG.E.U16 R24, desc[UR12][R14.64] ;  /* 0x0000000c0e188981 */ /* 0x000ea8000c1e1500 */
[----:B------:R-:W-:Y:S04]  /*30190*/  STL [R1+0x2040], R17 ;  /* 0x0020401101007387 */ /* 0x000fe80000100800 */
[----:B------:R-:W-:Y:S04]  /*301a0*/  STL [R1+0x2018], R19 ;  /* 0x0020181301007387 */ /* 0x000fe80000100800 */
[----:B------:R-:W-:Y:S04]  /*301b0*/  STL [R1+0x201c], R21 ;  /* 0x00201c1501007387 */ /* 0x000fe80000100800 */
[----:B---3--:R0:W-:Y:S04]  /*301c0*/  STL [R1+0x2004], R22 ;  /* 0x0020041601007387 */ /* 0x0081e80000100800 */
[----:B------:R-:W3:Y:S04]  /*301d0*/  LDL R6, [R1+0x5a4] ;  /* 0x0005a40001067983 */ /* 0x000ee80000100800 */
[----:B------:R-:W4:Y:S04]  /*301e0*/  LDL R5, [R1+0x5a8] ;  /* 0x0005a80001057983 */ /* 0x000f280000100800 */
        /* <DEDUP_REMOVED lines=11> */
[----:B------:R-:W-:-:S03]  /*302a0*/  PRMT R26, RZ, 0x7610, R26 ;  /* 0x00007610ff1a7816 */ /* 0x000fc6000000001a */
[----:B------:R-:W4:Y:S04]  /*302b0*/  LDL.LU R10, [R1+0x74] ;  /* 0x00007400010a7983 */ /* 0x000f280000300800 */
[----:B------:R-:W4:Y:S04]  /*302c0*/  LDL.LU R9, [R1+0x70] ;  /* 0x0000700001097983 */ /* 0x000f280000300800 */
[----:B------:R-:W4:Y:S04]  /*302d0*/  LDL.LU R8, [R1+0x6c] ;  /* 0x00006c0001087983 */ /* 0x000f280000300800 */
[----:B------:R-:W4:Y:S04]  /*302e0*/  LDL.LU R7, [R1+0x68] ;  /* 0x0000680001077983 */ /* 0x000f280000300800 */
[----:B--2---:R0:W-:Y:S04]  /*302f0*/  STL [R1+0x2008], R24 ;  /* 0x0020081801007387 */ /* 0x0041e80000100800 */
[----:B0-----:R-:W2:Y:S01]  /*30300*/  LDL.LU R24, [R1+0x1e4] ;  /* 0x0001e40001187983 */ /* 0x001ea20000300800 */
[----:B---3--:R-:W-:-:S02]  /*30310*/  @!P2 IMAD.MOV.U32 R15, RZ, RZ, R6 ;  /* 0x000000ffff0fa224 */ /* 0x008fc400078e0006 */
[----:B----4-:R-:W-:-:S05]  /*30320*/  @!P2 IMAD.MOV.U32 R14, RZ, RZ, R5 ;  /* 0x000000ffff0ea224 */ /* 0x010fca00078e0005 */
[----:B------:R0:W3:Y:S04]  /*30330*/  @!P2 LDG.E.U16 R26, desc[UR12][R14.64] ;  /* 0x0000000c0e1aa981 */ /* 0x0000e8000c1e1500 */
[----:B------:R-:W0:Y:S04]  /*30340*/  LDL R14, [R1+0x59c] ;  /* 0x00059c00010e7983 */ /* 0x000e280000100800 */
[----:B------:R-:W0:Y:S01]  /*30350*/  LDL R15, [R1+0x5a0] ;  /* 0x0005a000010f7983 */ /* 0x000e220000100800 */
[----:B------:R-:W-:Y:S01]  /*30360*/  PRMT R28, RZ, 0x7610, R28 ;  /* 0x00007610ff1c7816 */ /* 0x000fe2000000001c */
[----:B------:R-:W1:Y:S01]  /*30370*/  S2R R0, SR_TID.X ;  /* 0x0000000000007919 */ /* 0x000e620000002100 */
[----:B0-----:R-:W-:-:S04]  /*30380*/  @!P0 LOP3.LUT R15, R15, R14, RZ, 0x3c, !PT ;  /* 0x0000000e0f0f8212 */ /* 0x001fc800078e3cff */
[----:B------:R-:W-:-:S04]  /*30390*/  @!P0 LOP3.LUT R14, R15, R14, RZ, 0x3c, !PT ;  /* 0x0000000e0f0e8212 */ /* 0x000fc800078e3cff */
[----:B------:R-:W-:Y:S01]  /*303a0*/  @!P0 LOP3.LUT R15, R15, R14, RZ, 0x3c, !PT ;  /* 0x0000000e0f0f8212 */ /* 0x000fe200078e3cff */
[----:B---3--:R0:W-:Y:S04]  /*303b0*/  STL [R1+0x2020], R26 ;  /* 0x0020201a01007387 */ /* 0x0081e80000100800 */
[----:B------:R3:W4:Y:S04]  /*303c0*/  @!P0 LDG.E.U16 R28, desc[UR12][R14.64] ;  /* 0x0000000c0e1c8981 */ /* 0x000728000c1e1500 */
[----:B0-----:R-:W2:Y:S04]  /*303d0*/  LDL.LU R26, [R1+0x1ec] ;  /* 0x0001ec00011a7983 */ /* 0x001ea80000300800 */
[----:B------:R-:W2:Y:S04]  /*303e0*/  LDL.LU R14, [R1+0x21c] ;  /* 0x00021c00010e7983 */ /* 0x000ea80000300800 */
[----:B------:R-:W3:Y:S01]  /*303f0*/  LDL.LU R15, [R1+0x214] ;  /* 0x00021400010f7983 */ /* 0x000ee20000300800 */
[----:B-1----:R-:W-:Y:S01]  /*30400*/  LOP3.LUT R0, R0, 0x7f, RZ, 0xc0, !PT ;  /* 0x0000007f00007812 */ /* 0x002fe200078ec0ff */
[----:B------:R-:W0:Y:S04]  /*30410*/  S2R R5, SR_TID.X ;  /* 0x0000000000057919 */ /* 0x000e280000002100 */
[----:B------:R-:W-:-:S05]  /*30420*/  IMAD.SHL.U32 R0, R0, 0x2, RZ ;  /* 0x0000000200007824 */ /* 0x000fca00078e00ff */
[----:B------:R-:W-:-:S05]  /*30430*/  LOP3.LUT R6, R0, 0x20, RZ, 0x3c, !PT ;  /* 0x0000002000067812 */ /* 0x000fca00078e3cff */
[----:B--2---:R-:W-:Y:S04]  /*30440*/  STS.U16 [R6+UR5+0x13500], R14 ;  /* 0x0135000e06007988 */ /* 0x004fe80008000405 */
        /* <DEDUP_REMOVED lines=22> */
[----:B------:R1:W-:Y:S01]  /*305b0*/  STS.U16 [R6+UR5+0x1f400], R3 ;  /* 0x01f4000306007988 */ /* 0x0003e20008000405 */
[----:B0-----:R-:W-:Y:S01]  /*305c0*/  IMAD.SHL.U32 R2, R5, 0x20, RZ ;  /* 0x0000002005027824 */ /* 0x001fe200078e00ff */
[----:B-1----:R-:W-:-:S04]  /*305d0*/  SHF.R.S32.HI R3, RZ, 0x2, R5 ;  /* 0x00000002ff037819 */ /* 0x002fc80000011405 */
[----:B------:R-:W-:Y:S02]  /*305e0*/  LOP3.LUT R2, R2, 0x60, RZ, 0xc0, !PT ;  /* 0x0000006002027812 */ /* 0x000fe400078ec0ff */
[----:B------:R-:W-:-:S04]  /*305f0*/  SGXT R3, R3, 0x1 ;  /* 0x000000010303781a */ /* 0x000fc80000000200 */
[----:B------:R-:W-:Y:S01]  /*30600*/  LOP3.LUT R3, R2, 0x90, R3, 0xf8, !PT ;  /* 0x0000009002037812 */ /* 0x000fe200078ef803 */
[C---:B------:R-:W-:Y:S01]  /*30610*/  IMAD.SHL.U32 R2, R5.reuse, 0x80, RZ ;  /* 0x0000008005027824 */ /* 0x040fe200078e00ff */
[----:B------:R0:W-:Y:S04]  /*30620*/  STS.U16 [R6+UR5+0x1f500], R4 ;  /* 0x01f5000406007988 */ /* 0x0001e80008000405 */
[----:B------:R-:W-:Y:S02]  /*30630*/  LOP3.LUT R2, R2, 0x3000, RZ, 0xc0, !PT ;  /* 0x0000300002027812 */ /* 0x000fe400078ec0ff */
[C---:B0-----:R-:W-:Y:S01]  /*30640*/  LOP3.LUT R4, R5.reuse, 0x7, RZ, 0xc0, !PT ;  /* 0x0000000705047812 */ /* 0x041fe200078ec0ff */
[----:B------:R-:W-:-:S04]  /*30650*/  IMAD.SHL.U32 R14, R5, 0x2, RZ ;  /* 0x00000002050e7824 */ /* 0x000fc800078e00ff */
[C---:B------:R-:W-:Y:S02]  /*30660*/  IMAD R2, R4.reuse, 0x200, R2 ;  /* 0x0000020004027824 */ /* 0x040fe400078e0202 */
[----:B------:R-:W-:Y:S01]  /*30670*/  IMAD.SHL.U32 R4, R4, 0x10, RZ ;  /* 0x0000001004047824 */ /* 0x000fe200078e00ff */
[--C-:B------:R-:W-:Y:S01]  /*30680*/  LOP3.LUT R3, R3, 0x10, R14.reuse, 0x78, !PT ;  /* 0x0000001003037812 */ /* 0x100fe200078e780e */
[----:B----4-:R-:W-:Y:S03]  /*30690*/  STL [R1+0x2024], R28 ;  /* 0x0020241c01007387 */ /* 0x010fe60000100800 */
[----:B------:R-:W-:Y:S01]  /*306a0*/  LOP3.LUT R4, R4, 0x30, R14, 0x78, !PT ;  /* 0x0000003004047812 */ /* 0x000fe200078e780e */
[----:B------:R-:W-:Y:S02]  /*306b0*/  IMAD.SHL.U32 R14, R5, 0x10, RZ ;  /* 0x00000010050e7824 */ /* 0x000fe400078e00ff */
[----:B------:R-:W2:Y:S01]  /*306c0*/  LDL.LU R5, [R1+0x548] ;  /* 0x0005480001057983 */ /* 0x000ea20000300800 */
[----:B------:R-:W0:Y:S01]  /*306d0*/  S2UR UR7, SR_CgaCtaId ;  /* 0x00000000000779c3 */ /* 0x000e220000008800 */
[----:B------:R-:W-:Y:S01]  /*306e0*/  UMOV UR6, 0x400 ;  /* 0x0000040000067882 */ /* 0x000fe20000000000 */
[----:B------:R-:W-:Y:S01]  /*306f0*/  LOP3.LUT R14, R14, 0x100, RZ, 0xc0, !PT ;  /* 0x000001000e0e7812 */ /* 0x000fe200078ec0ff */
[----:B------:R-:W-:Y:S01]  /*30700*/  IMAD.IADD R2, R2, 0x1, R4 ;  /* 0x0000000102027824 */ /* 0x000fe200078e0204 */
[----:B0-----:R-:W-:Y:S01]  /*30710*/  ULEA UR6, UR7, UR6, 0x18 ;  /* 0x0000000607067291 */ /* 0x001fe2000f8ec0ff */
[----:B--2---:R0:W-:Y:S04]  /*30720*/  STL [R1+0x2084], R5 ;  /* 0x0020840501007387 */ /* 0x0041e80000100800 */
[----:B0-----:R-:W2:Y:S01]  /*30730*/  LDL.LU R5, [R1+0x578] ;  /* 0x0005780001057983 */ /* 0x001ea20000300800 */
[----:B------:R-:W-:-:S03]  /*30740*/  IADD3 R3, PT, PT, R3, UR6, R14 ;  /* 0x0000000603037c10 */ /* 0x000fc6000fffe00e */
[----:B------:R0:W-:Y:S04]  /*30750*/  STL [R1+0x200c], R2 ;  /* 0x00200c0201007387 */ /* 0x0001e80000100800 */
[----:B------:R-:W3:Y:S04]  /*30760*/  LDL.LU R14, [R1+0x54c] ;  /* 0x00054c00010e7983 */ /* 0x000ee80000300800 */
[----:B0-----:R-:W4:Y:S04]  /*30770*/  LDL.LU R2, [R1+0x524] ;  /* 0x0005240001027983 */ /* 0x001f280000300800 */
[----:B------:R0:W-:Y:S04]  /*30780*/  STL [R1+0x170], R3 ;  /* 0x0001700301007387 */ /* 0x0001e80000100800 */
        /* <DEDUP_REMOVED lines=20> */
[----:B0-----:R-:W-:-:S03]  /*308d0*/  LOP3.LUT R3, R0, 0x30, RZ, 0x3c, !PT ;  /* 0x0000003000037812 */ /* 0x001fc600078e3cff */
[----:B------:R-:W3:Y:S04]  /*308e0*/  LDL.LU R9, [R1+0x340] ;  /* 0x0003400001097983 */ /* 0x000ee80000300800 */
[----:B------:R-:W3:Y:S04]  /*308f0*/  LDL.LU R8, [R1+0x33c] ;  /* 0x00033c0001087983 */ /* 0x000ee80000300800 */
[----:B------:R-:W3:Y:S04]  /*30900*/  LDL.LU R7, [R1+0x318] ;  /* 0x0003180001077983 */ /* 0x000ee80000300800 */
[----:B------:R-:W4:Y:S04]  /*30910*/  LDL.LU R6, [R1+0x314] ;  /* 0x0003140001067983 */ /* 0x000f280000300800 */
[----:B------:R-:W4:Y:S04]  /*30920*/  LDL.LU R0, [R1+0x574] ;  /* 0x0005740001007983 */ /* 0x000f280000300800 */
[----:B--2---:R0:W-:Y:S04]  /*30930*/  STS.U16 [R3+UR5+0x600], R5 ;  /* 0x0006000503007988 */ /* 0x0041e80008000405 */
[----:B0-----:R-:W2:Y:S04]  /*30940*/  LDL.LU R5, [R1+0x2084] ;  /* 0x0020840001057983 */ /* 0x001ea80000300800 */
[----:B---3--:R-:W-:Y:S04]  /*30950*/  STS.U16 [R3+UR5+0xd700], R7 ;  /* 0x00d7000703007988 */ /* 0x008fe80008000405 */
[----:B--2---:R0:W-:Y:S04]  /*30960*/  STS.U16 [R3+UR5+0x1700], R5 ;  /* 0x0017000503007988 */ /* 0x0041e80008000405 */
[----:B0-----:R-:W2:Y:S04]  /*30970*/  LDL.LU R5, [R1+0x2f0] ;  /* 0x0002f00001057983 */ /* 0x001ea80000300800 */
[----:B------:R-:W3:Y:S04]  /*30980*/  LDL.LU R7, [R1+0x2c4] ;  /* 0x0002c40001077983 */ /* 0x000ee80000300800 */
[----:B---3--:R0:W-:Y:S04]  /*30990*/  STL [R1+0x207c], R7 ;  /* 0x00207c0701007387 */ /* 0x0081e80000100800 */
[----:B0-----:R-:W3:Y:S04]  /*309a0*/  LDL.LU R7, [R1+0x2c8] ;  /* 0x0002c80001077983 */ /* 0x001ee80000300800 */
[----:B--2---:R-:W-:Y:S04]  /*309b0*/  STS.U16 [R3+UR5+0xe700], R5 ;  /* 0x00e7000503007988 */ /* 0x004fe80008000405 */
        /* <DEDUP_REMOVED lines=12> */
[----:B---3--:R0:W-:Y:S04]  /*30a80*/  STL [R1+0x2080], R7 ;  /* 0x0020800701007387 */ /* 0x0081e80000100800 */
        /* <DEDUP_REMOVED lines=44> */
[----:B----4-:R0:W-:Y:S02]  /*30d50*/  STS.U16 [R3+UR5+0x11600], R0 ;  /* 0x0116000003007988 */ /* 0x0101e40008000405 */
[----:B0-----:R-:W0:Y:S02]  /*30d60*/  S2R R0, SR_TID.X ;  /* 0x0000000000007919 */ /* 0x001e240000002100 */
[----:B--2---:R1:W-:Y:S04]  /*30d70*/  STS.U16 [R3+UR5+0xf700], R7 ;  /* 0x00f7000703007988 */ /* 0x0043e80008000405 */
[----:B-1----:R-:W2:Y:S01]  /*30d80*/  LDL.LU R7, [R1+0x207c] ;  /* 0x00207c0001077983 */ /* 0x002ea20000300800 */
[----:B0-----:R-:W-:-:S03]  /*30d90*/  LOP3.LUT R0, R0, 0x7f, RZ, 0xc0, !PT ;  /* 0x0000007f00007812 */ /* 0x001fc600078ec0ff */
[----:B---3--:R-:W-:Y:S02]  /*30da0*/  STS.U16 [R3+UR5+0x10700], R5 ;  /* 0x0107000503007988 */ /* 0x008fe40008000405 */
[----:B------:R-:W-:Y:S02]  /*30db0*/  IMAD.SHL.U32 R0, R0, 0x2, RZ ;  /* 0x0000000200007824 */ /* 0x000fe400078e00ff */
[----:B------:R0:W-:Y:S04]  /*30dc0*/  STS.U16 [R3+UR5+0x12700], R4 ;  /* 0x0127000403007988 */ /* 0x0001e80008000405 */
[----:B------:R-:W-:Y:S01]  /*30dd0*/  STS.U16 [R3+UR5+0x1d700], R6 ;  /* 0x01d7000603007988 */ /* 0x000fe20008000405 */
[----:B0-----:R-:W-:-:S03]  /*30de0*/  LOP3.LUT R4, R0, 0x40, RZ, 0x3c, !PT ;  /* 0x0000004000047812 */ /* 0x001fc600078e3cff */
[----:B--2---:R0:W-:Y:S04]  /*30df0*/  STS.U16 [R3+UR5+0x10600], R7 ;  /* 0x0106000703007988 */ /* 0x0041e80008000405 */
[----:B0-----:R-:W2:Y:S04]  /*30e00*/  LDL.LU R7, [R1+0x3c] ;  /* 0x00003c0001077983 */ /* 0x001ea80000300800 */
[----:B------:R-:W3:Y:S04]  /*30e10*/  LDL.LU R5, [R1+0x2078] ;  /* 0x0020780001057983 */ /* 0x000ee80000300800 */
[----:B------:R-:W4:Y:S04]  /*30e20*/  LDL.LU R6, [R1+0x38] ;  /* 0x0000380001067983 */ /* 0x000f280000300800 */
[----:B------:R-:W2:Y:S04]  /*30e30*/  LDL.LU R0, [R1+0x540] ;  /* 0x0005400001007983 */ /* 0x000ea80000300800 */
        /* <DEDUP_REMOVED lines=23> */
[----:B---3--:R-:W-:Y:S04]  /*30fb0*/  STS.U16 [R3+UR5+0x1e600], R5 ;  /* 0x01e6000503007988 */ /* 0x008fe80008000405 */
[----:B--2---:R0:W-:Y:S04]  /*30fc0*/  STL [R1+0x2070], R0 ;  /* 0x0020700001007387 */ /* 0x0041e80000100800 */
[----:B0-----:R-:W2:Y:S04]  /*30fd0*/  LDL.LU R0, [R1+0x570] ;  /* 0x0005700001007983 */ /* 0x001ea80000300800 */
[----:B------:R-:W3:Y:S04]  /*30fe0*/  LDL.LU R5, [R1+0x51c] ;  /* 0x00051c0001057983 */ /* 0x000ee80000300800 */
        /* <DEDUP_REMOVED lines=22> */
[----:B------:R0:W-:Y:S04]  /*31150*/  STS.U16 [R3+UR5+0x1e700], R7 ;  /* 0x01e7000703007988 */ /* 0x0001e80008000405 */
[----:B------:R-:W2:Y:S04]  /*31160*/  LDL.LU R8, [R1+0x334] ;  /* 0x0003340001087983 */ /* 0x000ea80000300800 */
[----:B----4-:R1:W-:Y:S04]  /*31170*/  STS.U16 [R3+UR5+0x1f600], R6 ;  /* 0x01f6000603007988 */ /* 0x0103e80008000405 */
[----:B0-----:R-:W4:Y:S04]  /*31180*/  LDL.LU R7, [R1+0x310] ;  /* 0x0003100001077983 */ /* 0x001f280000300800 */
[----:B-1----:R-:W2:Y:S04]  /*31190*/  LDL.LU R6, [R1+0x2074] ;  /* 0x0020740001067983 */ /* 0x002ea80000300800 */
[----:B--2---:R0:W-:Y:S04]  /*311a0*/  STS.U16 [R3+UR5+0x1f700], R6 ;  /* 0x01f7000603007988 */ /* 0x0041e80008000405 */
[----:B------:R1:W-:Y:S04]  /*311b0*/  STS.U16 [R4+UR5+0x800], R0 ;  /* 0x0008000004007988 */ /* 0x0003e80008000405 */
[----:B------:R2:W-:Y:S04]  /*311c0*/  STS.U16 [R4+UR5+0xc900], R10 ;  /* 0x00c9000a04007988 */ /* 0x0005e80008000405 */
[----:B0-----:R-:W3:Y:S04]  /*311d0*/  LDL.LU R6, [R1+0x56c] ;  /* 0x00056c0001067983 */ /* 0x001ee80000300800 */
[----:B------:R-:W3:Y:S04]  /*311e0*/  LDL.LU R3, [R1+0x544] ;  /* 0x0005440001037983 */ /* 0x000ee80000300800 */
[----:B-1----:R-:W3:Y:S04]  /*311f0*/  LDL.LU R0, [R1+0x2070] ;  /* 0x0020700001007983 */ /* 0x002ee80000300800 */
[----:B--2---:R-:W2:Y:S04]  /*31200*/  LDL.LU R10, [R1+0x2c0] ;  /* 0x0002c000010a7983 */ /* 0x004ea80000300800 */
[----:B--2---:R0:W-:Y:S04]  /*31210*/  STL [R1+0x2064], R10 ;  /* 0x0020640a01007387 */ /* 0x0041e80000100800 */
[----:B0-----:R-:W2:Y:S04]  /*31220*/  LDL.LU R10, [R1+0x2e4] ;  /* 0x0002e400010a7983 */ /* 0x001ea80000300800 */
[----:B--2---:R0:W-:Y:S04]  /*31230*/  STL [R1+0x2068], R10 ;  /* 0x0020680a01007387 */ /* 0x0041e80000100800 */
[----:B0-----:R-:W2:Y:S04]  /*31240*/  LDL.LU R10, [R1+0x2e8] ;  /* 0x0002e800010a7983 */ /* 0x001ea80000300800 */
[----:B------:R-:W-:Y:S04]  /*31250*/  STS.U16 [R4+UR5+0xd800], R9 ;  /* 0x00d8000904007988 */ /* 0x000fe80008000405 */
[----:B------:R-:W-:Y:S04]  /*31260*/  STS.U16 [R4+UR5+0xd900], R8 ;  /* 0x00d9000804007988 */ /* 0x000fe80008000405 */
[----:B----4-:R-:W-:Y:S04]  /*31270*/  STS.U16 [R4+UR5+0xe800], R7 ;  /* 0x00e8000704007988 */ /* 0x010fe80008000405 */
        /* <DEDUP_REMOVED lines=83> */
[----:B------:R0:W-:Y:S02]  /*317b0*/  STS.U16 [R4+UR5+0x12800], R0 ;  /* 0x0128000004007988 */ /* 0x0001e40008000405 */
[----:B0-----:R-:W0:Y:S02]  /*317c0*/  S2R R0, SR_TID.X ;  /* 0x0000000000007919 */ /* 0x001e240000002100 */
[----:B--2---:R1:W-:Y:S04]  /*317d0*/  STL [R1+0x2050], R6 ;  /* 0x0020500601007387 */ /* 0x0043e80000100800 */
[----:B-1----:R-:W2:Y:S04]  /*317e0*/  LDL.LU R6, [R1+0x568] ;  /* 0x0005680001067983 */ /* 0x002ea80000300800 */
        /* <DEDUP_REMOVED lines=13> */
[----:B------:R-:W2:Y:S01]  /*318c0*/  LDL.LU R17, [R1+0x3d0] ;  /* 0x0003d00001117983 */ /* 0x000ea20000300800 */
[----:B0-----:R-:W-:-:S03]  /*318d0*/  LOP3.LUT R0, R0, 0x7f, RZ, 0xc0, !PT ;  /* 0x0000007f00007812 */ /* 0x001fc600078ec0ff */
[----:B------:R0:W-:Y:S04]  /*318e0*/  STS.U16 [R4+UR5+0x1a900], R13 ;  /* 0x01a9000d04007988 */ /* 0x0001e80008000405 */
[----:B------:R1:W-:Y:S04]  /*318f0*/  STS.U16 [R4+UR5+0x1b800], R12 ;  /* 0x01b8000c04007988 */ /* 0x0003e80008000405 */
[----:B------:R0:W-:Y:S04]  /*31900*/  STS.U16 [R4+UR5+0x1b900], R11 ;  /* 0x01b9000b04007988 */ /* 0x0001e80008000405 */
[----:B------:R0:W-:Y:S01]  /*31910*/  STS.U16 [R4+UR5+0x1c800], R23 ;  /* 0x01c8001704007988 */ /* 0x0001e20008000405 */
[----:B------:R-:W-:-:S03]  /*31920*/  IMAD.SHL.U32 R0, R0, 0x2, RZ ;  /* 0x0000000200007824 */ /* 0x000fc600078e00ff */
[----:B------:R1:W-:Y:S04]  /*31930*/  STS.U16 [R4+UR5+0x1c900], R25 ;  /* 0x01c9001904007988 */ /* 0x0003e80008000405 */
[----:B------:R3:W-:Y:S04]  /*31940*/  STS.U16 [R4+UR5+0x1d800], R27 ;  /* 0x01d8001b04007988 */ /* 0x0007e80008000405 */
[----:B0-----:R-:W2:Y:S04]  /*31950*/  LDL.LU R13, [R1+0x380] ;  /* 0x00038000010d7983 */ /* 0x001ea80000300800 */
[----:B-1----:R-:W2:Y:S04]  /*31960*/  LDL.LU R12, [R1+0x37c] ;  /* 0x00037c00010c7983 */ /* 0x002ea80000300800 */
[----:B------:R-:W2:Y:S04]  /*31970*/  LDL.LU R11, [R1+0x358] ;  /* 0x00035800010b7983 */ /* 0x000ea80000300800 */
[----:B------:R-:W2:Y:S04]  /*31980*/  LDL.LU R23, [R1+0x354] ;  /* 0x0003540001177983 */ /* 0x000ea80000300800 */
[----:B------:R0:W-:Y:S04]  /*31990*/  STS.U16 [R4+UR5+0x13800], R3 ;  /* 0x0138000304007988 */ /* 0x0001e80008000405 */
[----:B------:R-:W2:Y:S04]  /*319a0*/  LDL.LU R25, [R1+0x330] ;  /* 0x0003300001197983 */ /* 0x000ea80000300800 */
[----:B------:R1:W-:Y:S04]  /*319b0*/  STS.U16 [R4+UR5+0x1d900], R29 ;  /* 0x01d9001d04007988 */ /* 0x0003e80008000405 */
[----:B---3--:R-:W3:Y:S04]  /*319c0*/  LDL.LU R27, [R1+0x32c] ;  /* 0x00032c00011b7983 */ /* 0x008ee80000300800 */
[----:B------:R1:W-:Y:S04]  /*319d0*/  STS.U16 [R4+UR5+0x1e800], R7 ;  /* 0x01e8000704007988 */ /* 0x0003e80008000405 */
[----:B----4-:R4:W-:Y:S04]  /*319e0*/  STS.U16 [R4+UR5+0x1e900], R8 ;  /* 0x01e9000804007988 */ /* 0x0109e80008000405 */
[----:B------:R4:W-:Y:S01]  /*319f0*/  STS.U16 [R4+UR5+0x1f800], R9 ;  /* 0x01f8000904007988 */ /* 0x0009e20008000405 */
[----:B0-----:R-:W-:-:S03]  /*31a00*/  LOP3.LUT R3, R0, 0x50, RZ, 0x3c, !PT ;  /* 0x0000005000037812 */ /* 0x001fc600078e3cff */
[----:B-1----:R-:W3:Y:S04]  /*31a10*/  LDL.LU R29, [R1+0x308] ;  /* 0x00030800011d7983 */ /* 0x002ee80000300800 */
[----:B------:R-:W3:Y:S04]  /*31a20*/  LDL.LU R0, [R1+0x4ec] ;  /* 0x0004ec0001007983 */ /* 0x000ee80000300800 */
[----:B------:R-:W3:Y:S04]  /*31a30*/  LDL.LU R7, [R1+0x510] ;  /* 0x0005100001077983 */ /* 0x000ee80000300800 */
[----:B----4-:R-:W4:Y:S04]  /*31a40*/  LDL.LU R8, [R1+0x514] ;  /* 0x0005140001087983 */ /* 0x010f280000300800 */
[----:B------:R-:W3:Y:S04]  /*31a50*/  LDL.LU R9, [R1+0x538] ;  /* 0x0005380001097983 */ /* 0x000ee80000300800 */
[----:B------:R0:W-:Y:S04]  /*31a60*/  STS.U16 [R4+UR5+0x1f900], R10 ;  /* 0x01f9000a04007988 */ /* 0x0001e80008000405 */
[----:B0-----:R-:W3:Y:S04]  /*31a70*/  LDL.LU R10, [R1+0x564] ;  /* 0x00056400010a7983 */ /* 0x001ee80000300800 */
[----:B------:R-:W3:Y:S04]  /*31a80*/  LDL.LU R4, [R1+0x53c] ;  /* 0x00053c0001047983 */ /* 0x000ee80000300800 */
[----:B--2---:R0:W-:Y:S04]  /*31a90*/  STS.U16 [R3+UR5+0xa00], R6 ;  /* 0x000a000603007988 */ /* 0x0041e80008000405 */
[----:B0-----:R-:W2:Y:S04]  /*31aa0*/  LDL.LU R6, [R1+0x2050] ;  /* 0x0020500001067983 */ /* 0x001ea80000300800 */
[----:B------:R0:W-:Y:S04]  /*31ab0*/  STS.U16 [R3+UR5+0xab00], R17 ;  /* 0x00ab001103007988 */ /* 0x0001e80008000405 */
        /* <DEDUP_REMOVED lines=8> */
[----:B---3--:R-:W-:Y:S04]  /*31b40*/  STS.U16 [R3+UR5+0x3a00], R0 ;  /* 0x003a000003007988 */ /* 0x008fe80008000405 */
[----:B------:R-:W-:Y:S04]  /*31b50*/  STS.U16 [R3+UR5+0xb00], R10 ;  /* 0x000b000a03007988 */ /* 0x000fe80008000405 */
[----:B------:R-:W-:Y:S04]  /*31b60*/  STS.U16 [R3+UR5+0x1a00], R4 ;  /* 0x001a000403007988 */ /* 0x000fe80008000405 */
[----:B------:R-:W-:Y:S04]  /*31b70*/  STS.U16 [R3+UR5+0x1b00], R9 ;  /* 0x001b000903007988 */ /* 0x000fe80008000405 */
[----:B----4-:R-:W-:Y:S04]  /*31b80*/  STS.U16 [R3+UR5+0x2a00], R8 ;  /* 0x002a000803007988 */ /* 0x010fe80008000405 */
        /* <DEDUP_REMOVED lines=47> */
[----:B-1----:R-:W3:Y:S04]  /*31e80*/  LDL.LU R29, [R1] ;  /* 0x00000000011d7983 */ /* 0x002ee80000300800 */
        /* <DEDUP_REMOVED lines=9> */
[----:B------:R0:W-:Y:S02]  /*31f20*/  STS.U16 [R3+UR5+0x12a00], R0 ;  /* 0x012a000003007988 */ /* 0x0001e40008000405 */
[----:B0-----:R-:W0:Y:S02]  /*31f30*/  S2R R0, SR_TID.X ;  /* 0x0000000000007919 */ /* 0x001e240000002100 */
[----:B------:R-:W-:Y:S04]  /*31f40*/  STS.U16 [R3+UR5+0x12b00], R10 ;  /* 0x012b000a03007988 */ /* 0x000fe80008000405 */
[----:B------:R-:W-:Y:S04]  /*31f50*/  STS.U16 [R3+UR5+0x13b00], R9 ;  /* 0x013b000903007988 */ /* 0x000fe80008000405 */
[----:B------:R-:W-:Y:S04]  /*31f60*/  STS.U16 [R3+UR5+0x14a00], R8 ;  /* 0x014a000803007988 */ /* 0x000fe80008000405 */
[----:B--2---:R1:W-:Y:S04]  /*31f70*/  STS.U16 [R3+UR5+0x10a00], R17 ;  /* 0x010a001103007988 */ /* 0x0043e80008000405 */
[----:B-1----:R-:W2:Y:S04]  /*31f80*/  LDL.LU R17, [R1+0x2040] ;  /* 0x0020400001117983 */ /* 0x002ea80000300800 */
[----:B------:R-:W3:Y:S04]  /*31f90*/  LDL.LU R13, [R1+0x203c] ;  /* 0x00203c00010d7983 */ /* 0x000ee80000300800 */
[----:B------:R-:W4:Y:S04]  /*31fa0*/  LDL.LU R12, [R1+0x2038] ;  /* 0x00203800010c7983 */ /* 0x000f280000300800 */
[----:B------:R-:W3:Y:S04]  /*31fb0*/  LDL.LU R11, [R1+0x2034] ;  /* 0x00203400010b7983 */ /* 0x000ee80000300800 */
        /* <DEDUP_REMOVED lines=9> */
[----:B-1----:R-:W4:Y:S04]  /*32050*/  LDL.LU R7, [R1+0x4bc] ;  /* 0x0004bc0001077983 */ /* 0x002f280000300800 */
[----:B0-----:R-:W4:Y:S04]  /*32060*/  LDL.LU R6, [R1+0x4b8] ;  /* 0x0004b80001067983 */ /* 0x001f280000300800 */
[----:B------:R-:W4:Y:S04]  /*32070*/  LDL.LU R5, [R1+0x494] ;  /* 0x0004940001057983 */ /* 0x000f280000300800 */
[----:B------:R-:W4:Y:S04]  /*32080*/  LDL.LU R14, [R1+0x490] ;  /* 0x00049000010e7983 */ /* 0x000f280000300800 */
[----:B------:R-:W4:Y:S04]  /*32090*/  LDL.LU R2, [R1+0x46c] ;  /* 0x00046c0001027983 */ /* 0x000f280000300800 */
[----:B------:R0:W-:Y:S04]  /*320a0*/  STS.U16 [R3+UR5+0x17b00], R18 ;  /* 0x017b001203007988 */ /* 0x0001e80008000405 */
[----:B------:R-:W4:Y:S04]  /*320b0*/  LDL.LU R16, [R1+0x468] ;  /* 0x0004680001107983 */ /* 0x000f280000300800 */
[----:B------:R1:W-:Y:S04]  /*320c0*/  STS.U16 [R3+UR5+0x18a00], R20 ;  /* 0x018a001403007988 */ /* 0x0003e80008000405 */
[----:B------:R0:W-:Y:S01]  /*320d0*/  STS.U16 [R3+UR5+0x18b00], R28 ;  /* 0x018b001c03007988 */ /* 0x0001e20008000405 */
[----:B------:R-:W-:-:S03]  /*320e0*/  LOP3.LUT R0, R0, 0x7f, RZ, 0xc0, !PT ;  /* 0x0000007f00007812 */ /* 0x000fc600078ec0ff */
[----:B------:R1:W-:Y:S04]  /*320f0*/  STS.U16 [R3+UR5+0x19a00], R15 ;  /* 0x019a000f03007988 */ /* 0x0003e80008000405 */
[----:B------:R1:W-:Y:S04]  /*32100*/  STS.U16 [R3+UR5+0x19b00], R26 ;  /* 0x019b001a03007988 */ /* 0x0003e80008000405 */
[----:B0-----:R-:W4:Y:S04]  /*32110*/  LDL.LU R18, [R1+0x444] ;  /* 0x0004440001127983 */ /* 0x001f280000300800 */
[----:B-1----:R-:W4:Y:S04]  /*32120*/  LDL.LU R20, [R1+0x440] ;  /* 0x0004400001147983 */ /* 0x002f280000300800 */
[----:B------:R-:W4:Y:S04]  /*32130*/  LDL.LU R28, [R1+0x41c] ;  /* 0x00041c00011c7983 */ /* 0x000f280000300800 */
[----:B------:R0:W-:Y:S04]  /*32140*/  STS.U16 [R3+UR5+0x1aa00], R24 ;  /* 0x01aa001803007988 */ /* 0x0001e80008000405 */
[----:B------:R-:W4:Y:S04]  /*32150*/  LDL.LU R15, [R1+0x418] ;  /* 0x00041800010f7983 */ /* 0x000f280000300800 */
[----:B------:R-:W4:Y:S04]  /*32160*/  LDL.LU R26, [R1+0x3f4] ;  /* 0x0003f400011a7983 */ /* 0x000f280000300800 */
[----:B------:R1:W-:Y:S04]  /*32170*/  STS.U16 [R3+UR5+0x1ab00], R22 ;  /* 0x01ab001603007988 */ /* 0x0003e80008000405 */
[----:B------:R0:W-:Y:S01]  /*32180*/  STS.U16 [R3+UR5+0x1ba00], R21 ;  /* 0x01ba001503007988 */ /* 0x0001e20008000405 */
[----:B------:R-:W-:-:S03]  /*32190*/  IMAD.SHL.U32 R0, R0, 0x2, RZ ;  /* 0x0000000200007824 */ /* 0x000fc600078e00ff */
[----:B------:R1:W-:Y:S04]  /*321a0*/  STS.U16 [R3+UR5+0x1bb00], R19 ;  /* 0x01bb001303007988 */ /* 0x0003e80008000405 */
[----:B------:R1:W-:Y:S04]  /*321b0*/  STS.U16 [R3+UR5+0x1ca00], R23 ;  /* 0x01ca001703007988 */ /* 0x0003e80008000405 */
[----:B0-----:R-:W4:Y:S04]  /*321c0*/  LDL.LU R24, [R1+0x3f0] ;  /* 0x0003f00001187983 */ /* 0x001f280000300800 */
[----:B------:R0:W-:Y:S04]  /*321d0*/  STS.U16 [R3+UR5+0x1cb00], R25 ;  /* 0x01cb001903007988 */ /* 0x0001e80008000405 */
[----:B-1----:R-:W4:Y:S04]  /*321e0*/  LDL.LU R22, [R1+0x3cc] ;  /* 0x0003cc0001167983 */ /* 0x002f280000300800 */
[----:B------:R-:W4:Y:S04]  /*321f0*/  LDL.LU R21, [R1+0x3c8] ;  /* 0x0003c80001157983 */ /* 0x000f280000300800 */
[----:B------:R-:W4:Y:S04]  /*32200*/  LDL.LU R19, [R1+0x378] ;  /* 0x0003780001137983 */ /* 0x000f280000300800 */
[----:B------:R1:W-:Y:S04]  /*32210*/  STS.U16 [R3+UR5+0x1da00], R27 ;  /* 0x01da001b03007988 */ /* 0x0003e80008000405 */
[----:B------:R-:W4:Y:S04]  /*32220*/  LDL.LU R23, [R1+0x374] ;  /* 0x0003740001177983 */ /* 0x000f280000300800 */
[----:B0-----:R-:W4:Y:S04]  /*32230*/  LDL.LU R25, [R1+0x350] ;  /* 0x0003500001197983 */ /* 0x001f280000300800 */
[----:B------:R0:W-:Y:S04]  /*32240*/  STS.U16 [R3+UR5+0x13a00], R4 ;  /* 0x013a000403007988 */ /* 0x0001e80008000405 */
[----:B------:R0:W-:Y:S04]  /*32250*/  STS.U16 [R3+UR5+0x1db00], R29 ;  /* 0x01db001d03007988 */ /* 0x0001e80008000405 */
[----:B-1----:R-:W4:Y:S01]  /*32260*/  LDL.LU R27, [R1+0x34c] ;  /* 0x00034c00011b7983 */ /* 0x002f220000300800 */
[----:B0-----:R-:W-:-:S03]  /*32270*/  LOP3.LUT R4, R0, 0x60, RZ, 0x3c, !PT ;  /* 0x0000006000047812 */ /* 0x001fc600078e3cff */
[----:B------:R-:W4:Y:S04]  /*32280*/  LDL.LU R29, [R1+0x328] ;  /* 0x00032800011d7983 */ /* 0x000f280000300800 */
[----:B------:R-:W4:Y:S04]  /*32290*/  LDL.LU R0, [R1+0x50c] ;  /* 0x00050c0001007983 */ /* 0x000f280000300800 */
[----:B--2---:R-:W-:Y:S04]  /*322a0*/  STS.U16 [R3+UR5+0x1fb00], R17 ;  /* 0x01fb001103007988 */ /* 0x004fe80008000405 */
[----:B---3--:R0:W-:Y:S04]  /*322b0*/  STS.U16 [R3+UR5+0x1ea00], R11 ;  /* 0x01ea000b03007988 */ /* 0x0081e80008000405 */
[----:B----4-:R1:W-:Y:S04]  /*322c0*/  STS.U16 [R3+UR5+0x1eb00], R12 ;  /* 0x01eb000c03007988 */ /* 0x0103e80008000405 */
[----:B------:R2:W-:Y:S04]  /*322d0*/  STS.U16 [R3+UR5+0x1fa00], R13 ;  /* 0x01fa000d03007988 */ /* 0x0005e80008000405 */
[----:B0-----:R-:W3:Y:S04]  /*322e0*/  LDL.LU R11, [R1+0x530] ;  /* 0x00053000010b7983 */ /* 0x001ee80000300800 */
[----:B-1----:R-:W4:Y:S04]  /*322f0*/  LDL.LU R12, [R1+0x534] ;  /* 0x00053400010c7983 */ /* 0x002f280000300800 */
[----:B--2---:R-:W2:Y:S04]  /*32300*/  LDL.LU R13, [R1+0x55c] ;  /* 0x00055c00010d7983 */ /* 0x004ea80000300800 */
[----:B------:R-:W2:Y:S04]  /*32310*/  LDL.LU R3, [R1+0x560] ;  /* 0x0005600001037983 */ /* 0x000ea80000300800 */
[----:B------:R-:W-:Y:S04]  /*32320*/  STS.U16 [R4+UR5+0x2d00], R10 ;  /* 0x002d000a04007988 */ /* 0x000fe80008000405 */
[----:B------:R-:W-:Y:S04]  /*32330*/  STS.U16 [R4+UR5+0x3c00], R9 ;  /* 0x003c000904007988 */ /* 0x000fe80008000405 */
[----:B------:R-:W-:Y:S04]  /*32340*/  STS.U16 [R4+UR5+0x2c00], R0 ;  /* 0x002c000004007988 */ /* 0x000fe80008000405 */
[----:B---3--:R-:W-:Y:S04]  /*32350*/  STS.U16 [R4+UR5+0x1d00], R11 ;  /* 0x001d000b04007988 */ /* 0x008fe80008000405 */
[----:B--2---:R-:W-:Y:S04]  /*32360*/  STS.U16 [R4+UR5+0xc00], R3 ;  /* 0x000c000304007988 */ /* 0x004fe80008000405 */
[----:B------:R-:W-:Y:S04]  /*32370*/  STS.U16 [R4+UR5+0xd00], R13 ;  /* 0x000d000d04007988 */ /* 0x000fe80008000405 */
[----:B----4-:R-:W-:Y:S04]  /*32380*/  STS.U16 [R4+UR5+0x1c00], R12 ;  /* 0x001c000c04007988 */ /* 0x010fe80008000405 */
[----:B------:R-:W-:Y:S04]  /*32390*/  STS.U16 [R4+UR5+0x3d00], R8 ;  /* 0x003d000804007988 */ /* 0x000fe80008000405 */
        /* <DEDUP_REMOVED lines=50> */
[----:B0-----:R-:W3:Y:S04]  /*326c0*/  LDL.LU R22, [R1+0x54] ;  /* 0x0000540001167983 */ /* 0x001ee80000300800 */
[----:B-1----:R-:W3:Y:S04]  /*326d0*/  LDL.LU R23, [R1+0x2c] ;  /* 0x00002c0001177983 */ /* 0x002ee80000300800 */
        /* <DEDUP_REMOVED lines=17> */
[----:B--2---:R1:W-:Y:S04]  /*327f0*/  STS.U16 [R4+UR5+0xfc00], R28 ;  /* 0x00fc001c04007988 */ /* 0x0043e80008000405 */
[----:B-1----:R-:W2:Y:S04]  /*32800*/  LDL.LU R28, [R1+0x2024] ;  /* 0x00202400011c7983 */ /* 0x002ea80000300800 */
[----:B------:R-:W3:Y:S04]  /*32810*/  LDL.LU R26, [R1+0x2020] ;  /* 0x00202000011a7983 */ /* 0x000ee80000300800 */
[----:B------:R-:W4:Y:S04]  /*32820*/  LDL.LU R21, [R1+0x201c] ;  /* 0x00201c0001157983 */ /* 0x000f280000300800 */
[----:B------:R-:W3:Y:S04]  /*32830*/  LDL.LU R19, [R1+0x2018] ;  /* 0x0020180001137983 */ /* 0x000ee80000300800 */
[----:B------:R-:W4:Y:S04]  /*32840*/  LDL.LU R27, [R1+0x2014] ;  /* 0x00201400011b7983 */ /* 0x000f280000300800 */
[----:B------:R-:W4:Y:S04]  /*32850*/  LDL.LU R29, [R1+0x2010] ;  /* 0x00201000011d7983 */ /* 0x000f280000300800 */
[----:B------:R-:W4:Y:S04]  /*32860*/  LDL.LU R22, [R1+0x550] ;  /* 0x0005500001167983 */ /* 0x000f280000300800 */
[----:B------:R-:W4:Y:S04]  /*32870*/  LDL.LU R23, [R1+0x52c] ;  /* 0x00052c0001177983 */ /* 0x000f280000300800 */
[----:B------:R-:W4:Y:S04]  /*32880*/  LDL.LU R25, [R1+0x528] ;  /* 0x0005280001197983 */ /* 0x000f280000300800 */
[----:B------:R1:W-:Y:S04]  /*32890*/  STS.U16 [R4+UR5+0x12d00], R17 ;  /* 0x012d001104007988 */ /* 0x0003e80008000405 */
        /* <DEDUP_REMOVED lines=35> */
[----:B0-----:R-:W4:Y:S01]  /*32ad0*/  LDL.LU R15, [R1+0x344] ;  /* 0x00034400010f7983 */ /* 0x001f220000300800 */
[----:B------:R-:W-:-:S03]  /*32ae0*/  LOP3.LUT R0, R0, 0x70, RZ, 0x3c, !PT ;  /* 0x0000007000007812 */ /* 0x000fc600078e3cff */
[----:B-1----:R-:W4:Y:S04]  /*32af0*/  LDL.LU R24, [R1+0x320] ;  /* 0x0003200001187983 */ /* 0x002f280000300800 */
[----:B--2---:R-:W-:Y:S04]  /*32b00*/  STS.U16 [R4+UR5+0x1fd00], R28 ;  /* 0x01fd001c04007988 */ /* 0x004fe80008000405 */
[----:B---3--:R-:W-:Y:S04]  /*32b10*/  STS.U16 [R4+UR5+0x1ec00], R19 ;  /* 0x01ec001304007988 */ /* 0x008fe80008000405 */
[----:B----4-:R-:W-:Y:S04]  /*32b20*/  STS.U16 [R4+UR5+0x1dd00], R27 ;  /* 0x01dd001b04007988 */ /* 0x010fe80008000405 */
[----:B------:R0:W-:Y:S04]  /*32b30*/  STS.U16 [R4+UR5+0x1dc00], R29 ;  /* 0x01dc001d04007988 */ /* 0x0001e80008000405 */
[----:B------:R1:W-:Y:S04]  /*32b40*/  STS.U16 [R4+UR5+0x1ed00], R21 ;  /* 0x01ed001504007988 */ /* 0x0003e80008000405 */
[----:B------:R2:W-:Y:S04]  /*32b50*/  STS.U16 [R4+UR5+0x1fc00], R26 ;  /* 0x01fc001a04007988 */ /* 0x0005e80008000405 */
[----:B------:R3:W-:Y:S04]  /*32b60*/  STS.U16 [R0+UR5+0xf00], R22 ;  /* 0x000f001600007988 */ /* 0x0007e80008000405 */
[----:B------:R4:W-:Y:S04]  /*32b70*/  STS.U16 [R0+UR5+0x1e00], R23 ;  /* 0x001e001700007988 */ /* 0x0009e80008000405 */
[----:B0-----:R-:W4:Y:S04]  /*32b80*/  LDL.LU R29, [R1+0x4b4] ;  /* 0x0004b400011d7983 */ /* 0x001f280000300800 */
[----:B------:R-:W4:Y:S04]  /*32b90*/  LDL.LU R27, [R1+0x4d8] ;  /* 0x0004d800011b7983 */ /* 0x000f280000300800 */
[----:B------:R-:W4:Y:S04]  /*32ba0*/  LDL.LU R19, [R1+0x4dc] ;  /* 0x0004dc0001137983 */ /* 0x000f280000300800 */
[----:B-1----:R-:W4:Y:S04]  /*32bb0*/  LDL.LU R21, [R1+0x500] ;  /* 0x0005000001157983 */ /* 0x002f280000300800 */
[----:B--2---:R-:W2:Y:S04]  /*32bc0*/  LDL.LU R26, [R1+0x504] ;  /* 0x00050400011a7983 */ /* 0x004ea80000300800 */
[----:B------:R-:W2:Y:S04]  /*32bd0*/  LDL.LU R4, [R1+0x554] ;  /* 0x0005540001047983 */ /* 0x000ea80000300800 */
[----:B---3--:R-:W3:Y:S04]  /*32be0*/  LDL.LU R22, [R1+0x31c] ;  /* 0x00031c0001167983 */ /* 0x008ee80000300800 */
[----:B----4-:R-:W4:Y:S04]  /*32bf0*/  LDL.LU R23, [R1+0x2f8] ;  /* 0x0002f80001177983 */ /* 0x010f280000300800 */
[----:B------:R0:W-:Y:S04]  /*32c00*/  STS.U16 [R0+UR5+0x1f00], R25 ;  /* 0x001f001900007988 */ /* 0x0001e80008000405 */
[----:B0-----:R-:W2:Y:S04]  /*32c10*/  LDL.LU R25, [R1+0x2f4] ;  /* 0x0002f40001197983 */ /* 0x001ea80000300800 */
[----:B------:R0:W-:Y:S04]  /*32c20*/  STS.U16 [R0+UR5+0xaf00], R2 ;  /* 0x00af000200007988 */ /* 0x0001e80008000405 */
[----:B------:R-:W-:Y:S04]  /*32c30*/  STS.U16 [R0+UR5+0xce00], R20 ;  /* 0x00ce001400007988 */ /* 0x000fe80008000405 */
[----:B------:R-:W-:Y:S04]  /*32c40*/  STS.U16 [R0+UR5+0xcf00], R15 ;  /* 0x00cf000f00007988 */ /* 0x000fe80008000405 */
[----:B0-----:R-:W2:Y:S04]  /*32c50*/  LDL.LU R2, [R1+0x2d0] ;  /* 0x0002d00001027983 */ /* 0x001ea80000300800 */
[----:B------:R0:W-:Y:S04]  /*32c60*/  STS.U16 [R0+UR5+0xde00], R24 ;  /* 0x00de001800007988 */ /* 0x0001e80008000405 */
[----:B0-----:R-:W2:Y:S04]  /*32c70*/  LDL.LU R24, [R1+0x2cc] ;  /* 0x0002cc0001187983 */ /* 0x001ea80000300800 */
[----:B------:R-:W2:Y:S04]  /*32c80*/  LDL.LU R20, [R1+0x2a8] ;  /* 0x0002a80001147983 */ /* 0x000ea80000300800 */
[----:B------:R-:W2:Y:S04]  /*32c90*/  LDL.LU R15, [R1+0x2a4] ;  /* 0x0002a400010f7983 */ /* 0x000ea80000300800 */
[----:B------:R0:W-:Y:S04]  /*32ca0*/  STS.U16 [R0+UR5+0x3f00], R27 ;  /* 0x003f001b00007988 */ /* 0x0001e80008000405 */
[----:B---3--:R1:W-:Y:S04]  /*32cb0*/  STS.U16 [R0+UR5+0xdf00], R22 ;  /* 0x00df001600007988 */ /* 0x0083e80008000405 */
[----:B----4-:R3:W-:Y:S04]  /*32cc0*/  STS.U16 [R0+UR5+0xee00], R23 ;  /* 0x00ee001700007988 */ /* 0x0107e80008000405 */
[----:B0-----:R-:W4:Y:S04]  /*32cd0*/  LDL.LU R27, [R1+0x280] ;  /* 0x00028000011b7983 */ /* 0x001f280000300800 */
[----:B-1----:R-:W4:Y:S04]  /*32ce0*/  LDL.LU R22, [R1+0x27c] ;  /* 0x00027c0001167983 */ /* 0x002f280000300800 */
[----:B--2---:R0:W-:Y:S04]  /*32cf0*/  STS.U16 [R0+UR5+0xef00], R25 ;  /* 0x00ef001900007988 */ /* 0x0041e80008000405 */
[----:B---3--:R-:W2:Y:S04]  /*32d00*/  LDL.LU R23, [R1+0x258] ;  /* 0x0002580001177983 */ /* 0x008ea80000300800 */
[----:B0-----:R-:W3:Y:S04]  /*32d10*/  LDL.LU R25, [R1+0x254] ;  /* 0x0002540001197983 */ /* 0x001ee80000300800 */
        /* <DEDUP_REMOVED lines=47> */
[----:B----4-:R0:W-:Y:S04]  /*33010*/  STS.U16 [R0+UR5+0x11e00], R27 ;  /* 0x011e001b00007988 */ /* 0x0101e80008000405 */
[----:B------:R1:W-:Y:S04]  /*33020*/  STS.U16 [R0+UR5+0x11f00], R22 ;  /* 0x011f001600007988 */ /* 0x0003e80008000405 */
[----:B--2---:R2:W-:Y:S04]  /*33030*/  STS.U16 [R0+UR5+0x12e00], R23 ;  /* 0x012e001700007988 */ /* 0x0045e80008000405 */
[----:B0-----:R-:W4:Y:S04]  /*33040*/  LDL R27, [R1+0x170] ;  /* 0x00017000011b7983 */ /* 0x001f280000100800 */
[----:B-1----:R-:W4:Y:S04]  /*33050*/  LDL.LU R22, [R1+0x2004] ;  /* 0x0020040001167983 */ /* 0x002f280000300800 */
[----:B--2---:R-:W2:Y:S04]  /*33060*/  LDL.LU R23, [R1+0x2000] ;  /* 0x0020000001177983 */ /* 0x004ea80000300800 */
[----:B---3--:R0:W-:Y:S04]  /*33070*/  STS.U16 [R0+UR5+0x12f00], R25 ;  /* 0x012f001900007988 */ /* 0x0081e80008000405 */
[----:B0-----:R-:W3:Y:S04]  /*33080*/  LDL.LU R25, [R1+0x1ffc] ;  /* 0x001ffc0001197983 */ /* 0x001ee80000300800 */
        /* <DEDUP_REMOVED lines=23> */
[----:B----4-:R-:W-:Y:S04]  /*33200*/  STS.U16 [R0+UR5+0x1ee00], R22 ;  /* 0x01ee001600007988 */ /* 0x010fe80008000405 */
[----:B--2---:R-:W-:Y:S04]  /*33210*/  STS.U16 [R0+UR5+0x1df00], R23 ;  /* 0x01df001700007988 */ /* 0x004fe80008000405 */
[----:B---3--:R-:W-:Y:S01]  /*33220*/  STS.U16 [R0+UR5+0x1de00], R25 ;  /* 0x01de001900007988 */ /* 0x008fe20008000405 */
[----:B------:R-:W-:Y:S06]  /*33230*/  BAR.SYNC.DEFER_BLOCKING 0x0 ;  /* 0x0000000000007b1d */ /* 0x000fec0000010000 */
[----:B------:R-:W-:Y:S04]  /*33240*/  STL [R1+0x1ff8], R27 ;  /* 0x001ff81b01007387 */ /* 0x000fe80000100800 */
[----:B------:R-:W0:Y:S04]  /*33250*/  LDSM.16.M88.4 R4, [R2+UR6] ;  /* 0x000000060204783b */ /* 0x000e280008000200 */
[----:B------:R-:W1:Y:S04]  /*33260*/  LDSM.16.M88.4 R16, [R2+UR6+0xc000] ;  /* 0x00c000060210783b */ /* 0x000e680008000200 */
[----:B------:R-:W2:Y:S04]  /*33270*/  LDSM.16.M88.4 R8, [R2+UR6+0x4000] ;  /* 0x004000060208783b */ /* 0x000ea80008000200 */
[----:B------:R-:W3:Y:S04]  /*33280*/  LDSM.16.M88.4 R12, [R2+UR6+0x8000] ;  /* 0x00800006020c783b */ /* 0x000ee80008000200 */
[----:B------:R-:W-:Y:S04]  /*33290*/  LDSM.16.MT88.4 R20, [R27+0x20000] ;  /* 0x020000001b14783b */ /* 0x000fe80000004200 */
[----:B------:R-:W4:Y:S01]  /*332a0*/  LDSM.16.M88.4 R24, [R2+UR6+0x14000] ;  /* 0x014000060218783b */ /* 0x000f220008000200 */
[----:B0-----:R-:W-:-:S02]  /*332b0*/  IMAD.MOV.U32 R29, RZ, RZ, R7 ;  /* 0x000000ffff1d7224 */ /* 0x001fc400078e0007 */
[----:B-1----:R-:W-:Y:S02]  /*332c0*/  IMAD.MOV.U32 R3, RZ, RZ, R19 ;  /* 0x000000ffff037224 */ /* 0x002fe400078e0013 */
[----:B------:R-:W-:Y:S01]  /*332d0*/  IMAD.MOV.U32 R28, RZ, RZ, R18 ;  /* 0x000000ffff1c7224 */ /* 0x000fe200078e0012 */
[----:B------:R-:W-:Y:S04]  /*332e0*/  STL [R1+0x1fd0], R29 ;  /* 0x001fd01d01007387 */ /* 0x000fe80000100800 */
[----:B------:R-:W-:Y:S04]  /*332f0*/  STL [R1+0x8], R6 ;  /* 0x0000080601007387 */ /* 0x000fe80000100800 */
[----:B--2---:R0:W-:Y:S04]  /*33300*/  STL.64 [R1+0x28], R10 ;  /* 0x0000280a01007387 */ /* 0x0041e80000100a00 */
[----:B---3--:R-:W-:Y:S04]  /*33310*/  STL.64 [R1+0x18], R14 ;  /* 0x0000180e01007387 */ /* 0x008fe80000100a00 */
[----:B------:R-:W-:Y:S04]  /*33320*/  STL [R1+0x1fd8], R3 ;  /* 0x001fd80301007387 */ /* 0x000fe80000100800 */
[----:B------:R-:W-:Y:S04]  /*33330*/  STL [R1+0x1fd4], R28 ;  /* 0x001fd41c01007387 */ /* 0x000fe80000100800 */
[----:B----4-:R-:W-:Y:S01]  /*33340*/  STL.64 [R1+0xa8], R26 ;  /* 0x0000a81a01007387 */ /* 0x010fe20000100a00 */
[----:B------:R-:W-:-:S02]  /*33350*/  IMAD.MOV.U32 R0, RZ, RZ, R25 ;  /* 0x000000ffff007224 */ /* 0x000fc400078e0019 */
[----:B0-----:R-:W-:Y:S02]  /*33360*/  IMAD.MOV.U32 R10, RZ, RZ, R24 ;  /* 0x000000ffff0a7224 */ /* 0x001fe400078e0018 */
[----:B------:R-:W0:Y:S02]  /*33370*/  LDSM.16.M88.4 R24, [R2+UR6+0x18000] ;  /* 0x018000060218783b */ /* 0x000e240008000200 */
[----:B0-----:R-:W-:Y:S02]  /*33380*/  IMAD.MOV.U32 R14, RZ, RZ, R24 ;  /* 0x000000ffff0e7224 */ /* 0x001fe400078e0018 */
[----:B------:R-:W-:Y:S01]  /*33390*/  STL.64 [R1+0xd8], R26 ;  /* 0x0000d81a01007387 */ /* 0x000fe20000100a00 */
[----:B------:R-:W-:-:S03]  /*333a0*/  IMAD.MOV.U32 R11, RZ, RZ, R25 ;  /* 0x000000ffff0b7224 */ /* 0x000fc600078e0019 */
[----:B------:R-:W0:Y:S04]  /*333b0*/  LDSM.16.M88.4 R24, [R2+UR6+0x1c000] ;  /* 0x01c000060218783b */ /* 0x000e280008000200 */
[----:B0-----:R-:W-:Y:S01]  /*333c0*/  STL [R1+0xe0], R24 ;  /* 0x0000e01801007387 */ /* 0x001fe20000100800 */
[----:B------:R-:W-:-:S03]  /*333d0*/  IMAD.MOV.U32 R29, RZ, RZ, R27 ;  /* 0x000000ffff1d7224 */ /* 0x000fc600078e001b */
[----:B------:R-:W2:Y:S01]  /*333e0*/  LDL.LU R27, [R1+0x1ff8] ;  /* 0x001ff800011b7983 */ /* 0x000ea20000300800 */
[----:B------:R-:W-:Y:S02]  /*333f0*/  IMAD.MOV.U32 R7, RZ, RZ, R16 ;  /* 0x000000ffff077224 */ /* 0x000fe400078e0010 */
[----:B------:R-:W-:Y:S02]  /*33400*/  IMAD.MOV.U32 R6, RZ, RZ, R17 ;  /* 0x000000ffff067224 */ /* 0x000fe400078e0011 */
[----:B------:R-:W-:Y:S01]  /*33410*/  IMAD.MOV.U32 R3, RZ, RZ, R25 ;  /* 0x000000ffff037224 */ /* 0x000fe200078e0019 */
[----:B------:R-:W0:Y:S01]  /*33420*/  LDSM.16.M88.4 R16, [R2+UR6+0x10000] ;  /* 0x010000060210783b */ /* 0x000e220008000200 */
[----:B------:R-:W-:-:S03]  /*33430*/  IMAD.MOV.U32 R28, RZ, RZ, R26 ;  /* 0x000000ffff1c7224 */ /* 0x000fc600078e001a */
[----:B0-----:R-:W-:Y:S04]  /*33440*/  STL.64 [R1+0x78], R18 ;  /* 0x0000781201007387 */ /* 0x001fe80000100a00 */
[----:B------:R-:W-:Y:S04]  /*33450*/  STL.64 [R1+0x1fe0], R16 ;  /* 0x001fe01001007387 */ /* 0x000fe80000100a00 */
[----:B--2---:R-:W0:Y:S04]  /*33460*/  LDSM.16.MT88.4 R24, [R27+0x20200] ;  /* 0x020200001b18783b */ /* 0x004e280000004200 */
[----:B0-----:R-:W-:Y:S04]  /*33470*/  STL.64 [R1+0x1f88], R26 ;  /* 0x001f881a01007387 */ /* 0x001fe80000100a00 */
[----:B------:R0:W-:Y:S04]  /*33480*/  STL.64 [R1+0x1f80], R24 ;  /* 0x001f801801007387 */ /* 0x0001e80000100a00 */
[----:B0-----:R-:W2:Y:S04]  /*33490*/  LDL.LU.64 R24, [R1+0x3b0] ;  /* 0x0003b00001187983 */ /* 0x001ea80000300a00 */
[----:B------:R-:W2:Y:S01]  /*334a0*/  LDL.LU.64 R26, [R1+0x3b8] ;  /* 0x0003b800011a7983 */ /* 0x000ea20000300a00 */
[----:B------:R-:W-:-:S02]  /*334b0*/  IMAD.MOV.U32 R16, RZ, RZ, R7 ;  /* 0x000000ffff107224 */ /* 0x000fc400078e0007 */
[----:B------:R-:W-:Y:S02]  /*334c0*/  IMAD.MOV.U32 R17, RZ, RZ, R6 ;  /* 0x000000ffff117224 */ /* 0x000fe400078e0006 */
[----:B--2---:R-:W-:Y:S01]  /*334d0*/  HMMA.16816.F32.BF16 R4, R20, R4, R24 ;  /* 0x000000041404723c */ /* 0x004fe20000041818 */
[----:B------:R-:W2:Y:S04]  /*334e0*/  LDL.LU.64 R24, [R1+0x100] ;  /* 0x0001000001187983 */ /* 0x000ea80000300a00 */
[----:B------:R-:W2:-:S14]  /*334f0*/  LDL.LU.64 R26, [R1+0x108] ;  /* 0x00010800011a7983 */ /* 0x000e9c0000300a00 */
[----:B------:R-:W-:Y:S04]  /*33500*/  STL.64 [R1+0x1f98], R6 ;  /* 0x001f980601007387 */ /* 0x000fe80000100a00 */
[----:B------:R0:W-:Y:S02]  /*33510*/  STL.64 [R1+0x1f90], R4 ;  /* 0x001f900401007387 */ /* 0x0001e40000100a00 */
[----:B0-----:R-:W-:Y:S02]  /*33520*/  IMAD.MOV.U32 R4, RZ, RZ, R14 ;  /* 0x000000ffff047224 */ /* 0x001fe400078e000e */
[----:B------:R-:W-:-:S05]  /*33530*/  IMAD.MOV.U32 R5, RZ, RZ, R11 ;  /* 0x000000ffff057224 */ /* 0x000fca00078e000b */
[----:B------:R0:W-:Y:S02]  /*33540*/  STL.64 [R1+0x1fb0], R4 ;  /* 0x001fb00401007387 */ /* 0x0001e40000100a00 */
[----:B0-----:R-:W-:Y:S02]  /*33550*/  IMAD.MOV.U32 R4, RZ, RZ, R10 ;  /* 0x000000ffff047224 */ /* 0x001fe400078e000a */
[----:B------:R-:W-:-:S05]  /*33560*/  IMAD.MOV.U32 R5, RZ, RZ, R0 ;  /* 0x000000ffff057224 */ /* 0x000fca00078e0000 */
[----:B------:R0:W-:Y:S04]  /*33570*/  STL.64 [R1+0x1fc8], R4 ;  /* 0x001fc80401007387 */ /* 0x0001e80000100a00 */
[----:B0-----:R-:W3:Y:S04]  /*33580*/  LDL.LU.64 R4, [R1+0x3a0] ;  /* 0x0003a00001047983 */ /* 0x001ee80000300a00 */
[----:B------:R-:W3:Y:S02]  /*33590*/  LDL.LU.64 R6, [R1+0x3a8] ;  /* 0x0003a80001067983 */ /* 0x000ee40000300a00 */
[C---:B---3--:R-:W-:Y:S02]  /*335a0*/  HMMA.16816.F32.BF16 R8, R20.reuse, R8, R4 ;  /* 0x000000081408723c */ /* 0x048fe40000041804 */
[----:B------:R-:W3:Y:S04]  /*335b0*/  LDL.LU.64 R4, [R1+0xb0] ;  /* 0x0000b00001047983 */ /* 0x000ee80000300a00 */
[----:B------:R-:W4:Y:S02]  /*335c0*/  LDL.LU.64 R6, [R1+0xb8] ;  /* 0x0000b80001067983 */ /* 0x000f240000300a00 */
[C---:B--2---:R-:W-:Y:S02]  /*335d0*/  HMMA.16816.F32.BF16 R12, R20.reuse, R12, R24 ;  /* 0x0000000c140c723c */ /* 0x044fe40000041818 */
[----:B----4-:R-:W-:Y:S04]  /*335e0*/  STL.64 [R1+0x1ff0], R6 ;  /* 0x001ff00601007387 */ /* 0x010fe80000100a00 */
[----:B---3--:R0:W-:Y:S04]  /*335f0*/  STL.64 [R1+0x1fe8], R4 ;  /* 0x001fe80401007387 */ /* 0x0081e80000100a00 */
[----:B0-----:R-:W2:Y:S04]  /*33600*/  LDL.LU.64 R4, [R1+0xf0] ;  /* 0x0000f00001047983 */ /* 0x001ea80000300a00 */
[----:B------:R-:W2:Y:S04]  /*33610*/  LDL.LU.64 R6, [R1+0xf8] ;  /* 0x0000f80001067983 */ /* 0x000ea80000300a00 */
[----:B------:R-:W-:Y:S04]  /*33620*/  STL.64 [R1+0x1fa8], R10 ;  /* 0x001fa80a01007387 */ /* 0x000fe80000100a00 */
[----:B------:R0:W-:Y:S04]  /*33630*/  STL.64 [R1+0x1fa0], R8 ;  /* 0x001fa00801007387 */ /* 0x0001e80000100a00 */
[----:B0-----:R-:W3:Y:S04]  /*33640*/  LDL.LU.64 R8, [R1+0xc0] ;  /* 0x0000c00001087983 */ /* 0x001ee80000300a00 */
[----:B------:R-:W4:Y:S01]  /*33650*/  LDL.LU.64 R10, [R1+0xc8] ;  /* 0x0000c800010a7983 */ /* 0x000f220000300a00 */
[----:B--2---:R-:W-:Y:S03]  /*33660*/  HMMA.16816.F32.BF16 R16, R20, R16, R4 ;  /* 0x000000101410723c */ /* 0x004fe60000041804 */
[----:B----4-:R-:W-:Y:S04]  /*33670*/  STL.64 [R1+0x1fc0], R10 ;  /* 0x001fc00a01007387 */ /* 0x010fe80000100a00 */
[----:B---3--:R0:W-:Y:S04]  /*33680*/  STL.64 [R1+0x1fb8], R8 ;  /* 0x001fb80801007387 */ /* 0x0081e80000100a00 */
[----:B0-----:R-:W2:Y:S04]  /*33690*/  LDL.LU.64 R8, [R1+0x390] ;  /* 0x0003900001087983 */ /* 0x001ea80000300a00 */
[----:B------:R-:W2:Y:S04]  /*336a0*/  LDL.LU.64 R10, [R1+0x398] ;  /* 0x00039800010a7983 */ /* 0x000ea80000300a00 */
[----:B------:R-:W3:Y:S04]  /*336b0*/  LDL.LU.64 R24, [R1+0x80] ;  /* 0x0000800001187983 */ /* 0x000ee80000300a00 */
[----:B------:R-:W3:Y:S04]  /*336c0*/  LDL.LU.64 R26, [R1+0x88] ;  /* 0x00008800011a7983 */ /* 0x000ee80000300a00 */
[----:B------:R0:W-:Y:S04]  /*336d0*/  STL [R1+0x1f78], R15 ;  /* 0x001f780f01007387 */ /* 0x0001e80000100800 */
[----:B0-----:R-:W4:Y:S04]  /*336e0*/  LDL R15, [R1+0x170] ;  /* 0x00017000010f7983 */ /* 0x001f280000100800 */
[----:B------:R-:W2:Y:S04]  /*336f0*/  LDL.LU.64 R6, [R1+0x1ff0] ;  /* 0x001ff00001067983 */ /* 0x000ea80000300a00 */
[----:B------:R-:W2:Y:S04]  /*33700*/  LDL.LU.64 R4, [R1+0x1fe8] ;  /* 0x001fe80001047983 */ /* 0x000ea80000300a00 */
[----:B------:R0:W-:Y:S04]  /*33710*/  STL.64 [R1+0x30], R16 ;  /* 0x0000301001007387 */ /* 0x0001e80000100a00 */
[----:B------:R-:W-:Y:S04]  /*33720*/  STL.64 [R1+0x38], R18 ;  /* 0x0000381201007387 */ /* 0x000fe80000100a00 */
[----:B0-----:R-:W2:Y:S01]  /*33730*/  LDL.LU.64 R16, [R1+0x1fe0] ;  /* 0x001fe00001107983 */ /* 0x001ea20000300a00 */
[----:B------:R-:W-:-:S03]  /*33740*/  LOP3.LUT R0, R2, 0x40, RZ, 0x3c, !PT ;  /* 0x0000004002007812 */ /* 0x000fc600078e3cff */
[----:B------:R-:W-:Y:S01]  /*33750*/  STL [R1+0x1e84], R2 ;  /* 0x001e840201007387 */ /* 0x000fe20000100800 */
[----:B--2---:R-:W-:Y:S03]  /*33760*/  HMMA.16816.F32.BF16 R4, R20, R16, R4 ;  /* 0x000000101404723c */ /* 0x004fe60000041804 */
[----:B----4-:R-:W0:Y:S04]  /*33770*/  LDSM.16.MT88.4 R16, [R15+0x20400] ;  /* 0x020400000f10783b */ /* 0x010e280000004200 */
[----:B0-----:R0:W-:-:S12]  /*33780*/  STL.64 [R1+0x1f28], R18 ;  /* 0x001f281201007387 */ /* 0x0011d80000100a00 */
[----:B------:R-:W-:Y:S04]  /*33790*/  STL.64 [R1+0x60], R4 ;  /* 0x0000600401007387 */ /* 0x000fe80000100a00 */
[----:B------:R-:W-:Y:S04]  /*337a0*/  STL.64 [R1+0x68], R6 ;  /* 0x0000680601007387 */ /* 0x000fe80000100a00 */
[----:B------:R-:W1:Y:S04]  /*337b0*/  LDSM.16.M88.4 R4, [R0+UR6] ;  /* 0x000000060004783b */ /* 0x000e680008000200 */
[----:B------:R2:W-:Y:S01]  /*337c0*/  STL.64 [R1+0x1f20], R16 ;  /* 0x001f201001007387 */ /* 0x0005e20000100a00 */
[----:B0-----:R-:W-:-:S02]  /*337d0*/  IMAD.MOV.U32 R18, RZ, RZ, R28 ;  /* 0x000000ffff127224 */ /* 0x001fc400078e001c */
[----:B------:R-:W-:Y:S01]  /*337e0*/  IMAD.MOV.U32 R19, RZ, RZ, R29 ;  /* 0x000000ffff137224 */ /* 0x000fe200078e001d */
[----:B--2---:R-:W3:Y:S01]  /*337f0*/  LDL.LU R16, [R1+0xe0] ;  /* 0x0000e00001107983 */ /* 0x004ee20000300800 */
[----:B------:R-:W-:-:S03]  /*33800*/  IMAD.MOV.U32 R17, RZ, RZ, R3 ;  /* 0x000000ffff117224 */ /* 0x000fc600078e0003 */
[----:B------:R-:W2:Y:S04]  /*33810*/  LDL.LU R3, [R1+0x1fd8] ;  /* 0x001fd80001037983 */ /* 0x000ea80000300800 */
[----:B------:R-:W4:Y:S04]  /*33820*/  LDL.LU R28, [R1+0x1fd4] ;  /* 0x001fd400011c7983 */ /* 0x000f280000300800 */
[----:B------:R-:W2:Y:S04]  /*33830*/  LDL.LU R29, [R1+0x1fd0] ;  /* 0x001fd000011d7983 */ /* 0x000ea80000300800 */
[----:B-1----:R-:W-:Y:S04]  /*33840*/  STL.64 [R1+0xf0], R4 ;  /* 0x0000f00401007387 */ /* 0x002fe80000100a00 */
[----:B------:R-:W-:Y:S04]  /*33850*/  STL.64 [R1+0xf8], R6 ;  /* 0x0000f80601007387 */ /* 0x000fe80000100a00 */
[----:B------:R-:W0:Y:S04]  /*33860*/  LDSM.16.M88.4 R4, [R0+UR6+0x4000] ;  /* 0x004000060004783b */ /* 0x000e280008000200 */
[----:B0-----:R0:W-:Y:S04]  /*33870*/  STL.64 [R1+0x100], R4 ;  /* 0x0001000401007387 */ /* 0x0011e80000100a00 */
[----:B------:R1:W-:Y:S04]  /*33880*/  STL.64 [R1+0x108], R6 ;  /* 0x0001080601007387 */ /* 0x0003e80000100a00 */
[----:B0-----:R-:W1:Y:S02]  /*33890*/  LDL.LU.64 R4, [R1+0x1fc8] ;  /* 0x001fc80001047983 */ /* 0x001e640000300a00 */
[----:B-1----:R-:W-:Y:S02]  /*338a0*/  HMMA.16816.F32.BF16 R4, R20, R4, R8 ;  /* 0x000000041404723c */ /* 0x002fe40000041808 */
[----:B------:R-:W2:Y:S04]  /*338b0*/  LDL.LU.64 R10, [R1+0x1fc0] ;  /* 0x001fc000010a7983 */ /* 0x000ea80000300a00 */
[----:B------:R-:W2:-:S13]  /*338c0*/  LDL.LU.64 R8, [R1+0x1fb8] ;  /* 0x001fb80001087983 */ /* 0x000e9a0000300a00 */
[----:B------:R0:W-:Y:S04]  /*338d0*/  STL.64 [R1+0x90], R4 ;  /* 0x0000900401007387 */ /* 0x0001e80000100a00 */
[----:B------:R2:W-:Y:S04]  /*338e0*/  STL.64 [R1+0x98], R6 ;  /* 0x0000980601007387 */ /* 0x0005e80000100a00 */
[----:B0-----:R-:W2:Y:S02]  /*338f0*/  LDL.LU.64 R4, [R1+0x1fb0] ;  /* 0x001fb00001047983 */ /* 0x001ea40000300a00 */
[C---:B--2---:R-:W-:Y:S08]  /*33900*/  HMMA.16816.F32.BF16 R4, R20.reuse, R4, R8 ;  /* 0x000000041404723c */ /* 0x044ff00000041808 */
[----:B---3--:R-:W-:Y:S01]  /*33910*/  HMMA.16816.F32.BF16 R20, R20, R16, R24 ;  /* 0x000000101414723c */ /* 0x008fe20000041818 */
[----:B------:R-:W2:Y:S04]  /*33920*/  LDL.LU.64 R10, [R1+0x1fa8] ;  /* 0x001fa800010a7983 */ /* 0x000ea80000300a00 */
[----:B------:R-:W2:Y:S06]  /*33930*/  LDL.LU.64 R8, [R1+0x1fa0] ;  /* 0x001fa00001087983 */ /* 0x000eac0000300a00 */
[----:B------:R-:W-:Y:S04]  /*33940*/  STL.64 [R1+0xc0], R4 ;  /* 0x0000c00401007387 */ /* 0x000fe80000100a00 */
[----:B------:R0:W-:Y:S04]  /*33950*/  STL.64 [R1+0xc8], R6 ;  /* 0x0000c80601007387 */ /* 0x0001e80000100a00 */
[----:B0-----:R-:W3:Y:S04]  /*33960*/  LDL.LU.64 R6, [R1+0x1f98] ;  /* 0x001f980001067983 */ /* 0x001ee80000300a00 */
[----:B------:R-:W3:Y:S04]  /*33970*/  LDL.LU.64 R4, [R1+0x1f90] ;  /* 0x001f900001047983 */ /* 0x000ee80000300a00 */
[----:B------:R-:W3:Y:S04]  /*33980*/  LDL.LU.64 R26, [R1+0x1f88] ;  /* 0x001f8800011a7983 */ /* 0x000ee80000300a00 */
[----:B------:R-:W3:Y:S04]  /*33990*/  LDL.LU.64 R24, [R1+0x1f80] ;  /* 0x001f800001187983 */ /* 0x000ee80000300a00 */
[----:B------:R-:W-:Y:S04]  /*339a0*/  STL.64 [R1+0xb0], R20 ;  /* 0x0000b01401007387 */ /* 0x000fe80000100a00 */
[----:B------:R0:W-:Y:S04]  /*339b0*/  STL.64 [R1+0xb8], R22 ;  /* 0x0000b81601007387 */ /* 0x0001e80000100a00 */
[----:B0-----:R-:W3:Y:S04]  /*339c0*/  LDL.LU R22, [R1+0x8] ;  /* 0x0000080001167983 */ /* 0x001ee80000300800 */
[----:B------:R-:W-:Y:S04]  /*339d0*/  STL.64 [R1+0x1f40], R18 ;  /* 0x001f401201007387 */ /* 0x000fe80000100a00 */
[----:B------:R-:W0:Y:S01]  /*339e0*/  LDSM.16.M88.4 R16, [R0+UR6+0x8000] ;  /* 0x008000060010783b */ /* 0x000e220008000200 */
[----:B------:R-:W-:-:S03]  /*339f0*/  IMAD.MOV.U32 R23, RZ, RZ, R29 ;  /* 0x000000ffff177224 */ /* 0x000fc600078e001d */
[----:B0-----:R-:W-:Y:S04]  /*33a00*/  STL.64 [R1+0x120], R16 ;  /* 0x0001201001007387 */ /* 0x001fe80000100a00 */
[----:B------:R-:W-:Y:S01]  /*33a10*/  STL.64 [R1+0x128], R18 ;  /* 0x0001281201007387 */ /* 0x000fe20000100a00 */
[----:B---3--:R-:W-:-:S15]  /*33a20*/  HMMA.16816.F32.BF16 R4, R24, R22, R4 ;  /* 0x000000161804723c */ /* 0x008fde0000041804 */
[----:B------:R-:W-:-:S04]  /*33a30*/  NOP ;  /* 0x0000000000007918 */ /* 0x000fc80000000000 */
[----:B------:R-:W-:Y:S04]  /*33a40*/  STL.64 [R1+0x80], R4 ;  /* 0x0000800401007387 */ /* 0x000fe80000100a00 */
[----:B------:R-:W-:Y:S04]  /*33a50*/  STL.64 [R1+0x88], R6 ;  /* 0x0000880601007387 */ /* 0x000fe80000100a00 */
[----:B------:R-:W0:Y:S02]  /*33a60*/  LDSM.16.M88.4 R4, [R0+UR6+0xc000] ;  /* 0x00c000060004783b */ /* 0x000e240008000200 */
[----:B0-----:R-:W-:-:S02]  /*33a70*/  IMAD.MOV.U32 R17, RZ, RZ, R4 ;  /* 0x000000ffff117224 */ /* 0x001fc400078e0004 */
[----:B------:R-:W-:Y:S01]  /*33a80*/  IMAD.MOV.U32 R16, RZ, RZ, R5 ;  /* 0x000000ffff107224 */ /* 0x000fe200078e0005 */
[----:B------:R-:W-:Y:S01]  /*33a90*/  STL [R1+0x118], R6 ;  /* 0x0001180601007387 */ /* 0x000fe20000100800 */
[----:B------:R-:W-:-:S03]  /*33aa0*/  IMAD.MOV.U32 R29, RZ, RZ, R7 ;  /* 0x000000ffff1d7224 */ /* 0x000fc600078e0007 */
[----:B------:R-:W0:Y:S01]  /*33ab0*/  LDSM.16.M88.4 R4, [R0+UR6+0x10000] ;  /* 0x010000060004783b */ /* 0x000e220008000200 */
[----:B----4-:R-:W-:Y:S02]  /*33ac0*/  IMAD.MOV.U32 R22, RZ, RZ, R28 ;  /* 0x000000ffff167224 */ /* 0x010fe400078e001c */
[----:B------:R-:W-:Y:S01]  /*33ad0*/  IMAD.MOV.U32 R23, RZ, RZ, R3 ;  /* 0x000000ffff177224 */ /* 0x000fe200078e0003 */
[----:B------:R0:W-:Y:S02]  /*33ae0*/  STL [R1+0x1e80], R29 ;  /* 0x001e801d01007387 */ /* 0x0001e40000100800 */
[----:B0-----:R-:W-:Y:S02]  /*33af0*/  IMAD.MOV.U32 R29, RZ, RZ, R4 ;  /* 0x000000ffff1d7224 */ /* 0x001fe400078e0004 */
[----:B------:R-:W-:Y:S02]  /*33b00*/  IMAD.MOV.U32 R2, RZ, RZ, R5 ;  /* 0x000000ffff027224 */ /* 0x000fe400078e0005 */
[----:B------:R-:W-:-:S02]  /*33b10*/  IMAD.MOV.U32 R28, RZ, RZ, R6 ;  /* 0x000000ffff1c7224 */ /* 0x000fc400078e0006 */
[----:B------:R-:W-:Y:S02]  /*33b20*/  IMAD.MOV.U32 R3, RZ, RZ, R7 ;  /* 0x000000ffff037224 */ /* 0x000fe400078e0007 */
[----:B------:R-:W0:Y:S04]  /*33b30*/  LDSM.16.M88.4 R4, [R0+UR6+0x14000] ;  /* 0x014000060004783b */ /* 0x000e280008000200 */
[----:B------:R-:W-:Y:S04]  /*33b40*/  STL [R1+0x1e7c], R3 ;  /* 0x001e7c0301007387 */ /* 0x000fe80000100800 */
[----:B------:R-:W-:Y:S04]  /*33b50*/  STL [R1+0x1e78], R28 ;  /* 0x001e781c01007387 */ /* 0x000fe80000100800 */
[----:B0-----:R-:W-:Y:S04]  /*33b60*/  STL.64 [R1+0x140], R4 ;  /* 0x0001400401007387 */ /* 0x001fe80000100a00 */
[----:B------:R-:W-:Y:S04]  /*33b70*/  STL.64 [R1+0x148], R6 ;  /* 0x0001480601007387 */ /* 0x000fe80000100a00 */
[----:B------:R-:W0:Y:S02]  /*33b80*/  LDSM.16.M88.4 R4, [R0+UR6+0x18000] ;  /* 0x018000060004783b */ /* 0x000e240008000200 */
[----:B0-----:R-:W-:-:S02]  /*33b90*/  IMAD.MOV.U32 R19, RZ, RZ, R4 ;  /* 0x000000ffff137224 */ /* 0x001fc400078e0004 */
[----:B------:R-:W-:Y:S01]  /*33ba0*/  STL.64 [R1+0x158], R6 ;  /* 0x0001580601007387 */ /* 0x000fe20000100a00 */
[----:B------:R-:W-:-:S03]  /*33bb0*/  IMAD.MOV.U32 R18, RZ, RZ, R5 ;  /* 0x000000ffff127224 */ /* 0x000fc600078e0005 */
[----:B------:R-:W0:Y:S04]  /*33bc0*/  LDSM.16.M88.4 R4, [R0+UR6+0x1c000] ;  /* 0x01c000060004783b */ /* 0x000e280008000200 */
[----:B------:R1:W-:Y:S04]  /*33bd0*/  STL.64 [R1+0x1f70], R18 ;  /* 0x001f701201007387 */ /* 0x0003e80000100a00 */
[----:B------:R-:W-:Y:S04]  /*33be0*/  STL.64 [R1+0x1f68], R16 ;  /* 0x001f681001007387 */ /* 0x000fe80000100a00 */
[----:B-1----:R-:W3:Y:S04]  /*33bf0*/  LDL.LU R18, [R1+0x18] ;  /* 0x0000180001127983 */ /* 0x002ee80000300800 */
[----:B------:R-:W3:Y:S01]  /*33c00*/  LDL.LU R19, [R1+0x1c] ;  /* 0x00001c0001137983 */ /* 0x000ee20000300800 */
[----:B0-----:R-:W-:-:S03]  /*33c10*/  IMAD.MOV.U32 R21, RZ, RZ, R4 ;  /* 0x000000ffff157224 */ /* 0x001fc600078e0004 */
[----:B------:R-:W-:Y:S01]  /*33c20*/  STL.64 [R1+0x168], R6 ;  /* 0x0001680601007387 */ /* 0x000fe20000100a00 */
[----:B------:R-:W-:-:S03]  /*33c30*/  IMAD.MOV.U32 R20, RZ, RZ, R5 ;  /* 0x000000ffff147224 */ /* 0x000fc600078e0005 */
[----:B------:R0:W1:Y:S04]  /*33c40*/  LDSM.16.MT88.4 R4, [R15+0x20600] ;  /* 0x020600000f04783b */ /* 0x0000680000004200 */
[----:B------:R-:W-:Y:S04]  /*33c50*/  STL [R1+0x1d88], R0 ;  /* 0x001d880001007387 */ /* 0x000fe80000100800 */
[----:B0-----:R-:W3:Y:S04]  /*33c60*/  LDL.LU R15, [R1+0x1f78] ;  /* 0x001f7800010f7983 */ /* 0x001ee80000300800 */
[----:B-1----:R0:W-:Y:S04]  /*33c70*/  STL.64 [R1+0x1e90], R6 ;  /* 0x001e900601007387 */ /* 0x0021e80000100a00 */
[----:B------:R1:W-:Y:S04]  /*33c80*/  STL.64 [R1+0x1e88], R4 ;  /* 0x001e880401007387 */ /* 0x0003e80000100a00 */
[----:B0-----:R-:W2:Y:S04]  /*33c90*/  LDL.LU R6, [R1+0x28] ;  /* 0x0000280001067983 */ /* 0x001ea80000300800 */
[----:B------:R-:W2:Y:S01]  /*33ca0*/  LDL.LU R7, [R1+0x2c] ;  /* 0x00002c0001077983 */ /* 0x000ea20000300800 */
[C---:B---3--:R-:W-:Y:S08]  /*33cb0*/  HMMA.16816.F32.BF16 R12, R24.reuse, R18, R12 ;  /* 0x00000012180c723c */ /* 0x048ff0000004180c */
[----:B--2---:R-:W-:-:S15]  /*33cc0*/  HMMA.16816.F32.BF16 R8, R24, R6, R8 ;  /* 0x000000061808723c */ /* 0x004fde0000041808 */
[----:B------:R-:W-:-:S04]  /*33cd0*/  NOP ;  /* 0x0000000000007918 */ /* 0x000fc80000000000 */
[----:B------:R-:W-:Y:S02]  /*33ce0*/  IMAD.MOV.U32 R7, RZ, RZ, R8 ;  /* 0x000000ffff077224 */ /* 0x000fe400078e0008 */
[----:B------:R-:W-:Y:S01]  /*33cf0*/  IMAD.MOV.U32 R6, RZ, RZ, R9 ;  /* 0x000000ffff067224 */ /* 0x000fe200078e0009 */
[----:B------:R-:W2:Y:S01]  /*33d00*/  LDL.LU R8, [R1+0x30] ;  /* 0x0000300001087983 */ /* 0x000ea20000300800 */
[----:B------:R-:W-:-:S03]  /*33d10*/  IMAD.MOV.U32 R3, RZ, RZ, R10 ;  /* 0x000000ffff037224 */ /* 0x000fc600078e000a */
[----:B------:R-:W2:Y:S01]  /*33d20*/  LDL.LU R9, [R1+0x34] ;  /* 0x0000340001097983 */ /* 0x000ea20000300800 */
[----:B------:R-:W-:-:S03]  /*33d30*/  IMAD.MOV.U32 R0, RZ, RZ, R11 ;  /* 0x000000ffff007224 */ /* 0x000fc600078e000b */
[----:B------:R-:W2:Y:S04]  /*33d40*/  LDL.LU R10, [R1+0x38] ;  /* 0x00003800010a7983 */ /* 0x000ea80000300800 */
[----:B------:R-:W2:Y:S04]  /*33d50*/  LDL.LU R11, [R1+0x3c] ;  /* 0x00003c00010b7983 */ /* 0x000ea80000300800 */
[----:B------:R-:W3:Y:S01]  /*33d60*/  LDL.LU.64 R18, [R1+0x1f70] ;  /* 0x001f700001127983 */ /* 0x000ee20000300a00 */
[----:B-1----:R-:W-:Y:S02]  /*33d70*/  IMAD.MOV.U32 R4, RZ, RZ, R21 ;  /* 0x000000ffff047224 */ /* 0x002fe400078e0015 */
[----:B------:R-:W-:Y:S01]  /*33d80*/  IMAD.MOV.U32 R5, RZ, RZ, R20 ;  /* 0x000000ffff057224 */ /* 0x000fe200078e0014 */
[----:B------:R-:W4:Y:S04]  /*33d90*/  LDL.LU.64 R16, [R1+0x1f68] ;  /* 0x001f680001107983 */ /* 0x000f280000300a00 */
[----:B------:R-:W-:Y:S04]  /*33da0*/  STL.64 [R1+0x1ef8], R14 ;  /* 0x001ef80e01007387 */ /* 0x000fe80000100a00 */
[----:B------:R-:W-:Y:S04]  /*33db0*/  STL.64 [R1+0x1ef0], R12 ;  /* 0x001ef00c01007387 */ /* 0x000fe80000100a00 */
[----:B------:R3:W-:Y:S02]  /*33dc0*/  STL.64 [R1+0x1e98], R4 ;  /* 0x001e980401007387 */ /* 0x0007e40000100a00 */
[----:B---3--:R-:W-:-:S02]  /*33dd0*/  IMAD.MOV.U32 R4, RZ, RZ, R19 ;  /* 0x000000ffff047224 */ /* 0x008fc400078e0013 */
[----:B------:R-:W-:-:S05]  /*33de0*/  IMAD.MOV.U32 R5, RZ, RZ, R18 ;  /* 0x000000ffff057224 */ /* 0x000fca00078e0012 */
[----:B------:R-:W-:Y:S04]  /*33df0*/  STL.64 [R1+0x1f00], R4 ;  /* 0x001f000401007387 */ /* 0x000fe80000100a00 */
[----:B------:R-:W3:Y:S04]  /*33e00*/  LDL.LU R12, [R1+0x100] ;  /* 0x00010000010c7983 */ /* 0x000ee80000300800 */
[----:B------:R-:W3:Y:S01]  /*33e10*/  LDL.LU R13, [R1+0x104] ;  /* 0x00010400010d7983 */ /* 0x000ee20000300800 */
[----:B--2---:R-:W-:Y:S03]  /*33e20*/  HMMA.16816.F32.BF16 R20, R24, R22, R8 ;  /* 0x000000161814723c */ /* 0x004fe60000041808 */
[----:B---3--:R0:W-:Y:S04]  /*33e30*/  STL.64 [R1+0x1f08], R12 ;  /* 0x001f080c01007387 */ /* 0x0081e80000100a00 */
[----:B0-----:R-:W2:Y:S04]  /*33e40*/  LDL.LU R12, [R1+0xf0] ;  /* 0x0000f000010c7983 */ /* 0x001ea80000300800 */
[----:B------:R-:W2:Y:S04]  /*33e50*/  LDL.LU R13, [R1+0xf4] ;  /* 0x0000f400010d7983 */ /* 0x000ea80000300800 */
[----:B------:R-:W3:Y:S04]  /*33e60*/  LDL.LU R10, [R1+0x78] ;  /* 0x00007800010a7983 */ /* 0x000ee80000300800 */
[----:B------:R-:W3:Y:S04]  /*33e70*/  LDL.LU R11, [R1+0x7c] ;  /* 0x00007c00010b7983 */ /* 0x000ee80000300800 */
[----:B--2---:R-:W-:Y:S04]  /*33e80*/  STL.64 [R1+0x1f48], R12 ;  /* 0x001f480c01007387 */ /* 0x004fe80000100a00 */
[----:B------:R-:W2:Y:S04]  /*33e90*/  LDL.LU R18, [R1+0xd8] ;  /* 0x0000d80001127983 */ /* 0x000ea80000300800 */
[----:B------:R-:W2:Y:S04]  /*33ea0*/  LDL.LU R19, [R1+0xdc] ;  /* 0x0000dc0001137983 */ /* 0x000ea80000300800 */
[----:B--2---:R0:W-:Y:S04]  /*33eb0*/  STL.64 [R1+0x1f58], R18 ;  /* 0x001f581201007387 */ /* 0x0041e80000100a00 */
[----:B----4-:R1:W-:Y:S04]  /*33ec0*/  STL.64 [R1+0x1f50], R16 ;  /* 0x001f501001007387 */ /* 0x0103e80000100a00 */
[----:B0-----:R-:W2:Y:S04]  /*33ed0*/  LDL.LU R18, [R1+0xa8] ;  /* 0x0000a80001127983 */ /* 0x001ea80000300800 */
[----:B------:R-:W2:Y:S01]  /*33ee0*/  LDL.LU R19, [R1+0xac] ;  /* 0x0000ac0001137983 */ /* 0x000ea20000300800 */
[----:B------:R-:W-:-:S02]  /*33ef0*/  IMAD.MOV.U32 R4, RZ, RZ, R7 ;  /* 0x000000ffff047224 */ /* 0x000fc400078e0007 */
[----:B------:R-:W-:Y:S02]  /*33f00*/  IMAD.MOV.U32 R5, RZ, RZ, R6 ;  /* 0x000000ffff057224 */ /* 0x000fe400078e0006 */
[----:B------:R-:W-:Y:S02]  /*33f10*/  IMAD.MOV.U32 R6, RZ, RZ, R3 ;  /* 0x000000ffff067224 */ /* 0x000fe400078e0003 */
[----:B------:R-:W-:Y:S01]  /*33f20*/  IMAD.MOV.U32 R7, RZ, RZ, R0 ;  /* 0x000000ffff077224 */ /* 0x000fe200078e0000 */
[----:B--2---:R0:W-:Y:S04]  /*33f30*/  STL.64 [R1+0x1f60], R18 ;  /* 0x001f601201007387 */ /* 0x0041e80000100a00 */
[----:B-1----:R-:W3:Y:S04]  /*33f40*/  LDL.LU R16, [R1+0x60] ;  /* 0x0000600001107983 */ /* 0x002ee80000300800 */
[----:B------:R-:W3:Y:S04]  /*33f50*/  LDL.LU R17, [R1+0x64] ;  /* 0x0000640001117983 */ /* 0x000ee80000300800 */
[----:B0-----:R-:W3:Y:S04]  /*33f60*/  LDL.LU R18, [R1+0x68] ;  /* 0x0000680001127983 */ /* 0x001ee80000300800 */
[----:B------:R-:W3:Y:S04]  /*33f70*/  LDL.LU R19, [R1+0x6c] ;  /* 0x00006c0001137983 */ /* 0x000ee80000300800 */
[----:B------:R-:W2:Y:S04]  /*33f80*/  LDL.LU R12, [R1+0xc0] ;  /* 0x0000c000010c7983 */ /* 0x000ea80000300800 */
[----:B------:R-:W2:Y:S04]  /*33f90*/  LDL.LU R13, [R1+0xc4] ;  /* 0x0000c400010d7983 */ /* 0x000ea80000300800 */
[----:B------:R-:W2:Y:S04]  /*33fa0*/  LDL.LU R14, [R1+0xc8] ;  /* 0x0000c800010e7983 */ /* 0x000ea80000300800 */
[----:B------:R-:W2:Y:S04]  /*33fb0*/  LDL.LU R15, [R1+0xcc] ;  /* 0x0000cc00010f7983 */ /* 0x000ea80000300800 */
[----:B------:R-:W-:Y:S04]  /*33fc0*/  STL.64 [R1+0x1f18], R6 ;  /* 0x001f180601007387 */ /* 0x000fe80000100a00 */
[----:B------:R0:W-:Y:S04]  /*33fd0*/  STL.64 [R1+0x1f10], R4 ;  /* 0x001f100401007387 */ /* 0x0001e80000100a00 */
[----:B0-----:R-:W4:Y:S04]  /*33fe0*/  LDL.LU R4, [R1+0x80] ;  /* 0x0000800001047983 */ /* 0x001f280000300800 */
[----:B------:R-:W4:Y:S04]  /*33ff0*/  LDL.LU R5, [R1+0x84] ;  /* 0x0000840001057983 */ /* 0x000f280000300800 */
[----:B------:R-:W2:Y:S04]  /*34000*/  LDL.LU R6, [R1+0x88] ;  /* 0x0000880001067983 */ /* 0x000ea80000300800 */
[----:B------:R-:W2:Y:S01]  /*34010*/  LDL.LU R7, [R1+0x8c] ;  /* 0x00008c0001077983 */ /* 0x000ea20000300800 */
[C---:B---3--:R-:W-:Y:S03]  /*34020*/  HMMA.16816.F32.BF16 R8, R24.reuse, R10, R16 ;  /* 0x0000000a1808723c */ /* 0x048fe60000041810 */
[----:B--2---:R-:W-:Y:S04]  /*34030*/  STL.64 [R1+0x1f38], R6 ;  /* 0x001f380601007387 */ /* 0x004fe80000100a00 */
[----:B----4-:R0:W-:Y:S04]  /*34040*/  STL.64 [R1+0x1f30], R4 ;  /* 0x001f300401007387 */ /* 0x0101e80000100a00 */
[----:B0-----:R-:W2:Y:S04]  /*34050*/  LDL.LU R4, [R1+0xb0] ;  /* 0x0000b00001047983 */ /* 0x001ea80000300800 */
[----:B------:R-:W2:Y:S04]  /*34060*/  LDL.LU R5, [R1+0xb4] ;  /* 0x0000b40001057983 */ /* 0x000ea80000300800 */
[----:B------:R-:W2:Y:S04]  /*34070*/  LDL.LU R6, [R1+0xb8] ;  /* 0x0000b80001067983 */ /* 0x000ea80000300800 */
[----:B------:R-:W2:Y:S04]  /*34080*/  LDL.LU R7, [R1+0xbc] ;  /* 0x0000bc0001077983 */ /* 0x000ea80000300800 */
[----:B------:R-:W-:Y:S04]  /*34090*/  STL.64 [R1+0x1ee8], R22 ;  /* 0x001ee81601007387 */ /* 0x000fe80000100a00 */
[----:B------:R0:W-:Y:S04]  /*340a0*/  STL.64 [R1+0x1ee0], R20 ;  /* 0x001ee01401007387 */ /* 0x0001e80000100a00 */
[----:B0-----:R-:W3:Y:S04]  /*340b0*/  LDL.LU R20, [R1+0x120] ;  /* 0x0001200001147983 */ /* 0x001ee80000300800 */
[----:B------:R-:W3:Y:S04]  /*340c0*/  LDL.LU R21, [R1+0x124] ;  /* 0x0001240001157983 */ /* 0x000ee80000300800 */
[----:B------:R-:W4:Y:S04]  /*340d0*/  LDL.LU.64 R18, [R1+0x1f60] ;  /* 0x001f600001127983 */ /* 0x000f280000300a00 */
[----:B------:R-:W-:Y:S04]  /*340e0*/  STL.64 [R1+0x1ed8], R10 ;  /* 0x001ed80a01007387 */ /* 0x000fe80000100a00 */
[----:B------:R0:W-:Y:S04]  /*340f0*/  STL.64 [R1+0x1ed0], R8 ;  /* 0x001ed00801007387 */ /* 0x0001e80000100a00 */
[----:B0-----:R-:W4:Y:S04]  /*34100*/  LDL.LU R8, [R1+0x90] ;  /* 0x0000900001087983 */ /* 0x001f280000300800 */
[----:B------:R-:W4:Y:S04]  /*34110*/  LDL.LU R9, [R1+0x94] ;  /* 0x0000940001097983 */ /* 0x000f280000300800 */
[----:B------:R-:W4:Y:S04]  /*34120*/  LDL.LU R10, [R1+0x98] ;  /* 0x00009800010a7983 */ /* 0x000f280000300800 */
[----:B------:R-:W4:Y:S02]  /*34130*/  LDL.LU R11, [R1+0x9c] ;  /* 0x00009c00010b7983 */ /* 0x000f240000300800 */
[----:B----4-:R-:W-:-:S15]  /*34140*/  HMMA.16816.F32.BF16 R16, R24, R18, R8 ;  /* 0x000000121810723c */ /* 0x010fde0000041808 */
[----:B------:R-:W-:-:S04]  /*34150*/  NOP ;  /* 0x0000000000007918 */ /* 0x000fc80000000000 */
[----:B------:R-:W-:Y:S02]  /*34160*/  IMAD.MOV.U32 R3, RZ, RZ, R18 ;  /* 0x000000ffff037224 */ /* 0x000fe400078e0012 */
[----:B------:R-:W-:Y:S02]  /*34170*/  IMAD.MOV.U32 R0, RZ, RZ, R19 ;  /* 0x000000ffff007224 */ /* 0x000fe400078e0013 */
[----:B------:R-:W-:Y:S02]  /*34180*/  IMAD.MOV.U32 R11, RZ, RZ, R16 ;  /* 0x000000ffff0b7224 */ /* 0x000fe400078e0010 */
[----:B------:R-:W-:Y:S01]  /*34190*/  IMAD.MOV.U32 R10, RZ, RZ, R17 ;  /* 0x000000ffff0a7224 */ /* 0x000fe200078e0011 */
[----:B------:R-:W4:Y:S04]  /*341a0*/  LDL.LU.64 R18, [R1+0x1f58] ;  /* 0x001f580001127983 */ /* 0x000f280000300a00 */
[----:B------:R-:W2:Y:S02]  /*341b0*/  LDL.LU.64 R16, [R1+0x1f50] ;  /* 0x001f500001107983 */ /* 0x000ea40000300a00 */
[----:B--2---:R-:W-:-:S02]  /*341c0*/  IMAD.MOV.U32 R8, RZ, RZ, R17 ;  /* 0x000000ffff087224 */ /* 0x004fc400078e0011 */
[----:B------:R-:W-:Y:S02]  /*341d0*/  IMAD.MOV.U32 R9, RZ, RZ, R16 ;  /* 0x000000ffff097224 */ /* 0x000fe400078e0010 */
[----:B----4-:R-:W-:Y:S01]  /*341e0*/  HMMA.16816.F32.BF16 R16, R24, R18, R12 ;  /* 0x000000121810723c */ /* 0x010fe2000004180c */
[----:B------:R-:W2:-:S15]  /*341f0*/  LDL.LU.64 R12, [R1+0x1f48] ;  /* 0x001f4800010c7983 */ /* 0x000e9e0000300a00 */
[----:B------:R-:W-:-:S03]  /*34200*/  NOP ;  /* 0x0000000000007918 */ /* 0x000fc60000000000 */
[----:B------:R-:W-:Y:S02]  /*34210*/  IMAD.MOV.U32 R15, RZ, RZ, R18 ;  /* 0x000000ffff0f7224 */ /* 0x000fe400078e0012 */
[----:B------:R-:W-:Y:S02]  /*34220*/  IMAD.MOV.U32 R14, RZ, RZ, R19 ;  /* 0x000000ffff0e7224 */ /* 0x000fe400078e0013 */
[----:B------:R-:W4:Y:S01]  /*34230*/  LDL.LU.64 R18, [R1+0x1f40] ;  /* 0x001f400001127983 */ /* 0x000f220000300a00 */
[----:B------:R-:W-:Y:S02]  /*34240*/  IMAD.MOV.U32 R23, RZ, RZ, R16 ;  /* 0x000000ffff177224 */ /* 0x000fe400078e0010 */
[----:B------:R-:W-:Y:S01]  /*34250*/  IMAD.MOV.U32 R22, RZ, RZ, R17 ;  /* 0x000000ffff167224 */ /* 0x000fe200078e0011 */
[----:B----4-:R-:W-:Y:S01]  /*34260*/  HMMA.16816.F32.BF16 R24, R24, R18, R4 ;  /* 0x000000121818723c */ /* 0x010fe20000041804 */
[----:B------:R-:W2:Y:S04]  /*34270*/  LDL.LU.64 R6, [R1+0x1f38] ;  /* 0x001f380001067983 */ /* 0x000ea80000300a00 */
[----:B------:R-:W2:Y:S04]  /*34280*/  LDL.LU.64 R4, [R1+0x1f30] ;  /* 0x001f300001047983 */ /* 0x000ea80000300a00 */
[----:B------:R-:W2:Y:S04]  /*34290*/  LDL.LU.64 R18, [R1+0x1f28] ;  /* 0x001f280001127983 */ /* 0x000ea80000300a00 */
[----:B------:R-:W2:Y:S06]  /*342a0*/  LDL.LU.64 R16, [R1+0x1f20] ;  /* 0x001f200001107983 */ /* 0x000eac0000300a00 */
[----:B------:R0:W-:Y:S04]  /*342b0*/  STL.64 [R1+0x1ea8], R26 ;  /* 0x001ea81a01007387 */ /* 0x0001e80000100a00 */
[----:B------:R1:W-:Y:S01]  /*342c0*/  STL.64 [R1+0x1ea0], R24 ;  /* 0x001ea01801007387 */ /* 0x0003e20000100a00 */
[----:B0-----:R-:W-:-:S02]  /*342d0*/  IMAD.MOV.U32 R26, RZ, RZ, R15 ;  /* 0x000000ffff1a7224 */ /* 0x001fc400078e000f */
[----:B------:R-:W-:Y:S02]  /*342e0*/  IMAD.MOV.U32 R27, RZ, RZ, R14 ;  /* 0x000000ffff1b7224 */ /* 0x000fe400078e000e */
[----:B-1----:R-:W-:Y:S02]  /*342f0*/  IMAD.MOV.U32 R24, RZ, RZ, R23 ;  /* 0x000000ffff187224 */ /* 0x002fe400078e0017 */
[----:B------:R-:W-:Y:S01]  /*34300*/  IMAD.MOV.U32 R25, RZ, RZ, R22 ;  /* 0x000000ffff197224 */ /* 0x000fe200078e0016 */
[----:B------:R0:W-:Y:S04]  /*34310*/  STL.64 [R1+0x1eb8], R26 ;  /* 0x001eb81a01007387 */ /* 0x0001e80000100a00 */
[----:B------:R1:W-:Y:S01]  /*34320*/  STL.64 [R1+0x1eb0], R24 ;  /* 0x001eb01801007387 */ /* 0x0003e20000100a00 */
[----:B0-----:R-:W-:-:S02]  /*34330*/  IMAD.MOV.U32 R26, RZ, RZ, R3 ;  /* 0x000000ffff1a7224 */ /* 0x001fc400078e0003 */
[----:B------:R-:W-:Y:S02]  /*34340*/  IMAD.MOV.U32 R27, RZ, RZ, R0 ;  /* 0x000000ffff1b7224 */ /* 0x000fe400078e0000 */
[----:B-1----:R-:W-:Y:S02]  /*34350*/  IMAD.MOV.U32 R24, RZ, RZ, R11 ;  /* 0x000000ffff187224 */ /* 0x002fe400078e000b */
[----:B------:R-:W-:Y:S01]  /*34360*/  IMAD.MOV.U32 R25, RZ, RZ, R10 ;  /* 0x000000ffff197224 */ /* 0x000fe200078e000a */
[----:B------:R-:W-:Y:S04]  /*34370*/  STL.64 [R1+0x1ec8], R26 ;  /* 0x001ec81a01007387 */ /* 0x000fe80000100a00 */
[----:B------:R-:W-:Y:S01]  /*34380*/  STL.64 [R1+0x1ec0], R24 ;  /* 0x001ec01801007387 */ /* 0x000fe20000100a00 */
[----:B--2---:R-:W-:Y:S03]  /*34390*/  HMMA.16816.F32.BF16 R12, R16, R12, R4 ;  /* 0x0000000c100c723c */ /* 0x004fe60000041804 */
[----:B------:R-:W2:Y:S04]  /*343a0*/  LDL.LU.64 R6, [R1+0x1f18] ;  /* 0x001f180001067983 */ /* 0x000ea80000300a00 */
[----:B------:R-:W2:-:S12]  /*343b0*/  LDL.LU.64 R4, [R1+0x1f10] ;  /* 0x001f100001047983 */ /* 0x000e980000300a00 */
[----:B------:R0:W-:Y:S04]  /*343c0*/  STL.64 [R1+0x10], R12 ;  /* 0x0000100c01007387 */ /* 0x0001e80000100a00 */
[----:B------:R2:W-:Y:S04]  /*343d0*/  STL [R1+0x18], R14 ;  /* 0x0000180e01007387 */ /* 0x0005e80000100800 */
[----:B0-----:R-:W2:Y:S01]  /*343e0*/  LDL.LU.64 R12, [R1+0x1f08] ;  /* 0x001f0800010c7983 */ /* 0x001ea20000300a00 */
[----:B------:R-:W-:Y:S02]  /*343f0*/  IMAD.MOV.U32 R25, RZ, RZ, R2 ;  /* 0x000000ffff197224 */ /* 0x000fe400078e0002 */
[----:B------:R-:W-:-:S02]  /*34400*/  IMAD.MOV.U32 R2, RZ, RZ, R15 ;  /* 0x000000ffff027224 */ /* 0x000fc400078e000f */
[----:B--2---:R-:W-:Y:S01]  /*34410*/  HMMA.16816.F32.BF16 R12, R16, R12, R4 ;  /* 0x0000000c100c723c */ /* 0x004fe20000041804 */
[----:B------:R-:W2:-:S15]  /*34420*/  LDL.LU.64 R4, [R1+0x1f00] ;  /* 0x001f000001047983 */ /* 0x000e9e0000300a00 */
[----:B------:R-:W-:-:S03]  /*34430*/  NOP ;  /* 0x0000000000007918 */ /* 0x000fc60000000000 */
[----:B------:R-:W-:Y:S01]  /*34440*/  IMAD.MOV.U32 R7, RZ, RZ, R14 ;  /* 0x000000ffff077224 */ /* 0x000fe200078e000e */
[----:B------:R0:W-:Y:S01]  /*34450*/  STL.64 [R1+0x30], R12 ;  /* 0x0000300c01007387 */ /* 0x0001e20000100a00 */
[----:B------:R-:W-:-:S03]  /*34460*/  IMAD.MOV.U32 R6, RZ, RZ, R15 ;  /* 0x000000ffff067224 */ /* 0x000fc600078e000f */
[----:B------:R-:W3:Y:S04]  /*34470*/  LDL.LU.64 R14, [R1+0x1ef8] ;  /* 0x001ef800010e7983 */ /* 0x000ee80000300a00 */
[----:B0-----:R-:W3:Y:S04]  /*34480*/  LDL.LU.64 R12, [R1+0x1ef0] ;  /* 0x001ef000010c7983 */ /* 0x001ee80000300a00 */
[----:B------:R-:W4:Y:S01]  /*34490*/  LDL.LU.64 R22, [R1+0x1ee8] ;  /* 0x001ee80001167983 */ /* 0x000f220000300a00 */
[----:B------:R-:W-:Y:S01]  /*344a0*/  IMAD.MOV.U32 R24, RZ, RZ, R29 ;  /* 0x000000ffff187224 */ /* 0x000fe200078e001d */
[----:B---3--:R-:W-:Y:S02]  /*344b0*/  HMMA.16816.F32.BF16 R12, R16, R20, R12 ;  /* 0x00000014100c723c */ /* 0x008fe4000004180c */
[----:B------:R-:W4:-:S15]  /*344c0*/  LDL.LU.64 R20, [R1+0x1ee0] ;  /* 0x001ee00001147983 */ /* 0x000f1e0000300a00 */
[----:B------:R-:W-:Y:S02]  /*344d0*/  NOP ;  /* 0x0000000000007918 */ /* 0x000fe40000000000 */
[----:B------:R-:W-:Y:S02]  /*344e0*/  IMAD.MOV.U32 R29, RZ, RZ, R12 ;  /* 0x000000ffff1d7224 */ /* 0x000fe400078e000c */
[----:B------:R-:W-:Y:S01]  /*344f0*/  IMAD.MOV.U32 R3, RZ, RZ, R13 ;  /* 0x000000ffff037224 */ /* 0x000fe200078e000d */
[----:B------:R-:W3:Y:S04]  /*34500*/  LDL.LU R12, [R1+0x140] ;  /* 0x00014000010c7983 */ /* 0x000ee80000300800 */
[----:B------:R-:W3:Y:S04]  /*34510*/  LDL.LU R13, [R1+0x144] ;  /* 0x00014400010d7983 */ /* 0x000ee80000300800 */
[----:B------:R-:W2:Y:S01]  /*34520*/  LDL.LU.64 R10, [R1+0x1ed8] ;  /* 0x001ed800010a7983 */ /* 0x000ea20000300a00 */
[----:B----4-:R-:W-:Y:S03]  /*34530*/  HMMA.16816.F32.BF16 R20, R16, R8, R20 ;  /* 0x000000081014723c */ /* 0x010fe60000041814 */
[----:B------:R-:W2:-:S15]  /*34540*/  LDL.LU.64 R8, [R1+0x1ed0] ;  /* 0x001ed00001087983 */ /* 0x000e9e0000300a00 */
[----:B------:R-:W-:Y:S01]  /*34550*/  NOP ;  /* 0x0000000000007918 */ /* 0x000fe20000000000 */
[----:B------:R-:W-:Y:S04]  /*34560*/  STL.64 [R1+0x1e60], R22 ;  /* 0x001e601601007387 */ /* 0x000fe80000100a00 */
[----:B------:R0:W-:Y:S04]  /*34570*/  STL.64 [R1+0x1e58], R20 ;  /* 0x001e581401007387 */ /* 0x0001e80000100a00 */
[----:B0-----:R-:W4:Y:S04]  /*34580*/  LDL R21, [R1+0x170] ;  /* 0x0001700001157983 */ /* 0x001f280000100800 */
[----:B------:R-:W3:Y:S01]  /*34590*/  LDL.LU.64 R26, [R1+0x1ec8] ;  /* 0x001ec800011a7983 */ /* 0x000ee20000300a00 */
[----:B--2---:R-:W-:Y:S03]  /*345a0*/  HMMA.16816.F32.BF16 R8, R16, R24, R8 ;  /* 0x000000181008723c */ /* 0x004fe60000041808 */
[----:B------:R-:W3:Y:S01]  /*345b0*/  LDL.LU.64 R24, [R1+0x1ec0] ;  /* 0x001ec00001187983 */ /* 0x000ee20000300a00 */
[----:B------:R-:W-:-:S02]  /*345c0*/  IMAD.MOV.U32 R28, RZ, RZ, R14 ;  /* 0x000000ffff1c7224 */ /* 0x000fc400078e000e */
[----:B------:R-:W-:-:S13]  /*345d0*/  IMAD.MOV.U32 R0, RZ, RZ, R15 ;  /* 0x000000ffff007224 */ /* 0x000fda00078e000f */
[----:B------:R0:W-:Y:S04]  /*345e0*/  STL.64 [R1+0x1e70], R10 ;  /* 0x001e700a01007387 */ /* 0x0001e80000100a00 */
[----:B------:R-:W-:Y:S04]  /*345f0*/  STL.64 [R1+0x1e68], R8 ;  /* 0x001e680801007387 */ /* 0x000fe80000100a00 */
[----:B0-----:R-:W2:Y:S04]  /*34600*/  LDL.LU R10, [R1+0x108] ;  /* 0x00010800010a7983 */ /* 0x001ea80000300800 */
[----:B------:R-:W2:Y:S01]  /*34610*/  LDL.LU R11, [R1+0x10c] ;  /* 0x00010c00010b7983 */ /* 0x000ea20000300800 */
[----:B---3--:R-:W-:Y:S03]  /*34620*/  HMMA.16816.F32.BF16 R12, R16, R12, R24 ;  /* 0x0000000c100c723c */ /* 0x008fe60000041818 */
[----:B------:R-:W3:Y:S04]  /*34630*/  LDL.LU.64 R26, [R1+0x1eb8] ;  /* 0x001eb800011a7983 */ /* 0x000ee80000300a00 */
[----:B------:R-:W3:-:S12]  /*34640*/  LDL.LU.64 R24, [R1+0x1eb0] ;  /* 0x001eb00001187983 */ /* 0x000ed80000300a00 */
[----:B------:R0:W-:Y:S02]  /*34650*/  STL.64 [R1+0x1e50], R14 ;  /* 0x001e500e01007387 */ /* 0x0001e40000100a00 */
[----:B0-----:R-:W-:Y:S02]  /*34660*/  IMAD.MOV.U32 R14, RZ, RZ, R7 ;  /* 0x000000ffff0e7224 */ /* 0x001fe400078e0007 */
[----:B------:R-:W-:Y:S01]  /*34670*/  IMAD.MOV.U32 R15, RZ, RZ, R6 ;  /* 0x000000ffff0f7224 */ /* 0x000fe200078e0006 */
[----:B------:R0:W-:Y:S04]  /*34680*/  STL.64 [R1+0x1e48], R12 ;  /* 0x001e480c01007387 */ /* 0x0001e80000100a00 */
[----:B0-----:R-:W2:Y:S04]  /*34690*/  LDL.LU R12, [R1+0x30] ;  /* 0x00003000010c7983 */ /* 0x001ea80000300800 */
[----:B------:R-:W2:Y:S01]  /*346a0*/  LDL.LU R13, [R1+0x34] ;  /* 0x00003400010d7983 */ /* 0x000ea20000300800 */
[----:B---3--:R-:W-:Y:S03]  /*346b0*/  HMMA.16816.F32.BF16 R4, R16, R4, R24 ;  /* 0x000000041004723c */ /* 0x008fe60000041818 */
[----:B------:R-:W3:Y:S04]  /*346c0*/  LDL.LU.64 R26, [R1+0x1ea8] ;  /* 0x001ea800011a7983 */ /* 0x000ee80000300a00 */
[----:B------:R-:W3:-:S12]  /*346d0*/  LDL.LU.64 R24, [R1+0x1ea0] ;  /* 0x001ea00001187983 */ /* 0x000ed80000300a00 */
[----:B------:R0:W-:Y:S04]  /*346e0*/  STL.64 [R1+0x50], R4 ;  /* 0x0000500401007387 */ /* 0x0001e80000100a00 */
[----:B------:R1:W-:Y:S04]  /*346f0*/  STL.64 [R1+0x58], R6 ;  /* 0x0000580601007387 */ /* 0x0003e80000100a00 */
[----:B0-----:R-:W3:Y:S04]  /*34700*/  LDL.LU.64 R4, [R1+0x1e98] ;  /* 0x001e980001047983 */ /* 0x001ee80000300a00 */
[----:B-1----:R-:W2:Y:S01]  /*34710*/  LDL.LU.64 R6, [R1+0x1e90] ;  /* 0x001e900001067983 */ /* 0x002ea20000300a00 */
[----:B---3--:R-:W-:Y:S03]  /*34720*/  HMMA.16816.F32.BF16 R24, R16, R4, R24 ;  /* 0x000000041018723c */ /* 0x008fe60000041818 */
[----:B------:R-:W2:Y:S04]  /*34730*/  LDL.LU.64 R4, [R1+0x1e88] ;  /* 0x001e880001047983 */ /* 0x000ea80000300a00 */
[----:B------:R-:W3:Y:S04]  /*34740*/  LDL.LU R18, [R1+0xf8] ;  /* 0x0000f80001127983 */ /* 0x000ee80000300800 */
[----:B------:R-:W3:Y:S04]  /*34750*/  LDL.LU R19, [R1+0xfc] ;  /* 0x0000fc0001137983 */ /* 0x000ee80000300800 */
[----:B------:R-:W3:Y:S04]  /*34760*/  LDL.LU R22, [R1+0x128] ;  /* 0x0001280001167983 */ /* 0x000ee80000300800 */
[----:B------:R-:W3:Y:S04]  /*34770*/  LDL.LU R23, [R1+0x12c] ;  /* 0x00012c0001177983 */ /* 0x000ee80000300800 */
[----:B------:R0:W-:Y:S04]  /*34780*/  STL [R1+0x1e2c], R24 ;  /* 0x001e2c1801007387 */ /* 0x0001e80000100800 */
[----:B------:R1:W-:Y:S04]  /*34790*/  STL [R1+0x1e28], R25 ;  /* 0x001e281901007387 */ /* 0x0003e80000100800 */
[----:B------:R1:W-:Y:S04]  /*347a0*/  STL [R1+0x1e24], R26 ;  /* 0x001e241a01007387 */ /* 0x0003e80000100800 */
[----:B------:R4:W-:Y:S04]  /*347b0*/  STL [R1+0x1e20], R27 ;  /* 0x001e201b01007387 */ /* 0x0009e80000100800 */
[----:B0-----:R-:W3:Y:S04]  /*347c0*/  LDL.LU R24, [R1+0x10] ;  /* 0x0000100001187983 */ /* 0x001ee80000300800 */
[----:B-1----:R-:W3:Y:S04]  /*347d0*/  LDL.LU R25, [R1+0x14] ;  /* 0x0000140001197983 */ /* 0x002ee80000300800 */
[----:B------:R-:W3:Y:S01]  /*347e0*/  LDL.LU R26, [R1+0x18] ;  /* 0x00001800011a7983 */ /* 0x000ee20000300800 */
[----:B----4-:R-:W-:-:S03]  /*347f0*/  IMAD.MOV.U32 R27, RZ, RZ, R2 ;  /* 0x000000ffff1b7224 */ /* 0x010fc600078e0002 */
[----:B------:R-:W4:Y:S01]  /*34800*/  LDL.LU R2, [R1+0x1e84] ;  /* 0x001e840001027983 */ /* 0x000f220000300800 */
[C---:B--2---:R-:W-:Y:S08]  /*34810*/  HMMA.16816.F32.BF16 R8, R4.reuse, R10, R12 ;  /* 0x0000000a0408723c */ /* 0x044ff0000004180c */
[----:B---3--:R-:W-:Y:S01]  /*34820*/  HMMA.16816.F32.BF16 R24, R4, R18, R24 ;  /* 0x000000120418723c */ /* 0x008fe20000041818 */
[----:B------:R-:W0:-:S15]  /*34830*/  LDSM.16.MT88.4 R16, [R21+0x20800] ;  /* 0x020800001510783b */ /* 0x000e1e0000004200 */
[----:B------:R-:W-:-:S03]  /*34840*/  NOP ;  /* 0x0000000000007918 */ /* 0x000fc60000000000 */
[----:B------:R-:W-:Y:S04]  /*34850*/  STL.64 [R1], R24 ;  /* 0x0000001801007387 */ /* 0x000fe80000100a00 */
[----:B------:R-:W-:Y:S04]  /*34860*/  STL.64 [R1+0x8], R26 ;  /* 0x0000081a01007387 */ /* 0x000fe80000100a00 */
[----:B0-----:R0:W-:Y:S04]  /*34870*/  STL.64 [R1+0x1e10], R18 ;  /* 0x001e101201007387 */ /* 0x0011e80000100a00 */
[----:B------:R-:W-:Y:S04]  /*34880*/  STL.64 [R1+0x10], R8 ;  /* 0x0000100801007387 */ /* 0x000fe80000100a00 */
[----:B------:R-:W-:Y:S04]  /*34890*/  STL.64 [R1+0x18], R10 ;  /* 0x0000180a01007387 */ /* 0x000fe80000100a00 */
[----:B------:R1:W-:Y:S04]  /*348a0*/  STL.64 [R1+0x1e08], R16 ;  /* 0x001e081001007387 */ /* 0x0003e80000100a00 */
[----:B----4-:R-:W2:Y:S01]  /*348b0*/  LDSM.16.M88.4 R8, [R2+UR6+0x80] ;  /* 0x000080060208783b */ /* 0x010ea20008000200 */
[----:B0-----:R-:W-:-:S02]  /*348c0*/  IMAD.MOV.U32 R18, RZ, RZ, R28 ;  /* 0x000000ffff127224 */ /* 0x001fc400078e001c */
[----:B-1----:R-:W-:Y:S02]  /*348d0*/  IMAD.MOV.U32 R16, RZ, RZ, R29 ;  /* 0x000000ffff107224 */ /* 0x002fe400078e001d */
[----:B------:R-:W-:Y:S01]  /*348e0*/  IMAD.MOV.U32 R17, RZ, RZ, R3 ;  /* 0x000000ffff117224 */ /* 0x000fe200078e0003 */
[----:B------:R-:W3:Y:S04]  /*348f0*/  LDL.LU R29, [R1+0x1e80] ;  /* 0x001e8000011d7983 */ /* 0x000ee80000300800 */
[----:B------:R-:W4:Y:S04]  /*34900*/  LDL.LU R3, [R1+0x1e7c] ;  /* 0x001e7c0001037983 */ /* 0x000f280000300800 */
[----:B------:R-:W4:Y:S04]  /*34910*/  LDL.LU R28, [R1+0x1e78] ;  /* 0x001e7800011c7983 */ /* 0x000f280000300800 */
[----:B------:R-:W4:Y:S04]  /*34920*/  LDL.LU R26, [R1+0x118] ;  /* 0x00011800011a7983 */ /* 0x000f280000300800 */
[----:B--2---:R-:W-:Y:S04]  /*34930*/  STL.64 [R1+0x70], R8 ;  /* 0x0000700801007387 */ /* 0x004fe80000100a00 */
[----:B------:R-:W-:Y:S04]  /*34940*/  STL.64 [R1+0x78], R10 ;  /* 0x0000780a01007387 */ /* 0x000fe80000100a00 */
[----:B------:R-:W0:Y:S01]  /*34950*/  LDSM.16.M88.4 R8, [R2+UR6+0x4080] ;  /* 0x004080060208783b */ /* 0x000e220008000200 */
[----:B------:R-:W-:-:S03]  /*34960*/  IMAD.MOV.U32 R19, RZ, RZ, R0 ;  /* 0x000000ffff137224 */ /* 0x000fc600078e0000 */
[----:B0-----:R-:W-:Y:S04]  /*34970*/  STL.64 [R1+0x80], R8 ;  /* 0x0000800801007387 */ /* 0x001fe80000100a00 */
[----:B------:R-:W-:Y:S01]  /*34980*/  STL [R1+0x88], R10 ;  /* 0x0000880a01007387 */ /* 0x000fe20000100800 */
[----:B------:R-:W-:-:S03]  /*34990*/  IMAD.MOV.U32 R0, RZ, RZ, R11 ;  /* 0x000000ffff007224 */ /* 0x000fc600078e000b */
[----:B------:R-:W0:Y:S04]  /*349a0*/  LDSM.16.M88.4 R8, [R2+UR6+0x8080] ;  /* 0x008080060208783b */ /* 0x000e280008000200 */
[----:B------:R1:W-:Y:S04]  /*349b0*/  STL [R1+0x1e18], R0 ;  /* 0x001e180001007387 */ /* 0x0003e80000100800 */
[----:B0-----:R-:W-:Y:S01]  /*349c0*/  STL.64 [R1+0x90], R8 ;  /* 0x0000900801007387 */ /* 0x001fe20000100a00 */
[----:B------:R-:W-:-:S15]  /*349d0*/  HMMA.16816.F32.BF16 R20, R4, R22, R16 ;  /* 0x000000160414723c */ /* 0x000fde0000041810 */
[----:B------:R-:W-:-:S04]  /*349e0*/  NOP ;  /* 0x0000000000007918 */ /* 0x000fc80000000000 */
[----:B-1----:R-:W-:Y:S02]  /*349f0*/  IMAD.MOV.U32 R0, RZ, RZ, R20 ;  /* 0x000000ffff007224 */ /* 0x002fe400078e0014 */
[----:B------:R-:W-:Y:S02]  /*34a00*/  IMAD.MOV.U32 R17, RZ, RZ, R21 ;  /* 0x000000ffff117224 */ /* 0x000fe400078e0015 */
[----:B------:R-:W-:Y:S02]  /*34a10*/  IMAD.MOV.U32 R16, RZ, RZ, R22 ;  /* 0x000000ffff107224 */ /* 0x000fe400078e0016 */
[----:B---3--:R-:W-:Y:S02]  /*34a20*/  IMAD.MOV.U32 R27, RZ, RZ, R29 ;  /* 0x000000ffff1b7224 */ /* 0x008fe400078e001d */
[----:B------:R-:W-:Y:S02]  /*34a30*/  IMAD.MOV.U32 R29, RZ, RZ, R10 ;  /* 0x000000ffff1d7224 */ /* 0x000fe400078e000a */
[----:B----4-:R-:W-:-:S02]  /*34a40*/  IMAD.MOV.U32 R14, RZ, RZ, R28 ;  /* 0x000000ffff0e7224 */ /* 0x010fc400078e001c */
[----:B------:R-:W-:Y:S02]  /*34a50*/  IMAD.MOV.U32 R28, RZ, RZ, R11 ;  /* 0x000000ffff1c7224 */ /* 0x000fe400078e000b */
[----:B------:R-:W0:Y:S04]  /*34a60*/  LDSM.16.M88.4 R8, [R2+UR6+0xc080] ;  /* 0x00c080060208783b */ /* 0x000e280008000200 */
[----:B------:R-:W-:Y:S04]  /*34a70*/  STL [R1+0x1d90], R28 ;  /* 0x001d901c01007387 */ /* 0x000fe80000100800 */
[----:B------:R-:W-:Y:S04]  /*34a80*/  STL [R1+0x1d8c], R29 ;  /* 0x001d8c1d01007387 */ /* 0x000fe80000100800 */
[----:B0-----:R-:W-:Y:S04]  /*34a90*/  STL.64 [R1+0xa0], R8 ;  /* 0x0000a00801007387 */ /* 0x001fe80000100a00 */
[----:B------:R-:W-:Y:S04]  /*34aa0*/  STL.64 [R1+0xa8], R10 ;  /* 0x0000a80a01007387 */ /* 0x000fe80000100a00 */
[----:B------:R-:W0:Y:S01]  /*34ab0*/  LDSM.16.M88.4 R8, [R2+UR6+0x10080] ;  /* 0x010080060208783b */ /* 0x000e220008000200 */
[----:B------:R-:W-:-:S03]  /*34ac0*/  IMAD.MOV.U32 R15, RZ, RZ, R3 ;  /* 0x000000ffff0f7224 */ /* 0x000fc600078e0003 */
[----:B0-----:R-:W-:Y:S04]  /*34ad0*/  STL.64 [R1+0xb0], R8 ;  /* 0x0000b00801007387 */ /* 0x001fe80000100a00 */
[----:B------:R-:W-:Y:S01]  /*34ae0*/  STL [R1+0xb8], R10 ;  /* 0x0000b80a01007387 */ /* 0x000fe20000100800 */
[----:B------:R-:W-:-:S03]  /*34af0*/  IMAD.MOV.U32 R3, RZ, RZ, R11 ;  /* 0x000000ffff037224 */ /* 0x000fc600078e000b */
[----:B------:R-:W0:Y:S04]  /*34b00*/  LDSM.16.M88.4 R8, [R2+UR6+0x14080] ;  /* 0x014080060208783b */ /* 0x000e280008000200 */
[----:B------:R1:W-:Y:S02]  /*34b10*/  STL [R1+0x1d68], R3 ;  /* 0x001d680301007387 */ /* 0x0003e40000100800 */
[----:B-1----:R-:W-:Y:S02]  /*34b20*/  IMAD.MOV.U32 R3, RZ, RZ, R23 ;  /* 0x000000ffff037224 */ /* 0x002fe400078e0017 */
[----:B------:R-:W1:Y:S04]  /*34b30*/  LDSM.16.M88.4 R20, [R2+UR6+0x1c080] ;  /* 0x01c080060214783b */ /* 0x000e680008000200 */
[----:B0-----:R-:W-:Y:S04]  /*34b40*/  STL.64 [R1+0xc0], R8 ;  /* 0x0000c00801007387 */ /* 0x001fe80000100a00 */
[----:B------:R-:W-:Y:S04]  /*34b50*/  STL.64 [R1+0xc8], R10 ;  /* 0x0000c80a01007387 */ /* 0x000fe80000100a00 */
[----:B------:R-:W0:Y:S01]  /*34b60*/  LDSM.16.M88.4 R8, [R2+UR6+0x18080] ;  /* 0x018080060208783b */ /* 0x000e220008000200 */
[----:B-1----:R-:W-:-:S02]  /*34b70*/  IMAD.MOV.U32 R19, RZ, RZ, R20 ;  /* 0x000000ffff137224 */ /* 0x002fc400078e0014 */
[----:B------:R-:W-:Y:S02]  /*34b80*/  IMAD.MOV.U32 R18, RZ, RZ, R21 ;  /* 0x000000ffff127224 */ /* 0x000fe400078e0015 */
[----:B0-----:R-:W-:Y:S02]  /*34b90*/  IMAD.MOV.U32 R29, RZ, RZ, R9 ;  /* 0x000000ffff1d7224 */ /* 0x001fe400078e0009 */
[----:B------:R-:W-:Y:S01]  /*34ba0*/  IMAD.MOV.U32 R28, RZ, RZ, R8 ;  /* 0x000000ffff1c7224 */ /* 0x000fe200078e0008 */
[----:B------:R0:W-:Y:S04]  /*34bb0*/  STL.64 [R1+0xf8], R10 ;  /* 0x0000f80a01007387 */ /* 0x0001e80000100a00 */
[----:B0-----:R-:W2:Y:S04]  /*34bc0*/  LDL.LU.64 R10, [R1+0x1e70] ;  /* 0x001e7000010a7983 */ /* 0x001ea80000300a00 */
[----:B------:R-:W2:Y:S04]  /*34bd0*/  LDL.LU.64 R8, [R1+0x1e68] ;  /* 0x001e680001087983 */ /* 0x000ea80000300a00 */
[----:B------:R-:W-:Y:S04]  /*34be0*/  STL [R1+0x1e30], R29 ;  /* 0x001e301d01007387 */ /* 0x000fe80000100800 */
[----:B------:R-:W-:Y:S04]  /*34bf0*/  STL [R1+0x1e1c], R28 ;  /* 0x001e1c1c01007387 */ /* 0x000fe80000100800 */
[----:B------:R-:W-:Y:S04]  /*34c00*/  STL [R1+0x1e34], R0 ;  /* 0x001e340001007387 */ /* 0x000fe80000100800 */
[----:B------:R0:W-:Y:S04]  /*34c10*/  STL.64 [R1+0xe8], R22 ;  /* 0x0000e81601007387 */ /* 0x0001e80000100a00 */
[----:B0-----:R-:W3:Y:S04]  /*34c20*/  LDL.LU.64 R22, [R1+0x1e60] ;  /* 0x001e600001167983 */ /* 0x001ee80000300a00 */
[----:B------:R-:W3:Y:S04]  /*34c30*/  LDL.LU.64 R20, [R1+0x1e58] ;  /* 0x001e580001147983 */ /* 0x000ee80000300a00 */
[----:B------:R0:W-:Y:S01]  /*34c40*/  STL [R1+0x1cf8], R2 ;  /* 0x001cf80201007387 */ /* 0x0001e20000100800 */
[C---:B--2---:R-:W-:Y:S08]  /*34c50*/  HMMA.16816.F32.BF16 R8, R4.reuse, R14, R8 ;  /* 0x0000000e0408723c */ /* 0x044ff00000041808 */
[----:B---3--:R-:W-:Y:S11]  /*34c60*/  HMMA.16816.F32.BF16 R20, R4, R26, R20 ;  /* 0x0000001a0414723c */ /* 0x008ff60000041814 */
[----:B------:R-:W-:-:S02]  /*34c70*/  IMAD.MOV.U32 R24, RZ, RZ, R10 ;  /* 0x000000ffff187224 */ /* 0x000fc400078e000a */
[----:B------:R-:W-:-:S06]  /*34c80*/  IMAD.MOV.U32 R25, RZ, RZ, R11 ;  /* 0x000000ffff197224 */ /* 0x000fcc00078e000b */
[----:B0-----:R-:W-:Y:S02]  /*34c90*/  IMAD.MOV.U32 R2, RZ, RZ, R23 ;  /* 0x000000ffff027224 */ /* 0x001fe400078e0017 */
[----:B------:R-:W2:Y:S04]  /*34ca0*/  LDL R23, [R1+0x170] ;  /* 0x0001700001177983 */ /* 0x000ea80000100800 */
[----:B------:R-:W3:Y:S04]  /*34cb0*/  LDL.LU.64 R14, [R1+0x1e50] ;  /* 0x001e5000010e7983 */ /* 0x000ee80000300a00 */
[----:B------:R-:W3:Y:S04]  /*34cc0*/  LDL.LU.64 R12, [R1+0x1e48] ;  /* 0x001e4800010c7983 */ /* 0x000ee80000300a00 */
[----:B------:R-:W3:Y:S04]  /*34cd0*/  LDL.LU R10, [R1+0x148] ;  /* 0x00014800010a7983 */ /* 0x000ee80000300800 */
[----:B------:R-:W3:Y:S01]  /*34ce0*/  LDL.LU R11, [R1+0x14c] ;  /* 0x00014c00010b7983 */ /* 0x000ee20000300800 */
[----:B------:R-:W-:-:S02]  /*34cf0*/  IMAD.MOV.U32 R26, RZ, RZ, R20 ;  /* 0x000000ffff1a7224 */ /* 0x000fc400078e0014 */
[----:B------:R-:W-:-:S05]  /*34d00*/  IMAD.MOV.U32 R27, RZ, RZ, R21 ;  /* 0x000000ffff1b7224 */ /* 0x000fca00078e0015 */
[----:B------:R-:W-:Y:S04]  /*34d10*/  STL.64 [R1+0x1e40], R26 ;  /* 0x001e401a01007387 */ /* 0x000fe80000100a00 */
[----:B------:R0:W-:Y:S01]  /*34d20*/  STL.64 [R1+0x1e38], R24 ;  /* 0x001e381801007387 */ /* 0x0001e20000100a00 */
[----:B---3--:R-:W-:Y:S03]  /*34d30*/  HMMA.16816.F32.BF16 R12, R4, R10, R12 ;  /* 0x0000000a040c723c */ /* 0x008fe6000004180c */
[----:B------:R-:W3:Y:S04]  /*34d40*/  LDL.LU R10, [R1+0x158] ;  /* 0x00015800010a7983 */ /* 0x000ee80000300800 */
[----:B------:R-:W3:Y:S04]  /*34d50*/  LDL.LU R11, [R1+0x15c] ;  /* 0x00015c00010b7983 */ /* 0x000ee80000300800 */
[----:B0-----:R-:W3:Y:S04]  /*34d60*/  LDL.LU R24, [R1+0x50] ;  /* 0x0000500001187983 */ /* 0x001ee80000300800 */
[----:B------:R-:W3:Y:S04]  /*34d70*/  LDL.LU R25, [R1+0x54] ;  /* 0x0000540001197983 */ /* 0x000ee80000300800 */
[----:B------:R-:W3:Y:S04]  /*34d80*/  LDL.LU R26, [R1+0x58] ;  /* 0x00005800011a7983 */ /* 0x000ee80000300800 */
[----:B------:R-:W3:Y:S04]  /*34d90*/  LDL.LU R27, [R1+0x5c] ;  /* 0x00005c00011b7983 */ /* 0x000ee80000300800 */
[----:B------:R-:W-:Y:S04]  /*34da0*/  STL.64 [R1+0x1db0], R14 ;  /* 0x001db00e01007387 */ /* 0x000fe80000100a00 */
[----:B------:R0:W-:Y:S04]  /*34db0*/  STL.64 [R1+0x1da8], R12 ;  /* 0x001da80c01007387 */ /* 0x0001e80000100a00 */
[----:B0-----:R-:W4:Y:S04]  /*34dc0*/  LDL.LU R12, [R1+0xb0] ;  /* 0x0000b000010c7983 */ /* 0x001f280000300800 */
[----:B------:R-:W4:Y:S04]  /*34dd0*/  LDL.LU R13, [R1+0xb4] ;  /* 0x0000b400010d7983 */ /* 0x000f280000300800 */
[----:B----4-:R0:W-:Y:S04]  /*34de0*/  STL.64 [R1+0x1dc0], R12 ;  /* 0x001dc00c01007387 */ /* 0x0101e80000100a00 */
[----:B0-----:R-:W4:Y:S04]  /*34df0*/  LDL.LU R12, [R1+0xa0] ;  /* 0x0000a000010c7983 */ /* 0x001f280000300800 */
[----:B------:R-:W4:Y:S04]  /*34e00*/  LDL.LU R13, [R1+0xa4] ;  /* 0x0000a400010d7983 */ /* 0x000f280000300800 */
[----:B----4-:R0:W-:Y:S04]  /*34e10*/  STL.64 [R1+0x1dd8], R12 ;  /* 0x001dd80c01007387 */ /* 0x0101e80000100a00 */
[----:B0-----:R-:W4:Y:S04]  /*34e20*/  LDL.LU R12, [R1+0x90] ;  /* 0x00009000010c7983 */ /* 0x001f280000300800 */
[----:B------:R-:W4:Y:S01]  /*34e30*/  LDL.LU R13, [R1+0x94] ;  /* 0x00009400010d7983 */ /* 0x000f220000300800 */
[----:B------:R-:W-:-:S03]  /*34e40*/  IMAD.MOV.U32 R28, RZ, RZ, R22 ;  /* 0x000000ffff1c7224 */ /* 0x000fc600078e0016 */
[----:B--2---:R-:W0:Y:S04]  /*34e50*/  LDSM.16.MT88.4 R20, [R23+0x20a00] ;  /* 0x020a00001714783b */ /* 0x004e280000004200 */
[----:B----4-:R1:W-:Y:S04]  /*34e60*/  STL.64 [R1+0x1df0], R12 ;  /* 0x001df00c01007387 */ /* 0x0103e80000100a00 */
[----:B-1----:R-:W2:Y:S04]  /*34e70*/  LDL.LU R12, [R1+0x80] ;  /* 0x00008000010c7983 */ /* 0x002ea80000300800 */
[----:B------:R-:W2:Y:S01]  /*34e80*/  LDL.LU R13, [R1+0x84] ;  /* 0x00008400010d7983 */ /* 0x000ea20000300800 */
[----:B------:R-:W-:-:S02]  /*34e90*/  IMAD.MOV.U32 R0, RZ, RZ, R8 ;  /* 0x000000ffff007224 */ /* 0x000fc400078e0008 */
[----:B------:R-:W-:Y:S02]  /*34ea0*/  IMAD.MOV.U32 R29, RZ, RZ, R9 ;  /* 0x000000ffff1d7224 */ /* 0x000fe400078e0009 */
[----:B---3--:R-:W-:Y:S01]  /*34eb0*/  HMMA.16816.F32.BF16 R8, R4, R10, R24 ;  /* 0x0000000a0408723c */ /* 0x008fe20000041818 */
[----:B--2---:R-:W-:Y:S04]  /*34ec0*/  STL.64 [R1+0x1e00], R12 ;  /* 0x001e000c01007387 */ /* 0x004fe80000100a00 */
[----:B0-----:R0:W-:Y:S04]  /*34ed0*/  STL.64 [R1+0x1d78], R22 ;  /* 0x001d781601007387 */ /* 0x0011e80000100a00 */
[----:B0-----:R-:W2:Y:S04]  /*34ee0*/  LDL R23, [R1+0x170] ;  /* 0x0001700001177983 */ /* 0x001ea80000100800 */
[----:B------:R0:W-:Y:S02]  /*34ef0*/  STL.64 [R1+0x1d70], R20 ;  /* 0x001d701401007387 */ /* 0x0001e40000100a00 */
[----:B0-----:R-:W-:-:S02]  /*34f00*/  IMAD.MOV.U32 R21, RZ, RZ, R18 ;  /* 0x000000ffff157224 */ /* 0x001fc400078e0012 */
[----:B------:R-:W-:Y:S01]  /*34f10*/  IMAD.MOV.U32 R20, RZ, RZ, R19 ;  /* 0x000000ffff147224 */ /* 0x000fe200078e0013 */
[----:B------:R-:W3:Y:S04]  /*34f20*/  LDL.LU R18, [R1+0x168] ;  /* 0x0001680001127983 */ /* 0x000ee80000300800 */
[----:B------:R-:W3:Y:S04]  /*34f30*/  LDL.LU R19, [R1+0x16c] ;  /* 0x00016c0001137983 */ /* 0x000ee80000300800 */
[----:B------:R-:W4:Y:S04]  /*34f40*/  LDL.LU R12, [R1] ;  /* 0x00000000010c7983 */ /* 0x000f280000300800 */
[----:B------:R-:W4:Y:S04]  /*34f50*/  LDL.LU R13, [R1+0x4] ;  /* 0x00000400010d7983 */ /* 0x000f280000300800 */
[----:B------:R-:W4:Y:S04]  /*34f60*/  LDL.LU R14, [R1+0x8] ;  /* 0x00000800010e7983 */ /* 0x000f280000300800 */
[----:B------:R-:W4:Y:S04]  /*34f70*/  LDL.LU R15, [R1+0xc] ;  /* 0x00000c00010f7983 */ /* 0x000f280000300800 */
[----:B------:R0:W-:Y:S04]  /*34f80*/  STL.64 [R1+0x1d80], R20 ;  /* 0x001d801401007387 */ /* 0x0001e80000100a00 */
[----:B--2---:R1:W-:Y:S04]  /*34f90*/  STL [R1+0x1df8], R23 ;  /* 0x001df81701007387 */ /* 0x0043e80000100800 */
[----:B0-----:R-:W2:Y:S04]  /*34fa0*/  LDL.LU R20, [R1+0x10] ;  /* 0x0000100001147983 */ /* 0x001ea80000300800 */
[----:B------:R-:W2:Y:S04]  /*34fb0*/  LDL.LU R21, [R1+0x14] ;  /* 0x0000140001157983 */ /* 0x000ea80000300800 */
[----:B------:R-:W2:Y:S04]  /*34fc0*/  LDL.LU R22, [R1+0x18] ;  /* 0x0000180001167983 */ /* 0x000ea80000300800 */
[----:B-1----:R-:W2:Y:S04]  /*34fd0*/  LDL.LU R23, [R1+0x1c] ;  /* 0x00001c0001177983 */ /* 0x002ea80000300800 */
[----:B------:R-:W2:Y:S04]  /*34fe0*/  LDL.LU.64 R26, [R1+0x1e40] ;  /* 0x001e4000011a7983 */ /* 0x000ea80000300a00 */
[----:B------:R-:W2:Y:S04]  /*34ff0*/  LDL.LU.64 R24, [R1+0x1e38] ;  /* 0x001e380001187983 */ /* 0x000ea80000300a00 */
[----:B------:R-:W-:Y:S04]  /*35000*/  STL.64 [R1+0x1da0], R10 ;  /* 0x001da00a01007387 */ /* 0x000fe80000100a00 */
[----:B------:R0:W-:Y:S04]  /*35010*/  STL.64 [R1+0x1d98], R8 ;  /* 0x001d980801007387 */ /* 0x0001e80000100a00 */
[----:B0-----:R-:W3:Y:S04]  /*35020*/  LDL.LU R8, [R1+0xc0] ;  /* 0x0000c00001087983 */ /* 0x001ee80000300800 */
[----:B------:R-:W3:Y:S01]  /*35030*/  LDL.LU R9, [R1+0xc4] ;  /* 0x0000c40001097983 */ /* 0x000ee20000300800 */
[----:B--2---:R-:W-:-:S02]  /*35040*/  IMAD.MOV.U32 R10, RZ, RZ, R24 ;  /* 0x000000ffff0a7224 */ /* 0x004fc400078e0018 */
[----:B------:R-:W-:Y:S01]  /*35050*/  IMAD.MOV.U32 R11, RZ, RZ, R25 ;  /* 0x000000ffff0b7224 */ /* 0x000fe200078e0019 */
[----:B---3--:R0:W-:Y:S02]  /*35060*/  STL.64 [R1+0x1db8], R8 ;  /* 0x001db80801007387 */ /* 0x0081e40000100a00 */
[----:B0-----:R-:W-:Y:S02]  /*35070*/  IMAD.MOV.U32 R8, RZ, RZ, R0 ;  /* 0x000000ffff087224 */ /* 0x001fe400078e0000 */
[----:B------:R-:W-:Y:S01]  /*35080*/  IMAD.MOV.U32 R9, RZ, RZ, R29 ;  /* 0x000000ffff097224 */ /* 0x000fe200078e001d */
[----:B------:R-:W2:Y:S04]  /*35090*/  LDL.LU R0, [R1+0x1e34] ;  /* 0x001e340001007983 */ /* 0x000ea80000300800 */
[----:B------:R-:W3:Y:S04]  /*350a0*/  LDL.LU R29, [R1+0x1e30] ;  /* 0x001e3000011d7983 */ /* 0x000ee80000300800 */
[----:B------:R-:W3:Y:S04]  /*350b0*/  LDL.LU R24, [R1+0x1e2c] ;  /* 0x001e2c0001187983 */ /* 0x000ee80000300800 */
[----:B------:R-:W3:Y:S04]  /*350c0*/  LDL.LU R25, [R1+0x1e28] ;  /* 0x001e280001197983 */ /* 0x000ee80000300800 */
[----:B------:R-:W-:Y:S04]  /*350d0*/  STL.64 [R1+0x1dd0], R10 ;  /* 0x001dd00a01007387 */ /* 0x000fe80000100a00 */
[----:B------:R0:W-:Y:S02]  /*350e0*/  STL.64 [R1+0x1dc8], R8 ;  /* 0x001dc80801007387 */ /* 0x0001e40000100a00 */
[----:B0-----:R-:W-:-:S02]  /*350f0*/  IMAD.MOV.U32 R8, RZ, RZ, R26 ;  /* 0x000000ffff087224 */ /* 0x001fc400078e001a */
[----:B------:R-:W-:Y:S01]  /*35100*/  IMAD.MOV.U32 R9, RZ, RZ, R27 ;  /* 0x000000ffff097224 */ /* 0x000fe200078e001b */
[----:B------:R-:W3:Y:S04]  /*35110*/  LDL.LU R26, [R1+0x1e24] ;  /* 0x001e2400011a7983 */ /* 0x000ee80000300800 */
[----:B------:R-:W3:Y:S01]  /*35120*/  LDL.LU R27, [R1+0x1e20] ;  /* 0x001e2000011b7983 */ /* 0x000ee20000300800 */
[----:B------:R-:W-:Y:S02]  /*35130*/  IMAD.MOV.U32 R10, RZ, RZ, R28 ;  /* 0x000000ffff0a7224 */ /* 0x000fe400078e001c */
[----:B------:R-:W-:Y:S01]  /*35140*/  IMAD.MOV.U32 R11, RZ, RZ, R2 ;  /* 0x000000ffff0b7224 */ /* 0x000fe200078e0002 */
[----:B------:R-:W4:Y:S04]  /*35150*/  LDL.LU R28, [R1+0x1e1c] ;  /* 0x001e1c00011c7983 */ /* 0x000f280000300800 */
[----:B------:R0:W-:Y:S04]  /*35160*/  STL.64 [R1+0x1de8], R10 ;  /* 0x001de80a01007387 */ /* 0x0001e80000100a00 */
[----:B------:R1:W-:Y:S01]  /*35170*/  STL.64 [R1+0x1de0], R8 ;  /* 0x001de00801007387 */ /* 0x0003e20000100a00 */
[----:B0-----:R-:W-:-:S02]  /*35180*/  IMAD.MOV.U32 R10, RZ, RZ, R16 ;  /* 0x000000ffff0a7224 */ /* 0x001fc400078e0010 */
[----:B-1----:R-:W-:Y:S02]  /*35190*/  IMAD.MOV.U32 R9, RZ, RZ, R17 ;  /* 0x000000ffff097224 */ /* 0x002fe400078e0011 */
[----:B--2---:R-:W-:Y:S02]  /*351a0*/  IMAD.MOV.U32 R8, RZ, RZ, R0 ;  /* 0x000000ffff087224 */ /* 0x004fe400078e0000 */
[----:B------:R-:W2:Y:S01]  /*351b0*/  LDL.LU R0, [R1+0x1e18] ;  /* 0x001e180001007983 */ /* 0x000ea20000300800 */
[----:B---3--:R-:W-:Y:S03]  /*351c0*/  HMMA.16816.F32.BF16 R24, R4, R18, R24 ;  /* 0x000000120418723c */ /* 0x008fe60000041818 */
[----:B------:R-:W4:Y:S04]  /*351d0*/  LDL.LU.64 R18, [R1+0x1e10] ;  /* 0x001e100001127983 */ /* 0x000f280000300a00 */
[----:B------:R-:W4:Y:S04]  /*351e0*/  LDL.LU.64 R16, [R1+0x1e08] ;  /* 0x001e080001107983 */ /* 0x000f280000300a00 */
[----:B------:R-:W4:Y:S04]  /*351f0*/  LDL.LU R4, [R1+0x70] ;  /* 0x0000700001047983 */ /* 0x000f280000300800 */
[----:B------:R-:W4:Y:S02]  /*35200*/  LDL.LU R5, [R1+0x74] ;  /* 0x0000740001057983 */ /* 0x000f240000300800 */
[C---:B----4-:R-:W-:Y:S02]  /*35210*/  HMMA.16816.F32.BF16 R4, R16.reuse, R4, R12 ;  /* 0x000000041004723c */ /* 0x050fe4000004180c */
[----:B------:R-:W3:Y:S06]  /*35220*/  LDL.LU.64 R12, [R1+0x1e00] ;  /* 0x001e0000010c7983 */ /* 0x000eec0000300a00 */
[----:B---3--:R-:W-:Y:S01]  /*35230*/  HMMA.16816.F32.BF16 R12, R16, R12, R20 ;  /* 0x0000000c100c723c */ /* 0x008fe20000041814 */
[----:B------:R-:W3:-:S15]  /*35240*/  LDL.LU R23, [R1+0x1df8] ;  /* 0x001df80001177983 */ /* 0x000ede0000300800 */
[----:B------:R-:W-:-:S03]  /*35250*/  NOP ;  /* 0x0000000000007918 */ /* 0x000fc60000000000 */
[----:B------:R-:W-:Y:S02]  /*35260*/  IMAD.MOV.U32 R22, RZ, RZ, R12 ;  /* 0x000000ffff167224 */ /* 0x000fe400078e000c */
[----:B------:R-:W-:Y:S02]  /*35270*/  IMAD.MOV.U32 R21, RZ, RZ, R13 ;  /* 0x000000ffff157224 */ /* 0x000fe400078e000d */
[----:B------:R-:W4:Y:S01]  /*35280*/  LDL.LU.64 R12, [R1+0x1df0] ;  /* 0x001df000010c7983 */ /* 0x000f220000300a00 */
[----:B------:R-:W-:Y:S02]  /*35290*/  IMAD.MOV.U32 R11, RZ, RZ, R3 ;  /* 0x000000ffff0b7224 */ /* 0x000fe400078e0003 */
[----:B------:R-:W-:Y:S02]  /*352a0*/  IMAD.MOV.U32 R20, RZ, RZ, R14 ;  /* 0x000000ffff147224 */ /* 0x000fe400078e000e */
[----:B------:R-:W-:-:S03]  /*352b0*/  IMAD.MOV.U32 R2, RZ, RZ, R15 ;  /* 0x000000ffff027224 */ /* 0x000fc600078e000f */
[----:B----4-:R-:W-:Y:S01]  /*352c0*/  HMMA.16816.F32.BF16 R12, R16, R12, R8 ;  /* 0x0000000c100c723c */ /* 0x010fe20000041808 */
[----:B------:R-:W4:Y:S04]  /*352d0*/  LDL.LU.64 R10, [R1+0x1de8] ;  /* 0x001de800010a7983 */ /* 0x000f280000300a00 */
[----:B------:R-:W4:-:S14]  /*352e0*/  LDL.LU.64 R8, [R1+0x1de0] ;  /* 0x001de00001087983 */ /* 0x000f1c0000300a00 */
[----:B------:R0:W-:Y:S04]  /*352f0*/  STL.64 [R1+0x10], R12 ;  /* 0x0000100c01007387 */ /* 0x0001e80000100a00 */
[----:B------:R4:W-:Y:S04]  /*35300*/  STL [R1+0x18], R14 ;  /* 0x0000180e01007387 */ /* 0x0009e80000100800 */
[----:B0-----:R-:W4:Y:S01]  /*35310*/  LDL.LU.64 R12, [R1+0x1dd8] ;  /* 0x001dd800010c7983 */ /* 0x001f220000300a00 */
[----:B------:R-:W-:Y:S02]  /*35320*/  IMAD.MOV.U32 R3, RZ, RZ, R15 ;  /* 0x000000ffff037224 */ /* 0x000fe400078e000f */
[----:B----4-:R-:W-:Y:S01]  /*35330*/  HMMA.16816.F32.BF16 R12, R16, R12, R8 ;  /* 0x0000000c100c723c */ /* 0x010fe20000041808 */
[----:B------:R-:W4:Y:S04]  /*35340*/  LDL.LU.64 R10, [R1+0x1dd0] ;  /* 0x001dd000010a7983 */ /* 0x000f280000300a00 */
[----:B------:R-:W4:-:S14]  /*35350*/  LDL.LU.64 R8, [R1+0x1dc8] ;  /* 0x001dc80001087983 */ /* 0x000f1c0000300a00 */
[----:B------:R0:W-:Y:S04]  /*35360*/  STL.64 [R1+0x40], R12 ;  /* 0x0000400c01007387 */ /* 0x0001e80000100a00 */
[----:B------:R4:W-:Y:S04]  /*35370*/  STL.64 [R1+0x48], R14 ;  /* 0x0000480e01007387 */ /* 0x0009e80000100a00 */
[----:B0-----:R-:W4:Y:S02]  /*35380*/  LDL.LU.64 R12, [R1+0x1dc0] ;  /* 0x001dc000010c7983 */ /* 0x001f240000300a00 */
[----:B----4-:R-:W-:Y:S02]  /*35390*/  HMMA.16816.F32.BF16 R12, R16, R12, R8 ;  /* 0x0000000c100c723c */ /* 0x010fe40000041808 */
[----:B------:R-:W4:-:S15]  /*353a0*/  LDL.LU.64 R8, [R1+0x1db8] ;  /* 0x001db80001087983 */ /* 0x000f1e0000300a00 */
[----:B------:R-:W-:Y:S02]  /*353b0*/  NOP ;  /* 0x0000000000007918 */ /* 0x000fe40000000000 */
[----:B------:R-:W-:Y:S04]  /*353c0*/  STL.64 [R1+0x60], R12 ;  /* 0x0000600c01007387 */ /* 0x000fe80000100a00 */
[----:B------:R0:W-:Y:S04]  /*353d0*/  STL.64 [R1+0x68], R14 ;  /* 0x0000680e01007387 */ /* 0x0001e80000100a00 */
[----:B0-----:R-:W4:Y:S04]  /*353e0*/  LDL.LU.64 R14, [R1+0x1db0] ;  /* 0x001db000010e7983 */ /* 0x001f280000300a00 */
[----:B------:R-:W4:Y:S04]  /*353f0*/  LDL.LU.64 R12, [R1+0x1da8] ;  /* 0x001da800010c7983 */ /* 0x000f280000300a00 */
[----:B------:R-:W2:Y:S01]  /*35400*/  LDL.LU.64 R10, [R1+0x1da0] ;  /* 0x001da000010a7983 */ /* 0x000ea20000300a00 */
[----:B----4-:R-:W-:Y:S03]  /*35410*/  HMMA.16816.F32.BF16 R12, R16, R8, R12 ;  /* 0x00000008100c723c */ /* 0x010fe6000004180c */
[----:B------:R-:W2:-:S15]  /*35420*/  LDL.LU.64 R8, [R1+0x1d98] ;  /* 0x001d980001087983 */ /* 0x000e9e0000300a00 */
[----:B------:R-:W-:Y:S01]  /*35430*/  NOP ;  /* 0x0000000000007918 */ /* 0x000fe20000000000 */
[----:B------:R0:W-:Y:S04]  /*35440*/  STL.64 [R1+0x50], R12 ;  /* 0x0000500c01007387 */ /* 0x0001e80000100a00 */
[----:B------:R2:W-:Y:S01]  /*35450*/  STL.64 [R1+0x58], R14 ;  /* 0x0000580e01007387 */ /* 0x0005e20000100a00 */
[----:B0-----:R-:W-:Y:S02]  /*35460*/  IMAD.MOV.U32 R12, RZ, RZ, R28 ;  /* 0x000000ffff0c7224 */ /* 0x001fe400078e001c */
[----:B------:R-:W-:Y:S01]  /*35470*/  IMAD.MOV.U32 R13, RZ, RZ, R29 ;  /* 0x000000ffff0d7224 */ /* 0x000fe200078e001d */
[----:B------:R-:W4:Y:S04]  /*35480*/  LDL.LU R28, [R1+0x1d90] ;  /* 0x001d9000011c7983 */ /* 0x000f280000300800 */
[----:B------:R-:W4:Y:S02]  /*35490*/  LDL.LU R29, [R1+0x1d8c] ;  /* 0x001d8c00011d7983 */ /* 0x000f240000300800 */
[----:B--2---:R-:W-:Y:S02]  /*354a0*/  HMMA.16816.F32.BF16 R12, R16, R12, R8 ;  /* 0x0000000c100c723c */ /* 0x004fe40000041808 */
[----:B---3--:R-:W0:-:S15]  /*354b0*/  LDSM.16.MT88.4 R8, [R23+0x20c00] ;  /* 0x020c00001708783b */ /* 0x008e1e0000004200 */
[----:B------:R-:W-:Y:S02]  /*354c0*/  NOP ;  /* 0x0000000000007918 */ /* 0x000fe40000000000 */
[----:B------:R-:W-:Y:S04]  /*354d0*/  STL.64 [R1+0x30], R12 ;  /* 0x0000300c01007387 */ /* 0x000fe80000100a00 */
[----:B------:R1:W-:Y:S04]  /*354e0*/  STL.64 [R1+0x38], R14 ;  /* 0x0000380e01007387 */ /* 0x0003e80000100a00 */
[----:B-1----:R-:W2:Y:S01]  /*354f0*/  LDL.LU R14, [R1+0x88] ;  /* 0x00008800010e7983 */ /* 0x002ea20000300800 */
[----:B------:R-:W-:-:S03]  /*35500*/  IMAD.MOV.U32 R15, RZ, RZ, R0 ;  /* 0x000000ffff0f7224 */ /* 0x000fc600078e0000 */
[----:B------:R-:W3:Y:S04]  /*35510*/  LDL.LU R0, [R1+0x1d88] ;  /* 0x001d880001007983 */ /* 0x000ee80000300800 */
[----:B0-----:R-:W-:Y:S04]  /*35520*/  STL [R1+0x1d0c], R8 ;  /* 0x001d0c0801007387 */ /* 0x001fe80000100800 */
[----:B------:R-:W-:Y:S04]  /*35530*/  STL [R1+0x1d08], R9 ;  /* 0x001d080901007387 */ /* 0x000fe80000100800 */
[----:B------:R4:W-:Y:S04]  /*35540*/  STL [R1+0x1d04], R10 ;  /* 0x001d040a01007387 */ /* 0x0009e80000100800 */
[----:B------:R0:W-:Y:S01]  /*35550*/  STL [R1+0x1d00], R11 ;  /* 0x001d000b01007387 */ /* 0x0001e20000100800 */
[----:B----4-:R-:W-:-:S02]  /*35560*/  IMAD.MOV.U32 R10, RZ, RZ, R29 ;  /* 0x000000ffff0a7224 */ /* 0x010fc400078e001d */
[----:B0-----:R-:W-:Y:S02]  /*35570*/  IMAD.MOV.U32 R11, RZ, RZ, R28 ;  /* 0x000000ffff0b7224 */ /* 0x001fe400078e001c */
[----:B------:R-:W-:Y:S02]  /*35580*/  IMAD.MOV.U32 R8, RZ, RZ, R22 ;  /* 0x000000ffff087224 */ /* 0x000fe400078e0016 */
[----:B------:R-:W-:Y:S01]  /*35590*/  IMAD.MOV.U32 R9, RZ, RZ, R21 ;  /* 0x000000ffff097224 */ /* 0x000fe200078e0015 */
[----:B------:R0:W-:Y:S02]  /*355a0*/  STL.64 [R1+0x1d60], R10 ;  /* 0x001d600a01007387 */ /* 0x0001e40000100a00 */
[----:B0-----:R-:W-:Y:S02]  /*355b0*/  IMAD.MOV.U32 R10, RZ, RZ, R20 ;  /* 0x000000ffff0a7224 */ /* 0x001fe400078e0014 */
[----:B---3--:R-:W0:Y:S04]  /*355c0*/  LDSM.16.M88.4 R20, [R0+UR6+0x80] ;  /* 0x000080060014783b */ /* 0x008e280008000200 */
[----:B0-----:R-:W-:Y:S04]  /*355d0*/  STL.64 [R1+0xd0], R20 ;  /* 0x0000d01401007387 */ /* 0x001fe80000100a00 */
[----:B------:R-:W-:Y:S04]  /*355e0*/  STL.64 [R1+0xd8], R22 ;  /* 0x0000d81601007387 */ /* 0x000fe80000100a00 */
[----:B------:R-:W0:Y:S04]  /*355f0*/  LDSM.16.M88.4 R20, [R0+UR6+0x4080] ;  /* 0x004080060014783b */ /* 0x000e280008000200 */
[----:B0-----:R0:W-:Y:S04]  /*35600*/  STL.64 [R1+0x100], R20 ;  /* 0x0001001401007387 */ /* 0x0011e80000100a00 */
[----:B0-----:R-:W3:Y:S01]  /*35610*/  LDL.LU.64 R20, [R1+0x1d80] ;  /* 0x001d800001147983 */ /* 0x001ee20000300a00 */
[----:B------:R-:W-:-:S02]  /*35620*/  IMAD.MOV.U32 R29, RZ, RZ, R22 ;  /* 0x000000ffff1d7224 */ /* 0x000fc400078e0016 */
[----:B------:R-:W-:-:S05]  /*35630*/  IMAD.MOV.U32 R28, RZ, RZ, R23 ;  /* 0x000000ffff1c7224 */ /* 0x000fca00078e0017 */
[----:B------:R-:W-:Y:S04]  /*35640*/  STL [R1+0x1cfc], R28 ;  /* 0x001cfc1c01007387 */ /* 0x000fe80000100800 */
[----:B------:R-:W-:Y:S01]  /*35650*/  STL [R1+0x1ca8], R29 ;  /* 0x001ca81d01007387 */ /* 0x000fe20000100800 */
[----:B------:R-:W-:Y:S01]  /*35660*/  IMAD.MOV.U32 R11, RZ, RZ, R2 ;  /* 0x000000ffff0b7224 */ /* 0x000fe200078e0002 */
[----:B---3--:R-:W-:Y:S02]  /*35670*/  HMMA.16816.F32.BF16 R24, R16, R20, R24 ;  /* 0x000000141018723c */ /* 0x008fe40000041818 */
[----:B------:R-:W0:Y:S04]  /*35680*/  LDSM.16.M88.4 R20, [R0+UR6+0x8080] ;  /* 0x008080060014783b */ /* 0x000e280008000200 */
[----:B------:R-:W3:Y:S04]  /*35690*/  LDL.LU R18, [R1+0x78] ;  /* 0x0000780001127983 */ /* 0x000ee80000300800 */
[----:B------:R-:W3:Y:S09]  /*356a0*/  LDL.LU R19, [R1+0x7c] ;  /* 0x00007c0001137983 */ /* 0x000ef20000300800 */
[----:B------:R1:W-:Y:S04]  /*356b0*/  STL.64 [R1+0x1d48], R26 ;  /* 0x001d481a01007387 */ /* 0x0003e80000100a00 */
[----:B------:R-:W-:Y:S04]  /*356c0*/  STL.64 [R1+0x1d40], R24 ;  /* 0x001d401801007387 */ /* 0x000fe80000100a00 */
[----:B-1----:R-:W4:Y:S04]  /*356d0*/  LDL.LU R26, [R1+0xa8] ;  /* 0x0000a800011a7983 */ /* 0x002f280000300800 */
[----:B------:R-:W4:Y:S01]  /*356e0*/  LDL.LU R27, [R1+0xac] ;  /* 0x0000ac00011b7983 */ /* 0x000f220000300800 */
[----:B0-----:R-:W-:-:S03]  /*356f0*/  IMAD.MOV.U32 R28, RZ, RZ, R20 ;  /* 0x000000ffff1c7224 */ /* 0x001fc600078e0014 */
[----:B------:R-:W-:Y:S01]  /*35700*/  STL.64 [R1+0x118], R22 ;  /* 0x0001181601007387 */ /* 0x000fe20000100a00 */
[----:B------:R-:W-:-:S03]  /*35710*/  IMAD.MOV.U32 R2, RZ, RZ, R21 ;  /* 0x000000ffff027224 */ /* 0x000fc600078e0015 */
[----:B------:R-:W0:Y:S04]  /*35720*/  LDSM.16.M88.4 R20, [R0+UR6+0xc080] ;  /* 0x00c080060014783b */ /* 0x000e280008000200 */
[----:B0-----:R-:W-:Y:S04]  /*35730*/  STL.64 [R1+0x140], R20 ;  /* 0x0001401401007387 */ /* 0x001fe80000100a00 */
[----:B------:R-:W-:Y:S04]  /*35740*/  STL.64 [R1+0x148], R22 ;  /* 0x0001481601007387 */ /* 0x000fe80000100a00 */
[----:B------:R-:W0:Y:S04]  /*35750*/  LDSM.16.M88.4 R20, [R0+UR6+0x10080] ;  /* 0x010080060014783b */ /* 0x000e280008000200 */
[----:B0-----:R-:W-:Y:S04]  /*35760*/  STL.64 [R1+0x160], R20 ;  /* 0x0001601401007387 */ /* 0x001fe80000100a00 */
[----:B------:R0:W-:Y:S04]  /*35770*/  STL.64 [R1+0x168], R22 ;  /* 0x0001681601007387 */ /* 0x0001e80000100a00 */
[----:B0-----:R-:W3:Y:S04]  /*35780*/  LDL.LU.64 R22, [R1+0x1d78] ;  /* 0x001d780001167983 */ /* 0x001ee80000300a00 */
[----:B------:R-:W3:Y:S02]  /*35790*/  LDL.LU.64 R20, [R1+0x1d70] ;  /* 0x001d700001147983 */ /* 0x000ee40000300a00 */
[C---:B---3--:R-:W-:Y:S02]  /*357a0*/  HMMA.16816.F32.BF16 R16, R20.reuse, R18, R4 ;  /* 0x000000121410723c */ /* 0x048fe40000041804 */
[----:B------:R-:W4:Y:S04]  /*357b0*/  LDL.LU R4, [R1+0x40] ;  /* 0x0000400001047983 */ /* 0x000f280000300800 */
[----:B------:R-:W4:Y:S04]  /*357c0*/  LDL.LU R5, [R1+0x44] ;  /* 0x0000440001057983 */ /* 0x000f280000300800 */
[----:B------:R-:W4:Y:S04]  /*357d0*/  LDL.LU R6, [R1+0x48] ;  /* 0x0000480001067983 */ /* 0x000f280000300800 */
[----:B------:R-:W4:Y:S01]  /*357e0*/  LDL.LU R7, [R1+0x4c] ;  /* 0x00004c0001077983 */ /* 0x000f220000300800 */
[----:B--2---:R-:W-:Y:S04]  /*357f0*/  HMMA.16816.F32.BF16 R12, R20, R14, R8 ;  /* 0x0000000e140c723c */ /* 0x004fe80000041808 */
[----:B------:R0:W-:Y:S04]  /*35800*/  STL [R1+0x1d1c], R16 ;  /* 0x001d1c1001007387 */ /* 0x0001e80000100800 */
[----:B------:R1:W-:Y:S04]  /*35810*/  STL [R1+0x1d18], R17 ;  /* 0x001d181101007387 */ /* 0x0003e80000100800 */
[----:B------:R2:W-:Y:S04]  /*35820*/  STL [R1+0x1d14], R18 ;  /* 0x001d141201007387 */ /* 0x0005e80000100800 */
[----:B------:R3:W-:Y:S04]  /*35830*/  STL [R1+0x1d10], R19 ;  /* 0x001d101301007387 */ /* 0x0007e80000100800 */
[----:B0-----:R-:W4:Y:S04]  /*35840*/  LDL.LU R16, [R1+0x10] ;  /* 0x0000100001107983 */ /* 0x001f280000300800 */
[----:B-1----:R-:W4:Y:S04]  /*35850*/  LDL.LU R17, [R1+0x14] ;  /* 0x0000140001117983 */ /* 0x002f280000300800 */
[----:B--2---:R-:W2:Y:S01]  /*35860*/  LDL.LU R18, [R1+0x18] ;  /* 0x0000180001127983 */ /* 0x004ea20000300800 */
[----:B---3--:R-:W-:-:S03]  /*35870*/  IMAD.MOV.U32 R19, RZ, RZ, R3 ;  /* 0x000000ffff137224 */ /* 0x008fc600078e0003 */
[----:B------:R-:W3:Y:S04]  /*35880*/  LDL.LU R3, [R1+0x1d68] ;  /* 0x001d680001037983 */ /* 0x000ee80000300800 */
[----:B------:R-:W2:Y:S04]  /*35890*/  LDL.LU.64 R10, [R1+0x1d60] ;  /* 0x001d6000010a7983 */ /* 0x000ea80000300a00 */
[----:B------:R-:W-:Y:S04]  /*358a0*/  STL.64 [R1+0x1cf0], R14 ;  /* 0x001cf00e01007387 */ /* 0x000fe80000100a00 */
[----:B------:R-:W-:Y:S01]  /*358b0*/  STL.64 [R1+0x1ce8], R12 ;  /* 0x001ce80c01007387 */ /* 0x000fe20000100a00 */
[C---:B----4-:R-:W-:Y:S08]  /*358c0*/  HMMA.16816.F32.BF16 R4, R20.reuse, R26, R4 ;  /* 0x0000001a1404723c */ /* 0x050ff00000041804 */
[----:B--2---:R-:W-:-:S15]  /*358d0*/  HMMA.16816.F32.BF16 R16, R20, R10, R16 ;  /* 0x0000000a1410723c */ /* 0x004fde0000041810 */
[----:B------:R-:W-:-:S04]  /*358e0*/  NOP ;  /* 0x0000000000007918 */ /* 0x000fc80000000000 */
[----:B------:R-:W-:Y:S01]  /*358f0*/  IMAD.MOV.U32 R8, RZ, RZ, R18 ;  /* 0x000000ffff087224 */ /* 0x000fe200078e0012 */
[----:B------:R0:W-:Y:S01]  /*35900*/  STL.64 [R1+0x20], R16 ;  /* 0x0000201001007387 */ /* 0x0001e20000100a00 */
[----:B------:R-:W-:Y:S02]  /*35910*/  IMAD.MOV.U32 R9, RZ, RZ, R19 ;  /* 0x000000ffff097224 */ /* 0x000fe400078e0013 */
[----:B------:R-:W-:Y:S02]  /*35920*/  IMAD.MOV.U32 R18, RZ, RZ, R6 ;  /* 0x000000ffff127224 */ /* 0x000fe400078e0006 */
[----:B------:R-:W-:Y:S02]  /*35930*/  IMAD.MOV.U32 R19, RZ, RZ, R7 ;  /* 0x000000ffff137224 */ /* 0x000fe400078e0007 */
[----:B0-----:R-:W-:Y:S02]  /*35940*/  IMAD.MOV.U32 R16, RZ, RZ, R4 ;  /* 0x000000ffff107224 */ /* 0x001fe400078e0004 */
[----:B------:R-:W-:-:S02]  /*35950*/  IMAD.MOV.U32 R17, RZ, RZ, R5 ;  /* 0x000000ffff117224 */ /* 0x000fc400078e0005 */
[----:B------:R-:W0:Y:S04]  /*35960*/  LDSM.16.M88.4 R4, [R0+UR6+0x14080] ;  /* 0x014080060004783b */ /* 0x000e280008000200 */
[----:B------:R-:W-:Y:S04]  /*35970*/  STL [R1+0x1d24], R9 ;  /* 0x001d240901007387 */ /* 0x000fe80000100800 */
[----:B------:R-:W-:Y:S04]  /*35980*/  STL [R1+0x1d20], R8 ;  /* 0x001d200801007387 */ /* 0x000fe80000100800 */
[----:B------:R-:W2:Y:S04]  /*35990*/  LDL.LU R10, [R1+0xb8] ;  /* 0x0000b800010a7983 */ /* 0x000ea80000300800 */
[----:B------:R-:W-:Y:S04]  /*359a0*/  STL [R1+0x1d2c], R17 ;  /* 0x001d2c1101007387 */ /* 0x000fe80000100800 */
[----:B------:R-:W-:Y:S01]  /*359b0*/  STL [R1+0x1d28], R18 ;  /* 0x001d281201007387 */ /* 0x000fe20000100800 */
[----:B0-----:R-:W-:-:S03]  /*359c0*/  IMAD.MOV.U32 R13, RZ, RZ, R4 ;  /* 0x000000ffff0d7224 */ /* 0x001fc600078e0004 */
[----:B------:R-:W-:Y:S01]  /*359d0*/  STL.64 [R1+0x78], R6 ;  /* 0x0000780601007387 */ /* 0x000fe20000100a00 */
[----:B------:R-:W-:-:S03]  /*359e0*/  IMAD.MOV.U32 R12, RZ, RZ, R5 ;  /* 0x000000ffff0c7224 */ /* 0x000fc600078e0005 */
[----:B------:R-:W0:Y:S02]  /*359f0*/  LDSM.16.M88.4 R4, [R0+UR6+0x18080] ;  /* 0x018080060004783b */ /* 0x000e240008000200 */
[----:B0-----:R-:W-:Y:S02]  /*35a00*/  IMAD.MOV.U32 R9, RZ, RZ, R4 ;  /* 0x000000ffff097224 */ /* 0x001fe400078e0004 */
[----:B------:R-:W-:Y:S01]  /*35a10*/  STL.64 [R1+0x88], R6 ;  /* 0x0000880601007387 */ /* 0x000fe20000100a00 */
[----:B------:R-:W-:-:S03]  /*35a20*/  IMAD.MOV.U32 R8, RZ, RZ, R5 ;  /* 0x000000ffff087224 */ /* 0x000fc600078e0005 */
[----:B------:R-:W0:Y:S04]  /*35a30*/  LDSM.16.M88.4 R4, [R0+UR6+0x1c080] ;  /* 0x01c080060004783b */ /* 0x000e280008000200 */
[----:B0-----:R-:W-:Y:S04]  /*35a40*/  STL.64 [R1+0xa8], R6 ;  /* 0x0000a80601007387 */ /* 0x001fe80000100a00 */
[----:B------:R-:W4:Y:S04]  /*35a50*/  LDL.LU R26, [R1+0xf8] ;  /* 0x0000f800011a7983 */ /* 0x000f280000300800 */
[----:B------:R-:W4:Y:S04]  /*35a60*/  LDL.LU R27, [R1+0xfc] ;  /* 0x0000fc00011b7983 */ /* 0x000f280000300800 */
[----:B------:R-:W2:Y:S04]  /*35a70*/  LDL.LU R14, [R1+0xc8] ;  /* 0x0000c800010e7983 */ /* 0x000ea80000300800 */
[----:B------:R-:W2:Y:S04]  /*35a80*/  LDL.LU R15, [R1+0xcc] ;  /* 0x0000cc00010f7983 */ /* 0x000ea80000300800 */
[----:B----4-:R0:W-:Y:S04]  /*35a90*/  STL.64 [R1+0x1d58], R26 ;  /* 0x001d581a01007387 */ /* 0x0101e80000100a00 */
[----:B------:R-:W4:Y:S04]  /*35aa0*/  LDL.LU R24, [R1+0x50] ;  /* 0x0000500001187983 */ /* 0x000f280000300800 */
[----:B------:R-:W4:Y:S04]  /*35ab0*/  LDL.LU R25, [R1+0x54] ;  /* 0x0000540001197983 */ /* 0x000f280000300800 */
[----:B0-----:R-:W4:Y:S04]  /*35ac0*/  LDL.LU R26, [R1+0x58] ;  /* 0x00005800011a7983 */ /* 0x001f280000300800 */
[----:B------:R-:W4:Y:S04]  /*35ad0*/  LDL.LU R27, [R1+0x5c] ;  /* 0x00005c00011b7983 */ /* 0x000f280000300800 */
[----:B------:R0:W-:Y:S04]  /*35ae0*/  STL [R1+0x1b60], R0 ;  /* 0x001b600001007387 */ /* 0x0001e80000100800 */
[----:B0-----:R-:W2:Y:S01]  /*35af0*/  LDL R0, [R1+0x170] ;  /* 0x0001700001007983 */ /* 0x001ea20000100800 */
[----:B---3--:R-:W-:-:S02]  /*35b00*/  IMAD.MOV.U32 R11, RZ, RZ, R3 ;  /* 0x000000ffff0b7224 */ /* 0x008fc400078e0003 */
[----:B------:R-:W-:Y:S02]  /*35b10*/  IMAD.MOV.U32 R29, RZ, RZ, R4 ;  /* 0x000000ffff1d7224 */ /* 0x000fe400078e0004 */
[----:B------:R-:W-:Y:S02]  /*35b20*/  IMAD.MOV.U32 R3, RZ, RZ, R5 ;  /* 0x000000ffff037224 */ /* 0x000fe400078e0005 */
[----:B--2---:R-:W0:Y:S04]  /*35b30*/  LDSM.16.MT88.4 R4, [R0+0x20e00] ;  /* 0x020e00000004783b */ /* 0x004e280000004200 */
[----:B0-----:R-:W-:Y:S04]  /*35b40*/  STL.64 [R1+0x1c70], R6 ;  /* 0x001c700601007387 */ /* 0x001fe80000100a00 */
[----:B------:R0:W-:Y:S02]  /*35b50*/  STL.64 [R1+0x1c68], R4 ;  /* 0x001c680401007387 */ /* 0x0001e40000100a00 */
[----:B0-----:R-:W-:-:S02]  /*35b60*/  IMAD.MOV.U32 R4, RZ, RZ, R9 ;  /* 0x000000ffff047224 */ /* 0x001fc400078e0009 */
[----:B------:R-:W-:-:S05]  /*35b70*/  IMAD.MOV.U32 R5, RZ, RZ, R8 ;  /* 0x000000ffff057224 */ /* 0x000fca00078e0008 */
[----:B------:R0:W-:Y:S04]  /*35b80*/  STL.64 [R1+0x1c88], R4 ;  /* 0x001c880401007387 */ /* 0x0001e80000100a00 */
[----:B0-----:R-:W2:Y:S04]  /*35b90*/  LDL.LU R4, [R1+0x60] ;  /* 0x0000600001047983 */ /* 0x001ea80000300800 */
[----:B------:R-:W2:Y:S04]  /*35ba0*/  LDL.LU R5, [R1+0x64] ;  /* 0x0000640001057983 */ /* 0x000ea80000300800 */
[----:B------:R-:W2:Y:S04]  /*35bb0*/  LDL.LU R6, [R1+0x68] ;  /* 0x0000680001067983 */ /* 0x000ea80000300800 */
[----:B------:R-:W2:Y:S02]  /*35bc0*/  LDL.LU R7, [R1+0x6c] ;  /* 0x00006c0001077983 */ /* 0x000ea40000300800 */
[----:B--2---:R-:W-:-:S15]  /*35bd0*/  HMMA.16816.F32.BF16 R4, R20, R10, R4 ;  /* 0x0000000a1404723c */ /* 0x004fde0000041804 */
[----:B------:R-:W-:-:S04]  /*35be0*/  NOP ;  /* 0x0000000000007918 */ /* 0x000fc80000000000 */
[----:B------:R-:W-:Y:S02]  /*35bf0*/  IMAD.MOV.U32 R9, RZ, RZ, R6 ;  /* 0x000000ffff097224 */ /* 0x000fe400078e0006 */
[----:B------:R-:W-:Y:S02]  /*35c00*/  IMAD.MOV.U32 R8, RZ, RZ, R7 ;  /* 0x000000ffff087224 */ /* 0x000fe400078e0007 */
[----:B------:R-:W-:Y:S02]  /*35c10*/  IMAD.MOV.U32 R18, RZ, RZ, R5 ;  /* 0x000000ffff127224 */ /* 0x000fe400078e0005 */
[----:B------:R-:W-:Y:S01]  /*35c20*/  IMAD.MOV.U32 R17, RZ, RZ, R4 ;  /* 0x000000ffff117224 */ /* 0x000fe200078e0004 */
[----:B------:R0:W-:Y:S01]  /*35c30*/  STL.64 [R1+0x1d50], R8 ;  /* 0x001d500801007387 */ /* 0x0001e20000100a00 */
[----:B------:R-:W-:Y:S02]  /*35c40*/  IMAD.MOV.U32 R4, RZ, RZ, R13 ;  /* 0x000000ffff047224 */ /* 0x000fe400078e000d */
[----:B------:R-:W-:Y:S01]  /*35c50*/  IMAD.MOV.U32 R5, RZ, RZ, R12 ;  /* 0x000000ffff057224 */ /* 0x000fe200078e000c */
[----:B0-----:R-:W2:Y:S04]  /*35c60*/  LDL.LU R8, [R1+0x30] ;  /* 0x0000300001087983 */ /* 0x001ea80000300800 */
[----:B------:R-:W2:Y:S04]  /*35c70*/  LDL.LU R9, [R1+0x34] ;  /* 0x0000340001097983 */ /* 0x000ea80000300800 */
[----:B------:R-:W2:Y:S04]  /*35c80*/  LDL.LU R10, [R1+0x38] ;  /* 0x00003800010a7983 */ /* 0x000ea80000300800 */
[----:B------:R-:W2:Y:S04]  /*35c90*/  LDL.LU R11, [R1+0x3c] ;  /* 0x00003c00010b7983 */ /* 0x000ea80000300800 */
[----:B------:R0:W-:Y:S04]  /*35ca0*/  STL.64 [R1+0x1d38], R18 ;  /* 0x001d381201007387 */ /* 0x0001e80000100a00 */
[----:B------:R-:W-:Y:S04]  /*35cb0*/  STL.64 [R1+0x1d30], R16 ;  /* 0x001d301001007387 */ /* 0x000fe80000100a00 */
[----:B0-----:R-:W3:Y:S04]  /*35cc0*/  LDL.LU R18, [R1+0xe8] ;  /* 0x0000e80001127983 */ /* 0x001ee80000300800 */
[----:B------:R-:W3:Y:S04]  /*35cd0*/  LDL.LU R19, [R1+0xec] ;  /* 0x0000ec0001137983 */ /* 0x000ee80000300800 */
[----:B------:R0:W-:Y:S04]  /*35ce0*/  STL.64 [R1+0x1ca0], R4 ;  /* 0x001ca00401007387 */ /* 0x0001e80000100a00 */
[----:B0-----:R-:W2:Y:S04]  /*35cf0*/  LDL.LU R4, [R1+0x160] ;  /* 0x0001600001047983 */ /* 0x001ea80000300800 */
[----:B------:R-:W2:Y:S01]  /*35d00*/  LDL.LU R5, [R1+0x164] ;  /* 0x0001640001057983 */ /* 0x000ea20000300800 */
[----:B----4-:R-:W-:Y:S03]  /*35d10*/  HMMA.16816.F32.BF16 R24, R20, R14, R24 ;  /* 0x0000000e1418723c */ /* 0x010fe60000041818 */
[----:B--2---:R0:W-:Y:S04]  /*35d20*/  STL.64 [R1+0x1cb0], R4 ;  /* 0x001cb00401007387 */ /* 0x0041e80000100a00 */
[----:B0-----:R-:W2:Y:S04]  /*35d30*/  LDL.LU R4, [R1+0x140] ;  /* 0x0001400001047983 */ /* 0x001ea80000300800 */
[----:B------:R-:W2:Y:S08]  /*35d40*/  LDL.LU R5, [R1+0x144] ;  /* 0x0001440001057983 */ /* 0x000eb00000300800 */
[----:B------:R-:W-:-:S02]  /*35d50*/  IMAD.MOV.U32 R7, RZ, RZ, R26 ;  /* 0x000000ffff077224 */ /* 0x000fc400078e001a */
[----:B------:R-:W-:Y:S01]  /*35d60*/  IMAD.MOV.U32 R6, RZ, RZ, R27 ;  /* 0x000000ffff067224 */ /* 0x000fe200078e001b */
[----:B--2---:R0:W-:Y:S02]  /*35d70*/  STL.64 [R1+0x1cc8], R4 ;  /* 0x001cc80401007387 */ /* 0x0041e40000100a00 */
[----:B0-----:R-:W-:Y:S02]  /*35d80*/  IMAD.MOV.U32 R4, RZ, RZ, R28 ;  /* 0x000000ffff047224 */ /* 0x001fe400078e001c */
[----:B------:R-:W-:-:S05]  /*35d90*/  IMAD.MOV.U32 R5, RZ, RZ, R2 ;  /* 0x000000ffff057224 */ /* 0x000fca00078e0002 */
[----:B------:R0:W-:Y:S04]  /*35da0*/  STL.64 [R1+0x1ce0], R4 ;  /* 0x001ce00401007387 */ /* 0x0001e80000100a00 */
[----:B------:R-:W2:Y:S01]  /*35db0*/  LDL.LU.64 R26, [R1+0x1d58] ;  /* 0x001d5800011a7983 */ /* 0x000ea20000300a00 */
[----:B------:R-:W-:Y:S02]  /*35dc0*/  IMAD.MOV.U32 R15, RZ, RZ, R24 ;  /* 0x000000ffff0f7224 */ /* 0x000fe400078e0018 */
[----:B------:R-:W-:Y:S02]  /*35dd0*/  IMAD.MOV.U32 R14, RZ, RZ, R25 ;  /* 0x000000ffff0e7224 */ /* 0x000fe400078e0019 */
[----:B--2---:R-:W-:Y:S01]  /*35de0*/  HMMA.16816.F32.BF16 R24, R20, R26, R8 ;  /* 0x0000001a1418723c */ /* 0x004fe20000041808 */
[----:B------:R-:W2:-:S15]  /*35df0*/  LDL.LU.64 R8, [R1+0x1d50] ;  /* 0x001d500001087983 */ /* 0x000e9e0000300a00 */
[----:B------:R-:W-:-:S03]  /*35e00*/  NOP ;  /* 0x0000000000007918 */ /* 0x000fc60000000000 */
[----:B------:R-:W-:Y:S02]  /*35e10*/  IMAD.MOV.U32 R28, RZ, RZ, R26 ;  /* 0x000000ffff1c7224 */ /* 0x000fe400078e001a */
[----:B------:R-:W-:Y:S02]  /*35e20*/  IMAD.MOV.U32 R2, RZ, RZ, R27 ;  /* 0x000000ffff027224 */ /* 0x000fe400078e001b */
[----:B------:R-:W-:Y:S02]  /*35e30*/  IMAD.MOV.U32 R10, RZ, RZ, R24 ;  /* 0x000000ffff0a7224 */ /* 0x000fe400078e0018 */
[----:B------:R-:W-:Y:S01]  /*35e40*/  IMAD.MOV.U32 R11, RZ, RZ, R25 ;  /* 0x000000ffff0b7224 */ /* 0x000fe200078e0019 */
[----:B------:R-:W3:Y:S04]  /*35e50*/  LDL.LU.64 R26, [R1+0x1d48] ;  /* 0x001d4800011a7983 */ /* 0x000ee80000300a00 */
[----:B------:R-:W3:Y:S04]  /*35e60*/  LDL.LU.64 R24, [R1+0x1d40] ;  /* 0x001d400001187983 */ /* 0x000ee80000300a00 */
[----:B------:R-:W4:Y:S04]  /*35e70*/  LDL.LU R12, [R1+0xd0] ;  /* 0x0000d000010c7983 */ /* 0x000f280000300800 */
[----:B------:R-:W4:Y:S04]  /*35e80*/  LDL.LU R13, [R1+0xd4] ;  /* 0x0000d400010d7983 */ /* 0x000f280000300800 */
[----:B0-----:R-:W4:Y:S04]  /*35e90*/  LDL.LU R4, [R1+0x100] ;  /* 0x0001000001047983 */ /* 0x001f280000300800 */
[----:B------:R-:W4:Y:S01]  /*35ea0*/  LDL.LU R5, [R1+0x104] ;  /* 0x0001040001057983 */ /* 0x000f220000300800 */
[----:B---3--:R-:W-:Y:S03]  /*35eb0*/  HMMA.16816.F32.BF16 R24, R20, R18, R24 ;  /* 0x000000121418723c */ /* 0x008fe60000041818 */
[----:B------:R-:W3:Y:S04]  /*35ec0*/  LDL.LU.64 R18, [R1+0x1d38] ;  /* 0x001d380001127983 */ /* 0x000ee80000300a00 */
[----:B------:R-:W4:Y:S01]  /*35ed0*/  LDL.LU.64 R16, [R1+0x1d30] ;  /* 0x001d300001107983 */ /* 0x000f220000300a00 */
[----:B--2---:R-:W-:-:S02]  /*35ee0*/  IMAD.MOV.U32 R22, RZ, RZ, R9 ;  /* 0x000000ffff167224 */ /* 0x004fc400078e0009 */
[----:B------:R-:W-:Y:S02]  /*35ef0*/  IMAD.MOV.U32 R23, RZ, RZ, R8 ;  /* 0x000000ffff177224 */ /* 0x000fe400078e0008 */
[----:B---3--:R-:W-:Y:S02]  /*35f00*/  IMAD.MOV.U32 R21, RZ, RZ, R18 ;  /* 0x000000ffff157224 */ /* 0x008fe400078e0012 */
[----:B----4-:R-:W-:Y:S02]  /*35f10*/  IMAD.MOV.U32 R20, RZ, RZ, R17 ;  /* 0x000000ffff147224 */ /* 0x010fe400078e0011 */
[----:B------:R-:W2:Y:S04]  /*35f20*/  LDL.LU R17, [R1+0x1d2c] ;  /* 0x001d2c0001117983 */ /* 0x000ea80000300800 */
[----:B------:R-:W3:Y:S04]  /*35f30*/  LDL.LU R18, [R1+0x1d28] ;  /* 0x001d280001127983 */ /* 0x000ee80000300800 */
[----:B------:R-:W4:Y:S04]  /*35f40*/  LDL.LU R9, [R1+0x1d24] ;  /* 0x001d240001097983 */ /* 0x000f280000300800 */
[----:B------:R-:W4:Y:S04]  /*35f50*/  LDL.LU R8, [R1+0x1d20] ;  /* 0x001d200001087983 */ /* 0x000f280000300800 */
[----:B------:R0:W-:Y:S04]  /*35f60*/  STL.64 [R1+0x1cc0], R22 ;  /* 0x001cc01601007387 */ /* 0x0001e80000100a00 */
[----:B------:R1:W-:Y:S01]  /*35f70*/  STL.64 [R1+0x1cb8], R20 ;  /* 0x001cb81401007387 */ /* 0x0003e20000100a00 */
[----:B0-----:R-:W-:-:S02]  /*35f80*/  IMAD.MOV.U32 R23, RZ, RZ, R19 ;  /* 0x000000ffff177224 */ /* 0x001fc400078e0013 */
[----:B-1----:R-:W-:Y:S02]  /*35f90*/  IMAD.MOV.U32 R20, RZ, RZ, R16 ;  /* 0x000000ffff147224 */ /* 0x002fe400078e0010 */
[----:B------:R-:W4:Y:S01]  /*35fa0*/  LDL.LU R16, [R1+0x1d1c] ;  /* 0x001d1c0001107983 */ /* 0x000f220000300800 */
[----:B--2---:R-:W-:Y:S02]  /*35fb0*/  IMAD.MOV.U32 R21, RZ, RZ, R17 ;  /* 0x000000ffff157224 */ /* 0x004fe400078e0011 */
[----:B---3--:R-:W-:Y:S01]  /*35fc0*/  IMAD.MOV.U32 R22, RZ, RZ, R18 ;  /* 0x000000ffff167224 */ /* 0x008fe200078e0012 */
[----:B------:R-:W2:Y:S04]  /*35fd0*/  LDL.LU R17, [R1+0x1d18] ;  /* 0x001d180001117983 */ /* 0x000ea80000300800 */
[----:B------:R-:W2:Y:S04]  /*35fe0*/  LDL.LU R18, [R1+0x1d14] ;  /* 0x001d140001127983 */ /* 0x000ea80000300800 */
[----:B------:R-:W2:Y:S04]  /*35ff0*/  LDL.LU R19, [R1+0x1d10] ;  /* 0x001d100001137983 */ /* 0x000ea80000300800 */
[----:B------:R4:W-:Y:S04]  /*36000*/  STL.64 [R1+0x1cd8], R22 ;  /* 0x001cd81601007387 */ /* 0x0009e80000100a00 */
[----:B------:R0:W-:Y:S01]  /*36010*/  STL.64 [R1+0x1cd0], R20 ;  /* 0x001cd01401007387 */ /* 0x0001e20000100a00 */
[----:B----4-:R-:W-:-:S03]  /*36020*/  IMAD.MOV.U32 R22, RZ, RZ, R8 ;  /* 0x000000ffff167224 */ /* 0x010fc600078e0008 */
[----:B0-----:R-:W3:Y:S04]  /*36030*/  LDL.LU R20, [R1+0x20] ;  /* 0x0000200001147983 */ /* 0x001ee80000300800 */
[----:B------:R-:W3:Y:S04]  /*36040*/  LDL.LU R21, [R1+0x24] ;  /* 0x0000240001157983 */ /* 0x000ee80000300800 */
[----:B------:R-:W2:Y:S01]  /*36050*/  LDL.LU R8, [R1+0x1d0c] ;  /* 0x001d0c0001087983 */ /* 0x000ea20000300800 */
[----:B------:R-:W-:-:S03]  /*36060*/  IMAD.MOV.U32 R23, RZ, RZ, R9 ;  /* 0x000000ffff177224 */ /* 0x000fc600078e0009 */
[----:B------:R-:W2:Y:S04]  /*36070*/  LDL.LU R9, [R1+0x1d08] ;  /* 0x001d080001097983 */ /* 0x000ea80000300800 */
[----:B------:R-:W-:Y:S04]  /*36080*/  STL.64 [R1+0x1c80], R26 ;  /* 0x001c801a01007387 */ /* 0x000fe80000100a00 */
[----:B------:R0:W-:Y:S02]  /*36090*/  STL.64 [R1+0x1c78], R24 ;  /* 0x001c781801007387 */ /* 0x0001e40000100a00 */
[----:B0-----:R-:W-:-:S02]  /*360a0*/  IMAD.MOV.U32 R24, RZ, RZ, R10 ;  /* 0x000000ffff187224 */ /* 0x001fc400078e000a */
[----:B------:R-:W-:Y:S01]  /*360b0*/  IMAD.MOV.U32 R25, RZ, RZ, R11 ;  /* 0x000000ffff197224 */ /* 0x000fe200078e000b */
[----:B------:R-:W2:Y:S04]  /*360c0*/  LDL.LU R10, [R1+0x1d04] ;  /* 0x001d0400010a7983 */ /* 0x000ea80000300800 */
[----:B------:R-:W2:Y:S01]  /*360d0*/  LDL.LU R11, [R1+0x1d00] ;  /* 0x001d0000010b7983 */ /* 0x000ea20000300800 */
[----:B------:R-:W-:Y:S02]  /*360e0*/  IMAD.MOV.U32 R26, RZ, RZ, R28 ;  /* 0x000000ffff1a7224 */ /* 0x000fe400078e001c */
[----:B------:R-:W-:Y:S01]  /*360f0*/  IMAD.MOV.U32 R27, RZ, RZ, R2 ;  /* 0x000000ffff1b7224 */ /* 0x000fe200078e0002 */
[----:B------:R-:W4:Y:S04]  /*36100*/  LDL.LU R28, [R1+0x1cfc] ;  /* 0x001cfc00011c7983 */ /* 0x000f280000300800 */
[----:B------:R-:W3:Y:S04]  /*36110*/  LDL.LU R2, [R1+0x1cf8] ;  /* 0x001cf80001027983 */ /* 0x000ee80000300800 */
[----:B------:R-:W-:Y:S04]  /*36120*/  STL.64 [R1+0x1c98], R26 ;  /* 0x001c981a01007387 */ /* 0x000fe80000100a00 */
[----:B------:R0:W-:Y:S02]  /*36130*/  STL.64 [R1+0x1c90], R24 ;  /* 0x001c901801007387 */ /* 0x0001e40000100a00 */
[----:B0-----:R-:W-:-:S02]  /*36140*/  IMAD.MOV.U32 R24, RZ, RZ, R15 ;  /* 0x000000ffff187224 */ /* 0x001fc400078e000f */
[----:B------:R-:W-:Y:S02]  /*36150*/  IMAD.MOV.U32 R25, RZ, RZ, R14 ;  /* 0x000000ffff197224 */ /* 0x000fe400078e000e */
[----:B------:R-:W3:Y:S01]  /*36160*/  LDL.LU.64 R14, [R1+0x1cf0] ;  /* 0x001cf000010e7983 */ /* 0x000ee20000300a00 */
[C---:B--2---:R-:W-:Y:S03]  /*36170*/  HMMA.16816.F32.BF16 R16, R8.reuse, R12, R16 ;  /* 0x0000000c0810723c */ /* 0x044fe60000041810 */
[----:B------:R-:W3:Y:S05]  /*36180*/  LDL.LU.64 R12, [R1+0x1ce8] ;  /* 0x001ce800010c7983 */ /* 0x000eea0000300a00 */
[----:B---3--:R-:W-:Y:S01]  /*36190*/  HMMA.16816.F32.BF16 R12, R8, R4, R12 ;  /* 0x00000004080c723c */ /* 0x008fe2000004180c */
[----:B------:R-:W2:Y:S01]  /*361a0*/  LDL.LU.64 R4, [R1+0x1ce0] ;  /* 0x001ce00001047983 */ /* 0x000ea20000300a00 */
[----:B------:R-:W-:-:S02]  /*361b0*/  IMAD.MOV.U32 R26, RZ, RZ, R7 ;  /* 0x000000ffff1a7224 */ /* 0x000fc400078e0007 */
[----:B------:R-:W-:-:S04]  /*361c0*/  IMAD.MOV.U32 R27, RZ, RZ, R6 ;  /* 0x000000ffff1b7224 */ /* 0x000fc800078e0006 */
[----:B--2---:R-:W-:Y:S01]  /*361d0*/  HMMA.16816.F32.BF16 R4, R8, R4, R20 ;  /* 0x000000040804723c */ /* 0x004fe20000041814 */
[----:B------:R-:W2:Y:S04]  /*361e0*/  LDL.LU.64 R22, [R1+0x1cd8] ;  /* 0x001cd80001167983 */ /* 0x000ea80000300a00 */
[----:B------:R-:W2:-:S14]  /*361f0*/  LDL.LU.64 R20, [R1+0x1cd0] ;  /* 0x001cd00001147983 */ /* 0x000e9c0000300a00 */
[----:B------:R0:W-:Y:S04]  /*36200*/  STL.64 [R1+0x30], R4 ;  /* 0x0000300401007387 */ /* 0x0001e80000100a00 */
[----:B------:R2:W-:Y:S04]  /*36210*/  STL.64 [R1+0x38], R6 ;  /* 0x0000380601007387 */ /* 0x0005e80000100a00 */
[----:B0-----:R-:W2:Y:S02]  /*36220*/  LDL.LU.64 R4, [R1+0x1cc8] ;  /* 0x001cc80001047983 */ /* 0x001ea40000300a00 */
[----:B--2---:R-:W-:Y:S02]  /*36230*/  HMMA.16816.F32.BF16 R4, R8, R4, R20 ;  /* 0x000000040804723c */ /* 0x004fe40000041814 */
[----:B------:R-:W2:Y:S04]  /*36240*/  LDL.LU.64 R22, [R1+0x1cc0] ;  /* 0x001cc00001167983 */ /* 0x000ea80000300a00 */
[----:B------:R-:W2:-:S13]  /*36250*/  LDL.LU.64 R20, [R1+0x1cb8] ;  /* 0x001cb80001147983 */ /* 0x000e9a0000300a00 */
[----:B------:R0:W-:Y:S04]  /*36260*/  STL.64 [R1+0x20], R4 ;  /* 0x0000200401007387 */ /* 0x0001e80000100a00 */
[----:B------:R2:W-:Y:S04]  /*36270*/  STL.64 [R1+0x28], R6 ;  /* 0x0000280601007387 */ /* 0x0005e80000100a00 */
[----:B0-----:R-:W2:Y:S02]  /*36280*/  LDL.LU.64 R4, [R1+0x1cb0] ;  /* 0x001cb00001047983 */ /* 0x001ea40000300a00 */
[----:B--2---:R-:W-:Y:S02]  /*36290*/  HMMA.16816.F32.BF16 R4, R8, R4, R20 ;  /* 0x000000040804723c */ /* 0x004fe40000041814 */
[----:B------:R-:W0:Y:S04]  /*362a0*/  LDSM.16.MT88.4 R20, [R0+0x21000] ;  /* 0x021000000014783b */ /* 0x000e280000004200 */
[----:B0-----:R-:W-:-:S13]  /*362b0*/  STL.64 [R1+0x1c28], R22 ;  /* 0x001c281601007387 */ /* 0x001fda0000100a00 */
[----:B------:R-:W-:Y:S04]  /*362c0*/  STL.64 [R1+0x10], R4 ;  /* 0x0000100401007387 */ /* 0x000fe80000100a00 */
[----:B------:R-:W-:Y:S04]  /*362d0*/  STL.64 [R1+0x18], R6 ;  /* 0x0000180601007387 */ /* 0x000fe80000100a00 */
[----:B------:R-:W0:Y:S04]  /*362e0*/  LDSM.16.M88.4 R4, [R2+UR6+0x100] ;  /* 0x000100060204783b */ /* 0x000e280008000200 */
[----:B------:R1:W-:Y:S02]  /*362f0*/  STL.64 [R1+0x1c20], R20 ;  /* 0x001c201401007387 */ /* 0x0003e40000100a00 */
[----:B-1----:R-:W-:-:S02]  /*36300*/  IMAD.MOV.U32 R20, RZ, RZ, R29 ;  /* 0x000000ffff147224 */ /* 0x002fc400078e001d */
[----:B------:R-:W-:Y:S01]  /*36310*/  IMAD.MOV.U32 R21, RZ, RZ, R3 ;  /* 0x000000ffff157224 */ /* 0x000fe200078e0003 */
[----:B------:R-:W2:Y:S01]  /*36320*/  LDL.LU R29, [R1+0x1ca8] ;  /* 0x001ca800011d7983 */ /* 0x000ea20000300800 */
[----:B0-----:R-:W-:-:S03]  /*36330*/  IMAD.MOV.U32 R0, RZ, RZ, R6 ;  /* 0x000000ffff007224 */ /* 0x001fc600078e0006 */
[----:B------:R-:W-:Y:S01]  /*36340*/  STL.64 [R1+0x90], R4 ;  /* 0x0000900401007387 */ /* 0x000fe20000100a00 */
[----:B------:R-:W-:-:S03]  /*36350*/  IMAD.MOV.U32 R3, RZ, RZ, R7 ;  /* 0x000000ffff037224 */ /* 0x000fc600078e0007 */
[----:B------:R-:W0:Y:S04]  /*36360*/  LDSM.16.M88.4 R4, [R2+UR6+0x4100] ;  /* 0x004100060204783b */ /* 0x000e280008000200 */
[----:B------:R-:W-:Y:S04]  /*36370*/  STL [R1+0x1bc4], R3 ;  /* 0x001bc40301007387 */ /* 0x000fe80000100800 */
[----:B------:R-:W-:Y:S04]  /*36380*/  STL [R1+0x1bc0], R0 ;  /* 0x001bc00001007387 */ /* 0x000fe80000100800 */
        /* <DEDUP_REMOVED lines=9> */
[----:B---3--:R-:W-:Y:S03]  /*36420*/  HMMA.16816.F32.BF16 R4, R8, R4, R24 ;  /* 0x000000040804723c */ /* 0x008fe60000041818 */
[----:B------:R-:W3:Y:S04]  /*36430*/  LDL.LU.64 R26, [R1+0x1c98] ;  /* 0x001c9800011a7983 */ /* 0x000ee80000300a00 */
[----:B------:R-:W3:-:S12]  /*36440*/  LDL.LU.64 R24, [R1+0x1c90] ;  /* 0x001c900001187983 */ /* 0x000ed80000300a00 */
[----:B------:R0:W-:Y:S04]  /*36450*/  STL.64 [R1+0x60], R4 ;  /* 0x0000600401007387 */ /* 0x0001e80000100a00 */
[----:B0-----:R-:W3:Y:S01]  /*36460*/  LDL.LU.64 R4, [R1+0x1c88] ;  /* 0x001c880001047983 */ /* 0x001ee20000300a00 */
[----:B------:R-:W-:Y:S02]  /*36470*/  IMAD.MOV.U32 R3, RZ, RZ, R6 ;  /* 0x000000ffff037224 */ /* 0x000fe400078e0006 */
[----:B------:R-:W-:Y:S02]  /*36480*/  IMAD.MOV.U32 R0, RZ, RZ, R7 ;  /* 0x000000ffff007224 */ /* 0x000fe400078e0007 */
[----:B---3--:R-:W-:Y:S01]  /*36490*/  HMMA.16816.F32.BF16 R4, R8, R4, R24 ;  /* 0x000000040804723c */ /* 0x008fe20000041818 */
[----:B------:R-:W3:Y:S04]  /*364a0*/  LDL.LU.64 R26, [R1+0x1c80] ;  /* 0x001c8000011a7983 */ /* 0x000ee80000300a00 */
[----:B------:R-:W3:-:S14]  /*364b0*/  LDL.LU.64 R24, [R1+0x1c78] ;  /* 0x001c780001187983 */ /* 0x000edc0000300a00 */
[----:B------:R-:W-:Y:S04]  /*364c0*/  STL.64 [R1+0x50], R4 ;  /* 0x0000500401007387 */ /* 0x000fe80000100a00 */
[----:B------:R0:W-:Y:S04]  /*364d0*/  STL.64 [R1+0x58], R6 ;  /* 0x0000580601007387 */ /* 0x0001e80000100a00 */
[----:B0-----:R-:W4:Y:S04]  /*364e0*/  LDL.LU.64 R6, [R1+0x1c70] ;  /* 0x001c700001067983 */ /* 0x001f280000300a00 */
[----:B------:R-:W4:Y:S01]  /*364f0*/  LDL.LU.64 R4, [R1+0x1c68] ;  /* 0x001c680001047983 */ /* 0x000f220000300a00 */
[----:B---3--:R-:W-:Y:S03]  /*36500*/  HMMA.16816.F32.BF16 R20, R8, R20, R24 ;  /* 0x000000140814723c */ /* 0x008fe60000041818 */
[----:B------:R-:W3:Y:S04]  /*36510*/  LDL.LU R10, [R1+0xd8] ;  /* 0x0000d800010a7983 */ /* 0x000ee80000300800 */
[----:B------:R-:W3:Y:S01]  /*36520*/  LDL.LU R11, [R1+0xdc] ;  /* 0x0000dc00010b7983 */ /* 0x000ee20000300800 */
[----:B--2---:R-:W-:-:S02]  /*36530*/  IMAD.MOV.U32 R26, RZ, RZ, R29 ;  /* 0x000000ffff1a7224 */ /* 0x004fc400078e001d */
[----:B----4-:R-:W-:-:S07]  /*36540*/  IMAD.MOV.U32 R27, RZ, RZ, R28 ;  /* 0x000000ffff1b7224 */ /* 0x010fce00078e001c */
[C---:B------:R-:W-:Y:S01]  /*36550*/  HMMA.16816.F32.BF16 R24, R4.reuse, R26, R12 ;  /* 0x0000001a0418723c */ /* 0x040fe2000004180c */
[----:B------:R-:W-:Y:S04]  /*36560*/  LDSM.16.M88.4 R12, [R2+UR6+0x10100] ;  /* 0x01010006020c783b */ /* 0x000fe80008000200 */
[----:B------:R-:W-:Y:S04]  /*36570*/  STL.64 [R1+0x1c38], R22 ;  /* 0x001c381601007387 */ /* 0x000fe80000100a00 */
[----:B------:R-:W-:Y:S01]  /*36580*/  STL.64 [R1+0x1c30], R20 ;  /* 0x001c301401007387 */ /* 0x000fe20000100a00 */
[----:B---3--:R-:W-:Y:S03]  /*36590*/  HMMA.16816.F32.BF16 R16, R4, R10, R16 ;  /* 0x0000000a0410723c */ /* 0x008fe60000041810 */
[----:B------:R-:W0:-:S15]  /*365a0*/  LDSM.16.M88.4 R8, [R2+UR6+0xc100] ;  /* 0x00c100060208783b */ /* 0x000e1e0008000200 */
[----:B------:R-:W-:Y:S01]  /*365b0*/  NOP ;  /* 0x0000000000007918 */ /* 0x000fe20000000000 */
[----:B------:R-:W-:Y:S04]  /*365c0*/  STL.64 [R1+0x1c48], R18 ;  /* 0x001c481201007387 */ /* 0x000fe80000100a00 */
[----:B------:R1:W-:Y:S04]  /*365d0*/  STL.64 [R1+0x1c40], R16 ;  /* 0x001c401001007387 */ /* 0x0003e80000100a00 */
[----:B------:R2:W-:Y:S04]  /*365e0*/  STL.64 [R1+0x1c18], R26 ;  /* 0x001c181a01007387 */ /* 0x0005e80000100a00 */
[----:B------:R3:W-:Y:S01]  /*365f0*/  STL.64 [R1+0x1c10], R24 ;  /* 0x001c101801007387 */ /* 0x0007e20000100a00 */
[----:B0-----:R-:W-:-:S02]  /*36600*/  IMAD.MOV.U32 R28, RZ, RZ, R11 ;  /* 0x000000ffff1c7224 */ /* 0x001fc400078e000b */
[----:B------:R-:W-:Y:S01]  /*36610*/  IMAD.MOV.U32 R29, RZ, RZ, R10 ;  /* 0x000000ffff1d7224 */ /* 0x000fe200078e000a */
[----:B------:R-:W-:Y:S04]  /*36620*/  STL.64 [R1+0xe0], R8 ;  /* 0x0000e00801007387 */ /* 0x000fe80000100a00 */
[----:B-1----:R-:W4:Y:S04]  /*36630*/  LDL R17, [R1+0x170] ;  /* 0x0001700001117983 */ /* 0x002f280000100800 */
[----:B------:R-:W-:Y:S04]  /*36640*/  STL [R1+0x1bdc], R28 ;  /* 0x001bdc1c01007387 */ /* 0x000fe80000100800 */
[----:B------:R-:W-:Y:S04]  /*36650*/  STL [R1+0x1bd8], R29 ;  /* 0x001bd81d01007387 */ /* 0x000fe80000100800 */
[----:B------:R-:W3:Y:S04]  /*36660*/  LDL.LU R10, [R1+0x118] ;  /* 0x00011800010a7983 */ /* 0x000ee80000300800 */
[----:B------:R-:W-:Y:S04]  /*36670*/  STL.64 [R1+0xf0], R12 ;  /* 0x0000f00c01007387 */ /* 0x000fe80000100a00 */
[----:B------:R-:W-:Y:S04]  /*36680*/  STL.64 [R1+0xf8], R14 ;  /* 0x0000f80e01007387 */ /* 0x000fe80000100a00 */
[----:B------:R-:W3:Y:S04]  /*36690*/  LDL.LU R11, [R1+0x11c] ;  /* 0x00011c00010b7983 */ /* 0x000ee80000300800 */
[----:B------:R-:W3:Y:S04]  /*366a0*/  LDL.LU R18, [R1+0x78] ;  /* 0x0000780001127983 */ /* 0x000ee80000300800 */
[----:B------:R-:W3:Y:S04]  /*366b0*/  LDL.LU R19, [R1+0x7c] ;  /* 0x00007c0001137983 */ /* 0x000ee80000300800 */
[----:B--2---:R-:W2:Y:S04]  /*366c0*/  LDL.LU R26, [R1+0x148] ;  /* 0x00014800011a7983 */ /* 0x004ea80000300800 */
[----:B------:R-:W2:Y:S04]  /*366d0*/  LDL.LU R27, [R1+0x14c] ;  /* 0x00014c00011b7983 */ /* 0x000ea80000300800 */
[----:B------:R-:W0:Y:S04]  /*366e0*/  LDSM.16.M88.4 R12, [R2+UR6+0x14100] ;  /* 0x01410006020c783b */ /* 0x000e280008000200 */
[----:B--2---:R1:W-:Y:S04]  /*366f0*/  STL.64 [R1+0x1c60], R26 ;  /* 0x001c601a01007387 */ /* 0x0043e80000100a00 */
[----:B---3--:R-:W2:Y:S04]  /*36700*/  LDL.LU R24, [R1+0x30] ;  /* 0x0000300001187983 */ /* 0x008ea80000300800 */
[----:B------:R-:W2:Y:S04]  /*36710*/  LDL.LU R25, [R1+0x34] ;  /* 0x0000340001197983 */ /* 0x000ea80000300800 */
[----:B-1----:R-:W2:Y:S04]  /*36720*/  LDL.LU R26, [R1+0x38] ;  /* 0x00003800011a7983 */ /* 0x002ea80000300800 */
[----:B------:R-:W2:Y:S04]  /*36730*/  LDL.LU R27, [R1+0x3c] ;  /* 0x00003c00011b7983 */ /* 0x000ea80000300800 */
[----:B------:R1:W-:Y:S04]  /*36740*/  STL.64 [R1+0x1c58], R18 ;  /* 0x001c581201007387 */ /* 0x0003e80000100a00 */
[----:B-1----:R-:W3:Y:S04]  /*36750*/  LDL.LU R18, [R1+0x168] ;  /* 0x0001680001127983 */ /* 0x002ee80000300800 */
[----:B0-----:R-:W-:Y:S04]  /*36760*/  STL.64 [R1+0x120], R12 ;  /* 0x0001200c01007387 */ /* 0x001fe80000100a00 */
[----:B------:R-:W-:Y:S04]  /*36770*/  STL.64 [R1+0x128], R14 ;  /* 0x0001280e01007387 */ /* 0x000fe80000100a00 */
[----:B------:R-:W3:Y:S04]  /*36780*/  LDL.LU R19, [R1+0x16c] ;  /* 0x00016c0001137983 */ /* 0x000ee80000300800 */
[----:B------:R-:W2:Y:S04]  /*36790*/  LDL.LU R22, [R1+0x88] ;  /* 0x0000880001167983 */ /* 0x000ea80000300800 */
[----:B------:R-:W2:Y:S04]  /*367a0*/  LDL.LU R23, [R1+0x8c] ;  /* 0x00008c0001177983 */ /* 0x000ea80000300800 */
[----:B------:R-:W0:Y:S04]  /*367b0*/  LDSM.16.M88.4 R12, [R2+UR6+0x18100] ;  /* 0x01810006020c783b */ /* 0x000e280008000200 */
[----:B--2---:R1:W-:Y:S04]  /*367c0*/  STL.64 [R1+0x1c50], R22 ;  /* 0x001c501601007387 */ /* 0x0043e80000100a00 */
[----:B------:R-:W2:Y:S04]  /*367d0*/  LDL.LU R20, [R1+0x60] ;  /* 0x0000600001147983 */ /* 0x000ea80000300800 */
[----:B------:R-:W2:Y:S04]  /*367e0*/  LDL.LU R21, [R1+0x64] ;  /* 0x0000640001157983 */ /* 0x000ea80000300800 */
[----:B0-----:R-:W-:Y:S01]  /*367f0*/  STL.64 [R1+0x138], R14 ;  /* 0x0001380e01007387 */ /* 0x001fe20000100a00 */
[----:B-1----:R-:W-:-:S02]  /*36800*/  IMAD.MOV.U32 R22, RZ, RZ, R3 ;  /* 0x000000ffff167224 */ /* 0x002fc400078e0003 */
[----:B------:R-:W-:Y:S02]  /*36810*/  IMAD.MOV.U32 R23, RZ, RZ, R0 ;  /* 0x000000ffff177224 */ /* 0x000fe400078e0000 */
[----:B------:R-:W-:Y:S02]  /*36820*/  IMAD.MOV.U32 R3, RZ, RZ, R12 ;  /* 0x000000ffff037224 */ /* 0x000fe400078e000c */
[----:B------:R-:W-:Y:S02]  /*36830*/  IMAD.MOV.U32 R0, RZ, RZ, R13 ;  /* 0x000000ffff007224 */ /* 0x000fe400078e000d */
[----:B------:R-:W0:Y:S02]  /*36840*/  LDSM.16.M88.4 R12, [R2+UR6+0x1c100] ;  /* 0x01c10006020c783b */ /* 0x000e240008000200 */
[----:B0-----:R-:W-:Y:S02]  /*36850*/  IMAD.MOV.U32 R9, RZ, RZ, R12 ;  /* 0x000000ffff097224 */ /* 0x001fe400078e000c */
[----:B------:R-:W-:Y:S01]  /*36860*/  STL.64 [R1+0x158], R14 ;  /* 0x0001580e01007387 */ /* 0x000fe20000100a00 */
[----:B------:R-:W-:-:S03]  /*36870*/  IMAD.MOV.U32 R8, RZ, RZ, R13 ;  /* 0x000000ffff087224 */ /* 0x000fc600078e000d */
[----:B----4-:R-:W0:Y:S04]  /*36880*/  LDSM.16.MT88.4 R12, [R17+0x21200] ;  /* 0x02120000110c783b */ /* 0x010e280000004200 */
[----:B------:R-:W-:Y:S04]  /*36890*/  STL [R1+0x1a80], R2 ;  /* 0x001a800201007387 */ /* 0x000fe80000100800 */
[----:B0-----:R-:W-:Y:S04]  /*368a0*/  STL.64 [R1+0x1b70], R14 ;  /* 0x001b700e01007387 */ /* 0x001fe80000100a00 */
[----:B------:R0:W-:Y:S02]  /*368b0*/  STL.64 [R1+0x1b68], R12 ;  /* 0x001b680c01007387 */ /* 0x0001e40000100a00 */
[----:B0-----:R-:W-:-:S02]  /*368c0*/  IMAD.MOV.U32 R12, RZ, RZ, R9 ;  /* 0x000000ffff0c7224 */ /* 0x001fc400078e0009 */
[----:B------:R-:W-:-:S05]  /*368d0*/  IMAD.MOV.U32 R13, RZ, RZ, R8 ;  /* 0x000000ffff0d7224 */ /* 0x000fca00078e0008 */
[----:B------:R0:W-:Y:S01]  /*368e0*/  STL.64 [R1+0x1b88], R12 ;  /* 0x001b880c01007387 */ /* 0x0001e20000100a00 */
[C---:B------:R-:W-:Y:S03]  /*368f0*/  HMMA.16816.F32.BF16 R8, R4.reuse, R10, R24 ;  /* 0x0000000a0408723c */ /* 0x040fe60000041818 */
[----:B0-----:R-:W4:Y:S04]  /*36900*/  LDL.LU R12, [R1+0x20] ;  /* 0x00002000010c7983 */ /* 0x001f280000300800 */
[----:B------:R-:W4:Y:S04]  /*36910*/  LDL.LU R13, [R1+0x24] ;  /* 0x00002400010d7983 */ /* 0x000f280000300800 */
[----:B------:R-:W4:Y:S04]  /*36920*/  LDL.LU R14, [R1+0x28] ;  /* 0x00002800010e7983 */ /* 0x000f280000300800 */
[----:B------:R-:W4:Y:S04]  /*36930*/  LDL.LU R15, [R1+0x2c] ;  /* 0x00002c00010f7983 */ /* 0x000f280000300800 */
[----:B------:R-:W4:Y:S04]  /*36940*/  LDL.LU.64 R26, [R1+0x1c60] ;  /* 0x001c6000011a7983 */ /* 0x000f280000300a00 */
[----:B------:R0:W-:Y:S04]  /*36950*/  STL [R1+0x1bec], R8 ;  /* 0x001bec0801007387 */ /* 0x0001e80000100800 */
[----:B------:R1:W-:Y:S04]  /*36960*/  STL [R1+0x1be8], R9 ;  /* 0x001be80901007387 */ /* 0x0003e80000100800 */
[----:B------:R1:W-:Y:S04]  /*36970*/  STL [R1+0x1be4], R10 ;  /* 0x001be40a01007387 */ /* 0x0003e80000100800 */
[----:B------:R3:W-:Y:S04]  /*36980*/  STL [R1+0x1be0], R11 ;  /* 0x001be00b01007387 */ /* 0x0007e80000100800 */
[----:B0-----:R-:W2:Y:S04]  /*36990*/  LDL.LU R8, [R1+0x50] ;  /* 0x0000500001087983 */ /* 0x001ea80000300800 */
[----:B-1----:R-:W2:Y:S04]  /*369a0*/  LDL.LU R9, [R1+0x54] ;  /* 0x0000540001097983 */ /* 0x002ea80000300800 */
[----:B------:R-:W2:Y:S04]  /*369b0*/  LDL.LU R10, [R1+0x58] ;  /* 0x00005800010a7983 */ /* 0x000ea80000300800 */
[----:B---3--:R-:W3:Y:S04]  /*369c0*/  LDL.LU R11, [R1+0x5c] ;  /* 0x00005c00010b7983 */ /* 0x008ee80000300800 */
[----:B------:R-:W2:Y:S01]  /*369d0*/  LDL.LU R24, [R1+0x90] ;  /* 0x0000900001187983 */ /* 0x000ea20000300800 */
[----:B----4-:R-:W-:-:S15]  /*369e0*/  HMMA.16816.F32.BF16 R12, R4, R26, R12 ;  /* 0x0000001a040c723c */ /* 0x010fde000004180c */
[----:B------:R-:W-:-:S04]  /*369f0*/  NOP ;  /* 0x0000000000007918 */ /* 0x000fc80000000000 */
[----:B------:R0:W-:Y:S04]  /*36a00*/  STL.64 [R1+0x30], R12 ;  /* 0x0000300c01007387 */ /* 0x0001e80000100a00 */
[----:B------:R-:W-:Y:S04]  /*36a10*/  STL.64 [R1+0x38], R14 ;  /* 0x0000380e01007387 */ /* 0x000fe80000100a00 */
[----:B------:R-:W4:Y:S01]  /*36a20*/  LDL.LU R25, [R1+0x94] ;  /* 0x0000940001197983 */ /* 0x000f220000300800 */
[----:B0-----:R-:W-:Y:S02]  /*36a30*/  IMAD.MOV.U32 R12, RZ, RZ, R3 ;  /* 0x000000ffff0c7224 */ /* 0x001fe400078e0003 */
        /* <DEDUP_REMOVED lines=8> */
[----:B------:R-:W-:Y:S01]  /*36ac0*/  IMAD.MOV.U32 R14, RZ, RZ, R18 ;  /* 0x000000ffff0e7224 */ /* 0x000fe200078e0012 */
[----:B------:R0:W-:Y:S01]  /*36ad0*/  STL.64 [R1+0x20], R16 ;  /* 0x0000201001007387 */ /* 0x0001e20000100a00 */
[----:B------:R-:W-:-:S03]  /*36ae0*/  IMAD.MOV.U32 R15, RZ, RZ, R19 ;  /* 0x000000ffff0f7224 */ /* 0x000fc600078e0013 */
[----:B------:R-:W0:Y:S02]  /*36af0*/  LDL.LU.64 R18, [R1+0x1c58] ;  /* 0x001c580001127983 */ /* 0x000e240000300a00 */
[----:B0-----:R-:W-:Y:S02]  /*36b00*/  HMMA.16816.F32.BF16 R16, R4, R18, R20 ;  /* 0x000000120410723c */ /* 0x001fe40000041814 */
[----:B------:R-:W3:-:S15]  /*36b10*/  LDL.LU.64 R22, [R1+0x1c50] ;  /* 0x001c500001167983 */ /* 0x000ede0000300a00 */
[----:B------:R-:W-:Y:S02]  /*36b20*/  NOP ;  /* 0x0000000000007918 */ /* 0x000fe40000000000 */
[----:B------:R-:W-:Y:S02]  /*36b30*/  IMAD.MOV.U32 R2, RZ, RZ, R19 ;  /* 0x000000ffff027224 */ /* 0x000fe400078e0013 */
[----:B------:R-:W-:Y:S02]  /*36b40*/  IMAD.MOV.U32 R3, RZ, RZ, R18 ;  /* 0x000000ffff037224 */ /* 0x000fe400078e0012 */
[----:B------:R-:W-:Y:S02]  /*36b50*/  IMAD.MOV.U32 R0, RZ, RZ, R17 ;  /* 0x000000ffff007224 */ /* 0x000fe400078e0011 */
[----:B------:R-:W-:Y:S01]  /*36b60*/  IMAD.MOV.U32 R29, RZ, RZ, R16 ;  /* 0x000000ffff1d7224 */ /* 0x000fe200078e0010 */
[----:B------:R-:W4:Y:S04]  /*36b70*/  LDL.LU.64 R18, [R1+0x1c48] ;  /* 0x001c480001127983 */ /* 0x000f280000300a00 */
[----:B------:R-:W4:Y:S04]  /*36b80*/  LDL.LU.64 R16, [R1+0x1c40] ;  /* 0x001c400001107983 */ /* 0x000f280000300a00 */
[----:B------:R-:W-:Y:S04]  /*36b90*/  STL [R1+0x1bfc], R2 ;  /* 0x001bfc0201007387 */ /* 0x000fe80000100800 */
[----:B------:R-:W-:Y:S04]  /*36ba0*/  STL [R1+0x1bf8], R3 ;  /* 0x001bf80301007387 */ /* 0x000fe80000100800 */
[----:B------:R-:W-:Y:S04]  /*36bb0*/  STL [R1+0x1bf4], R0 ;  /* 0x001bf40001007387 */ /* 0x000fe80000100800 */
[----:B------:R-:W-:Y:S01]  /*36bc0*/  STL [R1+0x1bf0], R29 ;  /* 0x001bf01d01007387 */ /* 0x000fe20000100800 */
[----:B---3--:R-:W-:-:S15]  /*36bd0*/  HMMA.16816.F32.BF16 R20, R4, R22, R8 ;  /* 0x000000160414723c */ /* 0x008fde0000041808 */
[----:B------:R-:W-:-:S04]  /*36be0*/  NOP ;  /* 0x0000000000007918 */ /* 0x000fc80000000000 */
[----:B------:R-:W-:Y:S02]  /*36bf0*/  IMAD.MOV.U32 R11, RZ, RZ, R22 ;  /* 0x000000ffff0b7224 */ /* 0x000fe400078e0016 */
[----:B------:R-:W-:Y:S02]  /*36c00*/  IMAD.MOV.U32 R10, RZ, RZ, R21 ;  /* 0x000000ffff0a7224 */ /* 0x000fe400078e0015 */
[----:B------:R-:W-:Y:S02]  /*36c10*/  IMAD.MOV.U32 R9, RZ, RZ, R20 ;  /* 0x000000ffff097224 */ /* 0x000fe400078e0014 */
[----:B------:R-:W-:Y:S02]  /*36c20*/  IMAD.MOV.U32 R28, RZ, RZ, R23 ;  /* 0x000000ffff1c7224 */ /* 0x000fe400078e0017 */
[----:B------:R-:W2:Y:S04]  /*36c30*/  LDL.LU.64 R22, [R1+0x1c38] ;  /* 0x001c380001167983 */ /* 0x000ea80000300a00 */
[----:B------:R-:W2:Y:S04]  /*36c40*/  LDL.LU.64 R20, [R1+0x1c30] ;  /* 0x001c300001147983 */ /* 0x000ea80000300a00 */
[----:B------:R-:W-:Y:S04]  /*36c50*/  STL [R1+0x1c08], R11 ;  /* 0x001c080b01007387 */ /* 0x000fe80000100800 */
[----:B------:R0:W-:Y:S04]  /*36c60*/  STL [R1+0x1c04], R10 ;  /* 0x001c040a01007387 */ /* 0x0001e80000100800 */
[----:B------:R1:W-:Y:S04]  /*36c70*/  STL [R1+0x1c00], R9 ;  /* 0x001c000901007387 */ /* 0x0003e80000100800 */
[----:B0-----:R-:W2:Y:S04]  /*36c80*/  LDL.LU R10, [R1+0xa8] ;  /* 0x0000a800010a7983 */ /* 0x001ea80000300800 */
[----:B------:R-:W2:Y:S02]  /*36c90*/  LDL.LU R11, [R1+0xac] ;  /* 0x0000ac00010b7983 */ /* 0x000ea40000300800 */
[----:B--2---:R-:W-:Y:S02]  /*36ca0*/  HMMA.16816.F32.BF16 R4, R4, R10, R20 ;  /* 0x0000000a0404723c */ /* 0x004fe40000041814 */
[----:B------:R-:W4:Y:S04]  /*36cb0*/  LDL.LU.64 R22, [R1+0x1c28] ;  /* 0x001c280001167983 */ /* 0x000f280000300a00 */
[----:B------:R-:W4:-:S13]  /*36cc0*/  LDL.LU.64 R20, [R1+0x1c20] ;  /* 0x001c200001147983 */ /* 0x000f1a0000300a00 */
[----:B------:R-:W-:Y:S02]  /*36cd0*/  IMAD.MOV.U32 R3, RZ, RZ, R4 ;  /* 0x000000ffff037224 */ /* 0x000fe400078e0004 */
[----:B------:R-:W-:Y:S01]  /*36ce0*/  IMAD.MOV.U32 R0, RZ, RZ, R5 ;  /* 0x000000ffff007224 */ /* 0x000fe200078e0005 */
[----:B------:R-:W2:Y:S04]  /*36cf0*/  LDL.LU R4, [R1+0xb0] ;  /* 0x0000b00001047983 */ /* 0x000ea80000300800 */
[----:B------:R-:W2:Y:S04]  /*36d00*/  LDL.LU R5, [R1+0xb4] ;  /* 0x0000b40001057983 */ /* 0x000ea80000300800 */
[----:B------:R-:W2:Y:S01]  /*36d10*/  LDL.LU.64 R26, [R1+0x1c18] ;  /* 0x001c1800011a7983 */ /* 0x000ea20000300a00 */
[----:B----4-:R-:W-:Y:S03]  /*36d20*/  HMMA.16816.F32.BF16 R16, R20, R24, R16 ;  /* 0x000000181410723c */ /* 0x010fe60000041810 */
[----:B------:R-:W2:Y:S04]  /*36d30*/  LDL.LU.64 R24, [R1+0x1c10] ;  /* 0x001c100001187983 */ /* 0x000ea80000300a00 */
[----:B------:R-:W3:Y:S04]  /*36d40*/  LDL.LU R12, [R1+0x120] ;  /* 0x00012000010c7983 */ /* 0x000ee80000300800 */
[----:B------:R-:W3:Y:S08]  /*36d50*/  LDL.LU R13, [R1+0x124] ;  /* 0x00012400010d7983 */ /* 0x000ef00000300800 */
[----:B------:R-:W-:-:S02]  /*36d60*/  IMAD.MOV.U32 R11, RZ, RZ, R16 ;  /* 0x000000ffff0b7224 */ /* 0x000fc400078e0010 */
[----:B------:R-:W-:Y:S01]  /*36d70*/  IMAD.MOV.U32 R10, RZ, RZ, R17 ;  /* 0x000000ffff0a7224 */ /* 0x000fe200078e0011 */
[----:B---3--:R-:W-:Y:S04]  /*36d80*/  STL.64 [R1+0x1bb8], R12 ;  /* 0x001bb80c01007387 */ /* 0x008fe80000100a00 */
[----:B------:R-:W3:Y:S04]  /*36d90*/  LDL.LU R16, [R1+0xf0] ;  /* 0x0000f00001107983 */ /* 0x000ee80000300800 */
[----:B------:R-:W3:Y:S01]  /*36da0*/  LDL.LU R17, [R1+0xf4] ;  /* 0x0000f40001117983 */ /* 0x000ee20000300800 */
[----:B------:R-:W-:-:S02]  /*36db0*/  IMAD.MOV.U32 R29, RZ, RZ, R6 ;  /* 0x000000ffff1d7224 */ /* 0x000fc400078e0006 */
[----:B------:R-:W-:Y:S02]  /*36dc0*/  IMAD.MOV.U32 R8, RZ, RZ, R7 ;  /* 0x000000ffff087224 */ /* 0x000fe400078e0007 */
[----:B--2---:R-:W-:Y:S01]  /*36dd0*/  HMMA.16816.F32.BF16 R4, R20, R4, R24 ;  /* 0x000000041404723c */ /* 0x004fe20000041818 */
[----:B------:R-:W2:Y:S04]  /*36de0*/  LDL.LU R24, [R1+0xc0] ;  /* 0x0000c00001187983 */ /* 0x000ea80000300800 */
[----:B------:R-:W2:Y:S01]  /*36df0*/  LDL.LU R25, [R1+0xc4] ;  /* 0x0000c40001197983 */ /* 0x000ea20000300800 */
[----:B-1----:R-:W-:Y:S02]  /*36e00*/  IMAD.MOV.U32 R9, RZ, RZ, R18 ;  /* 0x000000ffff097224 */ /* 0x002fe400078e0012 */
[----:B------:R-:W-:Y:S01]  /*36e10*/  IMAD.MOV.U32 R2, RZ, RZ, R19 ;  /* 0x000000ffff027224 */ /* 0x000fe200078e0013 */
[----:B---3--:R0:W-:Y:S04]  /*36e20*/  STL.64 [R1+0x1bc8], R16 ;  /* 0x001bc81001007387 */ /* 0x0081e80000100a00 */
[----:B0-----:R-:W3:Y:S04]  /*36e30*/  LDL.LU R16, [R1+0x30] ;  /* 0x0000300001107983 */ /* 0x001ee80000300800 */
[----:B------:R-:W3:Y:S04]  /*36e40*/  LDL.LU R17, [R1+0x34] ;  /* 0x0000340001117983 */ /* 0x000ee80000300800 */
[----:B------:R-:W3:Y:S04]  /*36e50*/  LDL.LU R18, [R1+0x38] ;  /* 0x0000380001127983 */ /* 0x000ee80000300800 */
[----:B------:R-:W3:Y:S04]  /*36e60*/  LDL.LU R19, [R1+0x3c] ;  /* 0x00003c0001137983 */ /* 0x000ee80000300800 */
[----:B------:R-:W4:Y:S04]  /*36e70*/  LDL.LU R12, [R1+0x20] ;  /* 0x00002000010c7983 */ /* 0x000f280000300800 */
[----:B------:R-:W4:Y:S04]  /*36e80*/  LDL.LU R13, [R1+0x24] ;  /* 0x00002400010d7983 */ /* 0x000f280000300800 */
[----:B------:R-:W-:Y:S04]  /*36e90*/  STL.64 [R1+0x1b58], R6 ;  /* 0x001b580601007387 */ /* 0x000fe80000100a00 */
[----:B------:R0:W-:Y:S02]  /*36ea0*/  STL.64 [R1+0x1b50], R4 ;  /* 0x001b500401007387 */ /* 0x0001e40000100a00 */
[----:B0-----:R-:W-:-:S02]  /*36eb0*/  IMAD.MOV.U32 R4, RZ, RZ, R11 ;  /* 0x000000ffff047224 */ /* 0x001fc400078e000b */
[----:B------:R-:W-:Y:S01]  /*36ec0*/  IMAD.MOV.U32 R5, RZ, RZ, R10 ;  /* 0x000000ffff057224 */ /* 0x000fe200078e000a */
[----:B------:R-:W2:Y:S04]  /*36ed0*/  LDL.LU R11, [R1+0x1c08] ;  /* 0x001c0800010b7983 */ /* 0x000ea80000300800 */
[----:B------:R-:W3:Y:S01]  /*36ee0*/  LDL.LU R10, [R1+0x1c04] ;  /* 0x001c0400010a7983 */ /* 0x000ee20000300800 */
[----:B------:R-:W-:-:S03]  /*36ef0*/  IMAD.MOV.U32 R6, RZ, RZ, R9 ;  /* 0x000000ffff067224 */ /* 0x000fc600078e0009 */
[----:B------:R-:W4:Y:S01]  /*36f00*/  LDL.LU R9, [R1+0x1c00] ;  /* 0x001c000001097983 */ /* 0x000f220000300800 */
[----:B------:R-:W-:-:S03]  /*36f10*/  IMAD.MOV.U32 R7, RZ, RZ, R2 ;  /* 0x000000ffff077224 */ /* 0x000fc600078e0002 */
[----:B------:R-:W4:Y:S04]  /*36f20*/  LDL.LU R2, [R1+0x1bfc] ;  /* 0x001bfc0001027983 */ /* 0x000f280000300800 */
[----:B------:R0:W-:Y:S04]  /*36f30*/  STL.64 [R1+0x1b80], R6 ;  /* 0x001b800601007387 */ /* 0x0001e80000100a00 */
[----:B------:R1:W-:Y:S01]  /*36f40*/  STL.64 [R1+0x1b78], R4 ;  /* 0x001b780401007387 */ /* 0x0003e20000100a00 */
[----:B0-----:R-:W-:Y:S02]  /*36f50*/  IMAD.MOV.U32 R6, RZ, RZ, R29 ;  /* 0x000000ffff067224 */ /* 0x001fe400078e001d */
[----:B-1----:R-:W-:-:S02]  /*36f60*/  IMAD.MOV.U32 R4, RZ, RZ, R3 ;  /* 0x000000ffff047224 */ /* 0x002fc400078e0003 */
[----:B------:R-:W-:Y:S01]  /*36f70*/  IMAD.MOV.U32 R7, RZ, RZ, R8 ;  /* 0x000000ffff077224 */ /* 0x000fe200078e0008 */
[----:B------:R-:W4:Y:S01]  /*36f80*/  LDL.LU R3, [R1+0x1bf8] ;  /* 0x001bf80001037983 */ /* 0x000f220000300800 */
[----:B------:R-:W-:-:S03]  /*36f90*/  IMAD.MOV.U32 R5, RZ, RZ, R0 ;  /* 0x000000ffff057224 */ /* 0x000fc600078e0000 */
[----:B------:R-:W4:Y:S04]  /*36fa0*/  LDL.LU R0, [R1+0x1bf4] ;  /* 0x001bf40001007983 */ /* 0x000f280000300800 */
[----:B------:R-:W4:Y:S04]  /*36fb0*/  LDL.LU R29, [R1+0x1bf0] ;  /* 0x001bf000011d7983 */ /* 0x000f280000300800 */
[----:B------:R-:W4:Y:S04]  /*36fc0*/  LDL.LU R8, [R1+0x1bec] ;  /* 0x001bec0001087983 */ /* 0x000f280000300800 */
[----:B------:R2:W-:Y:S04]  /*36fd0*/  STL.64 [R1+0x1b98], R6 ;  /* 0x001b980601007387 */ /* 0x0005e80000100a00 */
[----:B------:R3:W-:Y:S01]  /*36fe0*/  STL.64 [R1+0x1b90], R4 ;  /* 0x001b900401007387 */ /* 0x0007e20000100a00 */
[----:B--2---:R-:W-:-:S02]  /*36ff0*/  IMAD.MOV.U32 R6, RZ, RZ, R11 ;  /* 0x000000ffff067224 */ /* 0x004fc400078e000b */
[----:B---3--:R-:W-:Y:S02]  /*37000*/  IMAD.MOV.U32 R5, RZ, RZ, R10 ;  /* 0x000000ffff057224 */ /* 0x008fe400078e000a */
[----:B----4-:R-:W-:Y:S02]  /*37010*/  IMAD.MOV.U32 R4, RZ, RZ, R9 ;  /* 0x000000ffff047224 */ /* 0x010fe400078e0009 */
[----:B------:R-:W2:Y:S04]  /*37020*/  LDL.LU R9, [R1+0x1be8] ;  /* 0x001be80001097983 */ /* 0x000ea80000300800 */
[----:B------:R-:W2:Y:S04]  /*37030*/  LDL.LU R10, [R1+0x1be4] ;  /* 0x001be400010a7983 */ /* 0x000ea80000300800 */
[----:B------:R-:W2:Y:S01]  /*37040*/  LDL.LU R11, [R1+0x1be0] ;  /* 0x001be000010b7983 */ /* 0x000ea20000300800 */
[----:B------:R-:W-:-:S03]  /*37050*/  IMAD.MOV.U32 R7, RZ, RZ, R28 ;  /* 0x000000ffff077224 */ /* 0x000fc600078e001c */
[----:B------:R-:W3:Y:S04]  /*37060*/  LDL.LU R28, [R1+0x1bdc] ;  /* 0x001bdc00011c7983 */ /* 0x000ee80000300800 */
[----:B------:R0:W-:Y:S04]  /*37070*/  STL.64 [R1+0x1bb0], R6 ;  /* 0x001bb00601007387 */ /* 0x0001e80000100a00 */
[----:B------:R1:W-:Y:S01]  /*37080*/  STL.64 [R1+0x1ba8], R4 ;  /* 0x001ba80401007387 */ /* 0x0003e20000100a00 */
[----:B0-----:R-:W-:Y:S02]  /*37090*/  IMAD.MOV.U32 R6, RZ, RZ, R3 ;  /* 0x000000ffff067224 */ /* 0x001fe400078e0003 */
[----:B-1----:R-:W-:-:S02]  /*370a0*/  IMAD.MOV.U32 R5, RZ, RZ, R0 ;  /* 0x000000ffff057224 */ /* 0x002fc400078e0000 */
[----:B------:R-:W-:Y:S02]  /*370b0*/  IMAD.MOV.U32 R4, RZ, RZ, R29 ;  /* 0x000000ffff047224 */ /* 0x000fe400078e001d */
[----:B------:R-:W4:Y:S04]  /*370c0*/  LDL.LU R29, [R1+0x1bd8] ;  /* 0x001bd800011d7983 */ /* 0x000f280000300800 */
[----:B------:R-:W3:Y:S04]  /*370d0*/  LDL.LU R0, [R1+0x1bd4] ;  /* 0x001bd40001007983 */ /* 0x000ee80000300800 */
[----:B------:R-:W3:Y:S01]  /*370e0*/  LDL.LU R3, [R1+0x1bd0] ;  /* 0x001bd00001037983 */ /* 0x000ee20000300800 */
[C---:B--2---:R-:W-:Y:S03]  /*370f0*/  HMMA.16816.F32.BF16 R24, R20.reuse, R24, R8 ;  /* 0x000000181418723c */ /* 0x044fe60000041808 */
[----:B------:R-:W2:Y:S04]  /*37100*/  LDL.LU R8, [R1+0xe0] ;  /* 0x0000e00001087983 */ /* 0x000ea80000300800 */
[----:B------:R-:W2:Y:S02]  /*37110*/  LDL.LU R9, [R1+0xe4] ;  /* 0x0000e40001097983 */ /* 0x000ea40000300800 */
[----:B--2---:R-:W-:Y:S02]  /*37120*/  HMMA.16816.F32.BF16 R8, R20, R8, R16 ;  /* 0x000000081408723c */ /* 0x004fe40000041810 */
[----:B------:R-:W2:-:S15]  /*37130*/  LDL.LU.64 R16, [R1+0x1bc8] ;  /* 0x001bc80001107983 */ /* 0x000e9e0000300a00 */
[----:B------:R-:W-:Y:S02]  /*37140*/  NOP ;  /* 0x0000000000007918 */ /* 0x000fe40000000000 */
[----:B------:R3:W-:Y:S04]  /*37150*/  STL.64 [R1+0x1b48], R10 ;  /* 0x001b480a01007387 */ /* 0x0007e80000100a00 */
[----:B------:R-:W-:Y:S01]  /*37160*/  STL.64 [R1+0x1b40], R8 ;  /* 0x001b400801007387 */ /* 0x000fe20000100a00 */
[----:B---3--:R-:W-:Y:S02]  /*37170*/  IMAD.MOV.U32 R10, RZ, RZ, R3 ;  /* 0x000000ffff0a7224 */ /* 0x008fe400078e0003 */
[----:B------:R-:W-:Y:S01]  /*37180*/  IMAD.MOV.U32 R11, RZ, RZ, R0 ;  /* 0x000000ffff0b7224 */ /* 0x000fe200078e0000 */
[----:B------:R-:W3:Y:S04]  /*37190*/  LDL.LU R3, [R1+0x1bc4] ;  /* 0x001bc40001037983 */ /* 0x000ee80000300800 */
[----:B------:R-:W3:Y:S01]  /*371a0*/  LDL.LU R0, [R1+0x1bc0] ;  /* 0x001bc00001007983 */ /* 0x000ee20000300800 */
[----:B--2---:R-:W-:Y:S03]  /*371b0*/  HMMA.16816.F32.BF16 R16, R20, R16, R12 ;  /* 0x000000101410723c */ /* 0x004fe6000004180c */
[----:B------:R-:W2:Y:S01]  /*371c0*/  LDL.LU.64 R12, [R1+0x1bb8] ;  /* 0x001bb800010c7983 */ /* 0x000ea20000300a00 */
[----:B------:R-:W-:-:S15]  /*371d0*/  IMAD.MOV.U32 R7, RZ, RZ, R2 ;  /* 0x000000ffff077224 */ /* 0x000fde00078e0002 */
[----:B------:R0:W-:Y:S04]  /*371e0*/  STL.64 [R1+0x1b38], R18 ;  /* 0x001b381201007387 */ /* 0x0001e80000100a00 */
[----:B------:R-:W-:Y:S04]  /*371f0*/  STL.64 [R1+0x1b30], R16 ;  /* 0x001b301001007387 */ /* 0x000fe80000100a00 */
[----:B0-----:R-:W3:Y:S04]  /*37200*/  LDL.LU R18, [R1+0xb8] ;  /* 0x0000b80001127983 */ /* 0x001ee80000300800 */
[----:B------:R-:W3:Y:S01]  /*37210*/  LDL.LU R19, [R1+0xbc] ;  /* 0x0000bc0001137983 */ /* 0x000ee20000300800 */
[----:B--2---:R-:W-:Y:S03]  /*37220*/  HMMA.16816.F32.BF16 R12, R20, R12, R4 ;  /* 0x0000000c140c723c */ /* 0x004fe60000041804 */
[----:B------:R-:W2:Y:S04]  /*37230*/  LDL.LU.64 R6, [R1+0x1bb0] ;  /* 0x001bb00001067983 */ /* 0x000ea80000300a00 */
[----:B------:R-:W2:-:S12]  /*37240*/  LDL.LU.64 R4, [R1+0x1ba8] ;  /* 0x001ba80001047983 */ /* 0x000e980000300a00 */
        /* <DEDUP_REMOVED lines=10> */
[----:B------:R-:W2:Y:S04]  /*372f0*/  LDL.LU.64 R6, [R1+0x1b80] ;  /* 0x001b800001067983 */ /* 0x000ea80000300a00 */
[----:B------:R-:W2:Y:S04]  /*37300*/  LDL.LU.64 R4, [R1+0x1b78] ;  /* 0x001b780001047983 */ /* 0x000ea80000300a00 */
[----:B-1----:R-:W2:Y:S04]  /*37310*/  LDL.LU.64 R14, [R1+0x1b70] ;  /* 0x001b7000010e7983 */ /* 0x002ea80000300a00 */
[----:B------:R-:W2:Y:S05]  /*37320*/  LDL.LU.64 R12, [R1+0x1b68] ;  /* 0x001b6800010c7983 */ /* 0x000eaa0000300a00 */
[----:B------:R-:W-:Y:S04]  /*37330*/  STL.64 [R1+0x10], R20 ;  /* 0x0000101401007387 */ /* 0x000fe80000100a00 */
[----:B------:R3:W-:Y:S02]  /*37340*/  STL.64 [R1+0x18], R22 ;  /* 0x0000181601007387 */ /* 0x0007e40000100a00 */
[----:B---3--:R-:W-:-:S02]  /*37350*/  IMAD.MOV.U32 R22, RZ, RZ, R0 ;  /* 0x000000ffff167224 */ /* 0x008fc400078e0000 */
[----:B------:R-:W-:Y:S01]  /*37360*/  IMAD.MOV.U32 R23, RZ, RZ, R3 ;  /* 0x000000ffff177224 */ /* 0x000fe200078e0003 */
[----:B------:R-:W3:Y:S06]  /*37370*/  LDL.LU R0, [R1+0x1b60] ;  /* 0x001b600001007983 */ /* 0x000eec0000300800 */
[C---:B--2---:R-:W-:Y:S01]  /*37380*/  HMMA.16816.F32.BF16 R20, R12.reuse, R22, R4 ;  /* 0x000000160c14723c */ /* 0x044fe20000041804 */
[----:B------:R-:W2:Y:S04]  /*37390*/  LDL.LU.64 R6, [R1+0x1b58] ;  /* 0x001b580001067983 */ /* 0x000ea80000300a00 */
[----:B------:R-:W2:Y:S03]  /*373a0*/  LDL.LU.64 R4, [R1+0x1b50] ;  /* 0x001b500001047983 */ /* 0x000ea60000300a00 */
[C---:B------:R-:W-:Y:S11]  /*373b0*/  HMMA.16816.F32.BF16 R8, R12.reuse, R10, R24 ;  /* 0x0000000a0c08723c */ /* 0x040ff60000041818 */
[----:B------:R-:W-:Y:S01]  /*373c0*/  IMAD.MOV.U32 R3, RZ, RZ, R23 ;  /* 0x000000ffff037224 */ /* 0x000fe200078e0017 */
[----:B------:R-:W-:Y:S04]  /*373d0*/  STL.64 [R1+0x50], R20 ;  /* 0x0000501401007387 */ /* 0x000fe80000100a00 */
[----:B------:R-:W-:Y:S03]  /*373e0*/  STL [R1+0x58], R22 ;  /* 0x0000581601007387 */ /* 0x000fe60000100800 */
[----:B------:R-:W-:Y:S01]  /*373f0*/  IMAD.MOV.U32 R24, RZ, RZ, R11 ;  /* 0x000000ffff187224 */ /* 0x000fe200078e000b */
[----:B------:R-:W-:Y:S04]  /*37400*/  STL [R1+0x1aec], R3 ;  /* 0x001aec0301007387 */ /* 0x000fe80000100800 */
[----:B------:R-:W-:Y:S01]  /*37410*/  STL.64 [R1+0x20], R8 ;  /* 0x0000200801007387 */ /* 0x000fe20000100a00 */
[----:B--2---:R-:W-:-:S15]  /*37420*/  HMMA.16816.F32.BF16 R4, R12, R18, R4 ;  /* 0x000000120c04723c */ /* 0x004fde0000041804 */
[----:B------:R-:W-:-:S04]  /*37430*/  NOP ;  /* 0x0000000000007918 */ /* 0x000fc80000000000 */
[----:B------:R-:W-:Y:S04]  /*37440*/  STL.64 [R1+0x30], R4 ;  /* 0x0000300401007387 */ /* 0x000fe80000100a00 */
[----:B------:R-:W-:Y:S04]  /*37450*/  STL.64 [R1+0x38], R6 ;  /* 0x0000380601007387 */ /* 0x000fe80000100a00 */
[----:B------:R-:W-:Y:S04]  /*37460*/  STL [R1+0x28], R10 ;  /* 0x0000280a01007387 */ /* 0x000fe80000100800 */
[----:B------:R-:W-:Y:S04]  /*37470*/  STL [R1+0x1b18], R24 ;  /* 0x001b181801007387 */ /* 0x000fe80000100800 */
[----:B------:R-:W2:Y:S04]  /*37480*/  LDL R25, [R1+0x170] ;  /* 0x0001700001197983 */ /* 0x000ea80000100800 */
[----:B---3--:R-:W0:Y:S01]  /*37490*/  LDSM.16.M88.4 R8, [R0+UR6+0x100] ;  /* 0x000100060008783b */ /* 0x008e220008000200 */
[----:B----4-:R-:W-:-:S02]  /*374a0*/  IMAD.MOV.U32 R18, RZ, RZ, R29 ;  /* 0x000000ffff127224 */ /* 0x010fc400078e001d */
[----:B------:R-:W-:Y:S02]  /*374b0*/  IMAD.MOV.U32 R19, RZ, RZ, R28 ;  /* 0x000000ffff137224 */ /* 0x000fe400078e001c */
[----:B0-----:R-:W-:Y:S02]  /*374c0*/  IMAD.MOV.U32 R29, RZ, RZ, R10 ;  /* 0x000000ffff1d7224 */ /* 0x001fe400078e000a */
[----:B------:R-:W-:Y:S01]  /*374d0*/  IMAD.MOV.U32 R28, RZ, RZ, R11 ;  /* 0x000000ffff1c7224 */ /* 0x000fe200078e000b */
[----:B--2---:R-:W0:Y:S04]  /*374e0*/  LDSM.16.MT88.4 R4, [R25+0x21400] ;  /* 0x021400001904783b */ /* 0x004e280000004200 */
[----:B------:R-:W-:Y:S04]  /*374f0*/  STL [R1+0x1b1c], R25 ;  /* 0x001b1c1901007387 */ /* 0x000fe80000100800 */
[----:B0-----:R-:W-:Y:S04]  /*37500*/  STL.64 [R1+0x1af8], R6 ;  /* 0x001af80601007387 */ /* 0x001fe80000100a00 */
[----:B------:R-:W-:Y:S04]  /*37510*/  STL.64 [R1+0x1af0], R4 ;  /* 0x001af00401007387 */ /* 0x000fe80000100a00 */
[----:B------:R-:W-:Y:S04]  /*37520*/  STL.64 [R1+0x80], R8 ;  /* 0x0000800801007387 */ /* 0x000fe80000100a00 */
[----:B------:R-:W0:Y:S04]  /*37530*/  LDSM.16.M88.4 R8, [R0+UR6+0x4100] ;  /* 0x004100060008783b */ /* 0x000e280008000200 */
[----:B------:R-:W2:Y:S04]  /*37540*/  LDL.LU R22, [R1+0x128] ;  /* 0x0001280001167983 */ /* 0x000ea80000300800 */
        /* <DEDUP_REMOVED lines=23> */
[----:B0-----:R-:W-:Y:S04]  /*376c0*/  STL [R1+0x100], R8 ;  /* 0x0001000801007387 */ /* 0x001fe80000100800 */
[----:B------:R-:W-:Y:S01]  /*376d0*/  STL.64 [R1+0x108], R10 ;  /* 0x0001080a01007387 */ /* 0x000fe20000100a00 */
[----:B------:R-:W-:-:S03]  /*376e0*/  IMAD.MOV.U32 R28, RZ, RZ, R9 ;  /* 0x000000ffff1c7224 */ /* 0x000fc600078e0009 */
[----:B------:R-:W0:Y:S04]  /*376f0*/  LDSM.16.M88.4 R8, [R0+UR6+0x18100] ;  /* 0x018100060008783b */ /* 0x000e280008000200 */
[----:B0-----:R0:W-:Y:S01]  /*37700*/  STL.64 [R1+0x118], R10 ;  /* 0x0001180a01007387 */ /* 0x0011e20000100a00 */
[----:B------:R-:W-:Y:S02]  /*37710*/  IMAD.MOV.U32 R3, RZ, RZ, R8 ;  /* 0x000000ffff037224 */ /* 0x000fe400078e0008 */
[----:B------:R-:W-:Y:S01]  /*37720*/  IMAD.MOV.U32 R29, RZ, RZ, R9 ;  /* 0x000000ffff1d7224 */ /* 0x000fe200078e0009 */
[----:B0-----:R-:W4:Y:S04]  /*37730*/  LDL.LU.64 R10, [R1+0x1b48] ;  /* 0x001b4800010a7983 */ /* 0x001f280000300a00 */
[----:B------:R-:W4:Y:S02]  /*37740*/  LDL.LU.64 R8, [R1+0x1b40] ;  /* 0x001b400001087983 */ /* 0x000f240000300a00 */
[----:B----4-:R-:W-:-:S15]  /*37750*/  HMMA.16816.F32.BF16 R16, R12, R18, R8 ;  /* 0x000000120c10723c */ /* 0x010fde0000041808 */
[----:B------:R-:W-:-:S04]  /*37760*/  NOP ;  /* 0x0000000000007918 */ /* 0x000fc80000000000 */
[----:B------:R-:W-:Y:S02]  /*37770*/  IMAD.MOV.U32 R9, RZ, RZ, R18 ;  /* 0x000000ffff097224 */ /* 0x000fe400078e0012 */
[----:B------:R-:W-:Y:S02]  /*37780*/  IMAD.MOV.U32 R8, RZ, RZ, R19 ;  /* 0x000000ffff087224 */ /* 0x000fe400078e0013 */
[----:B------:R-:W-:Y:S02]  /*37790*/  IMAD.MOV.U32 R11, RZ, RZ, R16 ;  /* 0x000000ffff0b7224 */ /* 0x000fe400078e0010 */
[----:B------:R-:W-:Y:S01]  /*377a0*/  IMAD.MOV.U32 R10, RZ, RZ, R17 ;  /* 0x000000ffff0a7224 */ /* 0x000fe200078e0011 */
[----:B------:R-:W3:Y:S04]  /*377b0*/  LDL.LU.64 R18, [R1+0x1b38] ;  /* 0x001b380001127983 */ /* 0x000ee80000300a00 */
[----:B------:R-:W3:Y:S02]  /*377c0*/  LDL.LU.64 R16, [R1+0x1b30] ;  /* 0x001b300001107983 */ /* 0x000ee40000300a00 */
[----:B---3--:R-:W-:Y:S02]  /*377d0*/  HMMA.16816.F32.BF16 R16, R12, R6, R16 ;  /* 0x000000060c10723c */ /* 0x008fe40000041810 */
[----:B------:R-:W3:Y:S04]  /*377e0*/  LDL.LU.64 R6, [R1+0x1b28] ;  /* 0x001b280001067983 */ /* 0x000ee80000300a00 */
[----:B------:R-:W4:-:S13]  /*377f0*/  LDL.LU.64 R4, [R1+0x1b20] ;  /* 0x001b200001047983 */ /* 0x000f1a0000300a00 */
[----:B------:R-:W-:Y:S04]  /*37800*/  STL.64 [R1+0x1aa0], R18 ;  /* 0x001aa01201007387 */ /* 0x000fe80000100a00 */
[----:B------:R0:W-:Y:S02]  /*37810*/  STL.64 [R1+0x1a98], R16 ;  /* 0x001a981001007387 */ /* 0x0001e40000100a00 */
[----:B0-----:R-:W-:Y:S02]  /*37820*/  IMAD.MOV.U32 R16, RZ, RZ, R20 ;  /* 0x000000ffff107224 */ /* 0x001fe400078e0014 */
[----:B------:R-:W-:-:S05]  /*37830*/  IMAD.MOV.U32 R17, RZ, RZ, R2 ;  /* 0x000000ffff117224 */ /* 0x000fca00078e0002 */
[----:B------:R-:W-:Y:S04]  /*37840*/  STL.64 [R1+0x1ab0], R16 ;  /* 0x001ab01001007387 */ /* 0x000fe80000100a00 */
[----:B------:R-:W0:Y:S04]  /*37850*/  LDSM.16.M88.4 R16, [R0+UR6+0x1c100] ;  /* 0x01c100060010783b */ /* 0x000e280008000200 */
[----:B0-----:R3:W-:Y:S01]  /*37860*/  STL [R1+0xf0], R16 ;  /* 0x0000f01001007387 */ /* 0x0017e20000100800 */
[----:B------:R-:W-:-:S03]  /*37870*/  IMAD.MOV.U32 R2, RZ, RZ, R17 ;  /* 0x000000ffff027224 */ /* 0x000fc600078e0011 */
[----:B------:R-:W-:Y:S01]  /*37880*/  STL.64 [R1+0xf8], R18 ;  /* 0x0000f81201007387 */ /* 0x000fe20000100a00 */
[----:B---3--:R-:W-:Y:S02]  /*37890*/  IMAD.MOV.U32 R16, RZ, RZ, R7 ;  /* 0x000000ffff107224 */ /* 0x008fe400078e0007 */
[----:B------:R-:W-:-:S05]  /*378a0*/  IMAD.MOV.U32 R17, RZ, RZ, R6 ;  /* 0x000000ffff117224 */ /* 0x000fca00078e0006 */
[----:B------:R0:W-:Y:S04]  /*378b0*/  STL.64 [R1+0x1ac8], R16 ;  /* 0x001ac81001007387 */ /* 0x0001e80000100a00 */
[----:B0-----:R-:W2:Y:S04]  /*378c0*/  LDL.LU R16, [R1+0x40] ;  /* 0x0000400001107983 */ /* 0x001ea80000300800 */
[----:B------:R-:W2:Y:S04]  /*378d0*/  LDL.LU R17, [R1+0x44] ;  /* 0x0000440001117983 */ /* 0x000ea80000300800 */
[----:B------:R-:W2:Y:S04]  /*378e0*/  LDL.LU R18, [R1+0x48] ;  /* 0x0000480001127983 */ /* 0x000ea80000300800 */
[----:B------:R-:W2:Y:S04]  /*378f0*/  LDL.LU R19, [R1+0x4c] ;  /* 0x00004c0001137983 */ /* 0x000ea80000300800 */
[----:B------:R-:W-:Y:S04]  /*37900*/  STL [R1+0x1928], R0 ;  /* 0x0019280001007387 */ /* 0x000fe80000100800 */
[----:B------:R-:W3:Y:S04]  /*37910*/  LDL.LU R26, [R1+0x138] ;  /* 0x00013800011a7983 */ /* 0x000ee80000300800 */
[----:B------:R-:W3:Y:S01]  /*37920*/  LDL.LU R27, [R1+0x13c] ;  /* 0x00013c00011b7983 */ /* 0x000ee20000300800 */
[----:B--2---:R-:W-:Y:S01]  /*37930*/  HMMA.16816.F32.BF16 R20, R12, R22, R16 ;  /* 0x000000160c14723c */ /* 0x004fe20000041810 */
[----:B----4-:R-:W-:-:S02]  /*37940*/  IMAD.MOV.U32 R17, RZ, RZ, R4 ;  /* 0x000000ffff117224 */ /* 0x010fc400078e0004 */
[----:B------:R-:W-:Y:S01]  /*37950*/  IMAD.MOV.U32 R16, RZ, RZ, R5 ;  /* 0x000000ffff107224 */ /* 0x000fe200078e0005 */
[----:B------:R-:W2:Y:S04]  /*37960*/  LDL.LU R4, [R1+0x10] ;  /* 0x0000100001047983 */ /* 0x000ea80000300800 */
[----:B------:R-:W2:Y:S04]  /*37970*/  LDL.LU R5, [R1+0x14] ;  /* 0x0000140001057983 */ /* 0x000ea80000300800 */
[----:B------:R-:W4:Y:S04]  /*37980*/  LDL.LU R6, [R1+0x18] ;  /* 0x0000180001067983 */ /* 0x000f280000300800 */
[----:B------:R-:W4:Y:S04]  /*37990*/  LDL.LU R7, [R1+0x1c] ;  /* 0x00001c0001077983 */ /* 0x000f280000300800 */
[----:B----4-:R-:W-:Y:S04]  /*379a0*/  STL.64 [R1+0x1b10], R6 ;  /* 0x001b100601007387 */ /* 0x010fe80000100a00 */
[----:B--2---:R0:W-:Y:S04]  /*379b0*/  STL.64 [R1+0x1b08], R4 ;  /* 0x001b080401007387 */ /* 0x0041e80000100a00 */
[----:B0-----:R-:W3:Y:S04]  /*379c0*/  LDL.LU R4, [R1+0x60] ;  /* 0x0000600001047983 */ /* 0x001ee80000300800 */
[----:B------:R-:W3:Y:S04]  /*379d0*/  LDL.LU R5, [R1+0x64] ;  /* 0x0000640001057983 */ /* 0x000ee80000300800 */
[----:B------:R-:W3:Y:S04]  /*379e0*/  LDL.LU R6, [R1+0x68] ;  /* 0x0000680001067983 */ /* 0x000ee80000300800 */
[----:B------:R-:W3:Y:S04]  /*379f0*/  LDL.LU R7, [R1+0x6c] ;  /* 0x00006c0001077983 */ /* 0x000ee80000300800 */
[----:B------:R-:W-:Y:S04]  /*37a00*/  STL.64 [R1+0x1ae0], R16 ;  /* 0x001ae01001007387 */ /* 0x000fe80000100a00 */
[----:B------:R-:W-:Y:S04]  /*37a10*/  STL.64 [R1+0x1a90], R22 ;  /* 0x001a901601007387 */ /* 0x000fe80000100a00 */
[----:B------:R0:W-:Y:S02]  /*37a20*/  STL.64 [R1+0x1a88], R20 ;  /* 0x001a881401007387 */ /* 0x0001e40000100a00 */
[----:B0-----:R-:W-:-:S02]  /*37a30*/  IMAD.MOV.U32 R20, RZ, RZ, R25 ;  /* 0x000000ffff147224 */ /* 0x001fc400078e0019 */
[----:B------:R-:W2:Y:S01]  /*37a40*/  LDL.LU R25, [R1+0x1b1c] ;  /* 0x001b1c0001197983 */ /* 0x000ea20000300800 */
[----:B------:R-:W-:-:S03]  /*37a50*/  IMAD.MOV.U32 R21, RZ, RZ, R24 ;  /* 0x000000ffff157224 */ /* 0x000fc600078e0018 */
[----:B------:R-:W4:Y:S04]  /*37a60*/  LDL.LU R24, [R1+0x1b18] ;  /* 0x001b180001187983 */ /* 0x000f280000300800 */
[----:B------:R-:W3:Y:S04]  /*37a70*/  LDL.LU R16, [R1+0x80] ;  /* 0x0000800001107983 */ /* 0x000ee80000300800 */
[----:B------:R-:W3:Y:S04]  /*37a80*/  LDL.LU R17, [R1+0x84] ;  /* 0x0000840001117983 */ /* 0x000ee80000300800 */
[----:B------:R0:W-:Y:S01]  /*37a90*/  STL.64 [R1+0x1aa8], R20 ;  /* 0x001aa81401007387 */ /* 0x0001e20000100a00 */
[----:B------:R-:W-:-:S02]  /*37aa0*/  IMAD.MOV.U32 R22, RZ, RZ, R9 ;  /* 0x000000ffff167224 */ /* 0x000fc400078e0009 */
[----:B------:R-:W-:-:S05]  /*37ab0*/  IMAD.MOV.U32 R23, RZ, RZ, R8 ;  /* 0x000000ffff177224 */ /* 0x000fca00078e0008 */
[----:B------:R-:W-:Y:S01]  /*37ac0*/  STL.64 [R1+0x1ac0], R22 ;  /* 0x001ac01601007387 */ /* 0x000fe20000100a00 */
[----:B0-----:R-:W-:Y:S02]  /*37ad0*/  IMAD.MOV.U32 R20, RZ, RZ, R11 ;  /* 0x000000ffff147224 */ /* 0x001fe400078e000b */
[----:B------:R-:W-:-:S05]  /*37ae0*/  IMAD.MOV.U32 R21, RZ, RZ, R10 ;  /* 0x000000ffff157224 */ /* 0x000fca00078e000a */
[----:B------:R0:W-:Y:S04]  /*37af0*/  STL.64 [R1+0x1ab8], R20 ;  /* 0x001ab81401007387 */ /* 0x0001e80000100a00 */
[----:B0-----:R-:W3:Y:S04]  /*37b00*/  LDL.LU R20, [R1+0x20] ;  /* 0x0000200001147983 */ /* 0x001ee80000300800 */
[----:B------:R-:W3:Y:S04]  /*37b10*/  LDL.LU R21, [R1+0x24] ;  /* 0x0000240001157983 */ /* 0x000ee80000300800 */
[----:B------:R-:W3:Y:S04]  /*37b20*/  LDL.LU R22, [R1+0x28] ;  /* 0x0000280001167983 */ /* 0x000ee80000300800 */
[----:B--2---:R3:W0:Y:S01]  /*37b30*/  LDSM.16.MT88.4 R8, [R25+0x21600] ;  /* 0x021600001908783b */ /* 0x0046220000004200 */
[----:B----4-:R-:W-:-:S02]  /*37b40*/  IMAD.MOV.U32 R23, RZ, RZ, R24 ;  /* 0x000000ffff177224 */ /* 0x010fc400078e0018 */
[----:B---3--:R-:W-:Y:S03]  /*37b50*/  HMMA.16816.F32.BF16 R24, R12, R26, R4 ;  /* 0x0000001a0c18723c */ /* 0x008fe60000041804 */
[----:B------:R-:W-:Y:S04]  /*37b60*/  STL.64 [R1+0x1ad8], R22 ;  /* 0x001ad81601007387 */ /* 0x000fe80000100a00 */
[----:B------:R1:W-:Y:S04]  /*37b70*/  STL.64 [R1+0x1ad0], R20 ;  /* 0x001ad01401007387 */ /* 0x0003e80000100a00 */
[----:B-1----:R-:W2:Y:S04]  /*37b80*/  LDL.LU R20, [R1+0x30] ;  /* 0x0000300001147983 */ /* 0x002ea80000300800 */
[----:B------:R-:W2:Y:S04]  /*37b90*/  LDL.LU R21, [R1+0x34] ;  /* 0x0000340001157983 */ /* 0x000ea80000300800 */
[----:B------:R-:W2:Y:S04]  /*37ba0*/  LDL.LU R22, [R1+0x38] ;  /* 0x0000380001167983 */ /* 0x000ea80000300800 */
[----:B------:R-:W2:Y:S04]  /*37bb0*/  LDL.LU R23, [R1+0x3c] ;  /* 0x00003c0001177983 */ /* 0x000ea80000300800 */
[----:B0-----:R0:W-:Y:S04]  /*37bc0*/  STL.64 [R1+0x1a58], R10 ;  /* 0x001a580a01007387 */ /* 0x0011e80000100a00 */
[----:B------:R-:W-:Y:S04]  /*37bd0*/  STL.64 [R1+0x1a50], R8 ;  /* 0x001a500801007387 */ /* 0x000fe80000100a00 */
[----:B0-----:R-:W3:Y:S04]  /*37be0*/  LDL.LU R10, [R1+0x158] ;  /* 0x00015800010a7983 */ /* 0x001ee80000300800 */
[----:B------:R-:W3:Y:S04]  /*37bf0*/  LDL.LU R11, [R1+0x15c] ;  /* 0x00015c00010b7983 */ /* 0x000ee80000300800 */
[----:B------:R-:W3:Y:S04]  /*37c00*/  LDL.LU.64 R6, [R1+0x1b10] ;  /* 0x001b100001067983 */ /* 0x000ee80000300a00 */
[----:B------:R-:W3:Y:S04]  /*37c10*/  LDL.LU.64 R4, [R1+0x1b08] ;  /* 0x001b080001047983 */ /* 0x000ee80000300a00 */
[----:B------:R-:W-:Y:S04]  /*37c20*/  STL.64 [R1+0x1a78], R26 ;  /* 0x001a781a01007387 */ /* 0x000fe80000100a00 */
[----:B------:R0:W-:Y:S04]  /*37c30*/  STL.64 [R1+0x1a70], R24 ;  /* 0x001a701801007387 */ /* 0x0001e80000100a00 */
[----:B0-----:R-:W4:Y:S01]  /*37c40*/  LDL.LU R24, [R1+0x100] ;  /* 0x0001000001187983 */ /* 0x001f220000300800 */
[----:B------:R-:W-:-:S03]  /*37c50*/  IMAD.MOV.U32 R25, RZ, RZ, R28 ;  /* 0x000000ffff197224 */ /* 0x000fc600078e001c */
[----:B------:R-:W2:Y:S01]  /*37c60*/  LDL.LU R28, [R1+0x1b00] ;  /* 0x001b0000011c7983 */ /* 0x000ea20000300800 */
[----:B---3--:R-:W-:Y:S03]  /*37c70*/  HMMA.16816.F32.BF16 R8, R12, R10, R4 ;  /* 0x0000000a0c08723c */ /* 0x008fe60000041804 */
[----:B------:R-:W3:Y:S04]  /*37c80*/  LDL.LU.64 R6, [R1+0x1af8] ;  /* 0x001af80001067983 */ /* 0x000ee80000300a00 */
[----:B------:R-:W3:Y:S01]  /*37c90*/  LDL.LU.64 R4, [R1+0x1af0] ;  /* 0x001af00001047983 */ /* 0x000ee20000300a00 */
[----:B------:R-:W-:Y:S02]  /*37ca0*/  IMAD.MOV.U32 R12, RZ, RZ, R3 ;  /* 0x000000ffff0c7224 */ /* 0x000fe400078e0003 */
[----:B------:R-:W-:Y:S01]  /*37cb0*/  IMAD.MOV.U32 R13, RZ, RZ, R29 ;  /* 0x000000ffff0d7224 */ /* 0x000fe200078e001d */
[----:B------:R-:W2:Y:S04]  /*37cc0*/  LDL.LU R3, [R1+0x1aec] ;  /* 0x001aec0001037983 */ /* 0x000ea80000300800 */
[----:B------:R-:W3:Y:S04]  /*37cd0*/  LDL.LU R29, [R1+0x1ae8] ;  /* 0x001ae800011d7983 */ /* 0x000ee80000300800 */
[----:B------:R-:W-:Y:S04]  /*37ce0*/  STL.64 [R1+0x1a68], R10 ;  /* 0x001a680a01007387 */ /* 0x000fe80000100a00 */
[----:B------:R0:W-:Y:S04]  /*37cf0*/  STL.64 [R1+0x1a60], R8 ;  /* 0x001a600801007387 */ /* 0x0001e80000100a00 */
[----:B0-----:R-:W3:Y:S04]  /*37d00*/  LDL.LU R8, [R1+0x50] ;  /* 0x0000500001087983 */ /* 0x001ee80000300800 */
[----:B------:R-:W3:Y:S04]  /*37d10*/  LDL.LU R9, [R1+0x54] ;  /* 0x0000540001097983 */ /* 0x000ee80000300800 */
[----:B------:R-:W3:Y:S01]  /*37d20*/  LDL.LU R10, [R1+0x58] ;  /* 0x00005800010a7983 */ /* 0x000ee20000300800 */
[----:B--2---:R-:W-:-:S07]  /*37d30*/  IMAD.MOV.U32 R11, RZ, RZ, R3 ;  /* 0x000000ffff0b7224 */ /* 0x004fce00078e0003 */
[----:B---3--:R-:W-:-:S15]  /*37d40*/  HMMA.16816.F32.BF16 R16, R4, R16, R8 ;  /* 0x000000100410723c */ /* 0x008fde0000041808 */
[----:B------:R-:W-:-:S04]  /*37d50*/  NOP ;  /* 0x0000000000007918 */ /* 0x000fc80000000000 */
[----:B------:R-:W-:Y:S02]  /*37d60*/  IMAD.MOV.U32 R9, RZ, RZ, R16 ;  /* 0x000000ffff097224 */ /* 0x000fe400078e0010 */
[----:B------:R-:W-:Y:S02]  /*37d70*/  IMAD.MOV.U32 R8, RZ, RZ, R17 ;  /* 0x000000ffff087224 */ /* 0x000fe400078e0011 */
[----:B------:R-:W2:Y:S01]  /*37d80*/  LDL.LU.64 R16, [R1+0x1ae0] ;  /* 0x001ae00001107983 */ /* 0x000ea20000300a00 */
[----:B------:R-:W-:Y:S02]  /*37d90*/  IMAD.MOV.U32 R3, RZ, RZ, R18 ;  /* 0x000000ffff037224 */ /* 0x000fe400078e0012 */
[----:B------:R-:W-:Y:S02]  /*37da0*/  IMAD.MOV.U32 R0, RZ, RZ, R19 ;  /* 0x000000ffff007224 */ /* 0x000fe400078e0013 */
        /* <DEDUP_REMOVED lines=13> */
[----:B------:R-:W2:-:S15]  /*37e80*/  LDL.LU.64 R20, [R1+0x1aa8] ;  /* 0x001aa80001147983 */ /* 0x000e9e0000300a00 */
[----:B------:R-:W-:Y:S02]  /*37e90*/  NOP ;  /* 0x0000000000007918 */ /* 0x000fe40000000000 */
[----:B------:R-:W-:Y:S04]  /*37ea0*/  STL.64 [R1+0x40], R16 ;  /* 0x0000401001007387 */ /* 0x000fe80000100a00 */
[----:B------:R0:W-:Y:S04]  /*37eb0*/  STL.64 [R1+0x48], R18 ;  /* 0x0000481201007387 */ /* 0x0001e80000100a00 */
[----:B0-----:R-:W2:Y:S04]  /*37ec0*/  LDL.LU.64 R18, [R1+0x1aa0] ;  /* 0x001aa00001127983 */ /* 0x001ea80000300a00 */
[----:B------:R-:W2:Y:S04]  /*37ed0*/  LDL.LU.64 R16, [R1+0x1a98] ;  /* 0x001a980001107983 */ /* 0x000ea80000300a00 */
[----:B------:R-:W4:Y:S01]  /*37ee0*/  LDL.LU.64 R22, [R1+0x1a90] ;  /* 0x001a900001167983 */ /* 0x000f220000300a00 */
[----:B--2---:R-:W-:Y:S03]  /*37ef0*/  HMMA.16816.F32.BF16 R16, R4, R20, R16 ;  /* 0x000000140410723c */ /* 0x004fe60000041810 */
[----:B------:R-:W4:-:S15]  /*37f00*/  LDL.LU.64 R20, [R1+0x1a88] ;  /* 0x001a880001147983 */ /* 0x000f1e0000300a00 */
[----:B------:R-:W-:Y:S01]  /*37f10*/  NOP ;  /* 0x0000000000007918 */ /* 0x000fe20000000000 */
[----:B------:R0:W-:Y:S04]  /*37f20*/  STL.64 [R1+0x30], R16 ;  /* 0x0000301001007387 */ /* 0x0001e80000100a00 */
[----:B------:R-:W-:Y:S04]  /*37f30*/  STL.64 [R1+0x38], R18 ;  /* 0x0000381201007387 */ /* 0x000fe80000100a00 */
[----:B0-----:R-:W2:Y:S01]  /*37f40*/  LDL.LU R16, [R1+0xf0] ;  /* 0x0000f00001107983 */ /* 0x001ea20000300800 */
[----:B------:R-:W-:-:S03]  /*37f50*/  IMAD.MOV.U32 R17, RZ, RZ, R2 ;  /* 0x000000ffff117224 */ /* 0x000fc600078e0002 */
[----:B------:R-:W3:Y:S04]  /*37f60*/  LDL.LU R2, [R1+0x1a80] ;  /* 0x001a800001027983 */ /* 0x000ee80000300800 */
[----:B------:R-:W2:Y:S01]  /*37f70*/  LDL.LU.64 R26, [R1+0x1a78] ;  /* 0x001a7800011a7983 */ /* 0x000ea20000300a00 */
[----:B----4-:R-:W-:Y:S03]  /*37f80*/  HMMA.16816.F32.BF16 R20, R4, R24, R20 ;  /* 0x000000180414723c */ /* 0x010fe60000041814 */
[----:B------:R-:W2:-:S15]  /*37f90*/  LDL.LU.64 R24, [R1+0x1a70] ;  /* 0x001a700001187983 */ /* 0x000e9e0000300a00 */
[----:B------:R-:W-:Y:S01]  /*37fa0*/  NOP ;  /* 0x0000000000007918 */ /* 0x000fe20000000000 */
[----:B------:R-:W-:Y:S04]  /*37fb0*/  STL.64 [R1+0x20], R20 ;  /* 0x0000201401007387 */ /* 0x000fe80000100a00 */
[----:B------:R0:W-:Y:S01]  /*37fc0*/  STL.64 [R1+0x28], R22 ;  /* 0x0000281601007387 */ /* 0x0001e20000100a00 */
[----:B--2---:R-:W-:Y:S03]  /*37fd0*/  HMMA.16816.F32.BF16 R12, R4, R12, R24 ;  /* 0x0000000c040c723c */ /* 0x004fe60000041818 */
[----:B------:R-:W2:-:S15]  /*37fe0*/  LDL R27, [R1+0x170] ;  /* 0x00017000011b7983 */ /* 0x000e9e0000100800 */
[----:B------:R-:W-:Y:S01]  /*37ff0*/  NOP ;  /* 0x0000000000007918 */ /* 0x000fe20000000000 */
[----:B------:R-:W-:Y:S04]  /*38000*/  STL.64 [R1], R12 ;  /* 0x0000000c01007387 */ /* 0x000fe80000100a00 */
[----:B------:R-:W-:Y:S01]  /*38010*/  STL.64 [R1+0x8], R14 ;  /* 0x0000080e01007387 */ /* 0x000fe20000100a00 */
[----:B0-----:R-:W-:Y:S02]  /*38020*/  IMAD.MOV.U32 R22, RZ, RZ, R29 ;  /* 0x000000ffff167224 */ /* 0x001fe400078e001d */
[----:B------:R-:W-:Y:S01]  /*38030*/  IMAD.MOV.U32 R23, RZ, RZ, R28 ;  /* 0x000000ffff177224 */ /* 0x000fe200078e001c */
[----:B--2---:R-:W0:Y:S04]  /*38040*/  LDSM.16.MT88.4 R12, [R27+0x21800] ;  /* 0x021800001b0c783b */ /* 0x004e280000004200 */
[----:B0-----:R0:W-:Y:S04]  /*38050*/  STL [R1+0x19d4], R12 ;  /* 0x0019d40c01007387 */ /* 0x0011e80000100800 */
[----:B------:R1:W-:Y:S01]  /*38060*/  STL [R1+0x19d0], R13 ;  /* 0x0019d00d01007387 */ /* 0x0003e20000100800 */
[----:B0-----:R-:W-:-:S02]  /*38070*/  IMAD.MOV.U32 R12, RZ, RZ, R9 ;  /* 0x000000ffff0c7224 */ /* 0x001fc400078e0009 */
[----:B-1----:R-:W-:Y:S02]  /*38080*/  IMAD.MOV.U32 R13, RZ, RZ, R8 ;  /* 0x000000ffff0d7224 */ /* 0x002fe400078e0008 */
[----:B---3--:R-:W0:Y:S04]  /*38090*/  LDSM.16.M88.4 R8, [R2+UR6+0x180] ;  /* 0x000180060208783b */ /* 0x008e280008000200 */
[----:B------:R1:W-:Y:S04]  /*380a0*/  STL [R1+0x19cc], R14 ;  /* 0x0019cc0e01007387 */ /* 0x0003e80000100800 */
[----:B------:R2:W-:Y:S01]  /*380b0*/  STL [R1+0x19c8], R15 ;  /* 0x0019c80f01007387 */ /* 0x0005e20000100800 */
[----:B0-----:R-:W-:-:S03]  /*380c0*/  IMAD.MOV.U32 R29, RZ, RZ, R10 ;  /* 0x000000ffff1d7224 */ /* 0x001fc600078e000a */
[----:B------:R-:W-:Y:S01]  /*380d0*/  STL.64 [R1+0xc0], R8 ;  /* 0x0000c00801007387 */ /* 0x000fe20000100a00 */
[----:B------:R-:W-:-:S03]  /*380e0*/  IMAD.MOV.U32 R28, RZ, RZ, R11 ;  /* 0x000000ffff1c7224 */ /* 0x000fc600078e000b */
[----:B------:R-:W0:Y:S01]  /*380f0*/  LDSM.16.M88.4 R8, [R2+UR6+0x4180] ;  /* 0x004180060208783b */ /* 0x000e220008000200 */
[----:B-1----:R-:W-:Y:S02]  /*38100*/  IMAD.MOV.U32 R14, RZ, RZ, R3 ;  /* 0x000000ffff0e7224 */ /* 0x002fe400078e0003 */
[----:B--2---:R-:W-:Y:S01]  /*38110*/  IMAD.MOV.U32 R15, RZ, RZ, R0 ;  /* 0x000000ffff0f7224 */ /* 0x004fe200078e0000 */
[----:B------:R-:W-:Y:S04]  /*38120*/  STL [R1+0x19bc], R28 ;  /* 0x0019bc1c01007387 */ /* 0x000fe80000100800 */
[----:B------:R-:W-:Y:S01]  /*38130*/  STL [R1+0x19b8], R29 ;  /* 0x0019b81d01007387 */ /* 0x000fe20000100800 */
[----:B0-----:R-:W-:-:S03]  /*38140*/  IMAD.MOV.U32 R0, RZ, RZ, R10 ;  /* 0x000000ffff007224 */ /* 0x001fc600078e000a */
[----:B------:R0:W-:Y:S01]  /*38150*/  STL.64 [R1+0xe0], R8 ;  /* 0x0000e00801007387 */ /* 0x0001e20000100a00 */
[----:B------:R-:W-:-:S03]  /*38160*/  IMAD.MOV.U32 R3, RZ, RZ, R11 ;  /* 0x000000ffff037224 */ /* 0x000fc600078e000b */
[----:B------:R-:W2:Y:S04]  /*38170*/  LDL.LU.64 R10, [R1+0x1a68] ;  /* 0x001a6800010a7983 */ /* 0x000ea80000300a00 */
[----:B0-----:R-:W2:Y:S04]  /*38180*/  LDL.LU.64 R8, [R1+0x1a60] ;  /* 0x001a600001087983 */ /* 0x001ea80000300a00 */
[----:B------:R-:W-:Y:S04]  /*38190*/  STL [R1+0x19c4], R3 ;  /* 0x0019c40301007387 */ /* 0x000fe80000100800 */
[----:B------:R-:W-:Y:S01]  /*381a0*/  STL [R1+0x19c0], R0 ;  /* 0x0019c00001007387 */ /* 0x000fe20000100800 */
[----:B--2---:R-:W-:Y:S03]  /*381b0*/  HMMA.16816.F32.BF16 R16, R4, R16, R8 ;  /* 0x000000100410723c */ /* 0x004fe60000041808 */
[----:B------:R-:W2:Y:S04]  /*381c0*/  LDL.LU.64 R10, [R1+0x1a58] ;  /* 0x001a5800010a7983 */ /* 0x000ea80000300a00 */
[----:B------:R-:W2:Y:S04]  /*381d0*/  LDL.LU.64 R8, [R1+0x1a50] ;  /* 0x001a500001087983 */ /* 0x000ea80000300a00 */
[----:B------:R-:W0:Y:S08]  /*381e0*/  LDSM.16.M88.4 R4, [R2+UR6+0x8180] ;  /* 0x008180060204783b */ /* 0x000e300008000200 */
[----:B------:R-:W-:Y:S04]  /*381f0*/  STL.64 [R1+0x1a08], R18 ;  /* 0x001a081201007387 */ /* 0x000fe80000100a00 */
[----:B------:R-:W-:Y:S01]  /*38200*/  STL.64 [R1+0x1a00], R16 ;  /* 0x001a001001007387 */ /* 0x000fe20000100a00 */
[----:B--2---:R-:W-:-:S15]  /*38210*/  HMMA.16816.F32.BF16 R20, R8, R22, R12 ;  /* 0x000000160814723c */ /* 0x004fde000004180c */
[----:B------:R-:W-:-:S04]  /*38220*/  NOP ;  /* 0x0000000000007918 */ /* 0x000fc80000000000 */
[----:B------:R-:W-:Y:S04]  /*38230*/  STL [R1+0x19e4], R20 ;  /* 0x0019e41401007387 */ /* 0x000fe80000100800 */
[----:B0-----:R-:W-:Y:S04]  /*38240*/  STL.64 [R1+0x120], R4 ;  /* 0x0001200401007387 */ /* 0x001fe80000100a00 */
[----:B------:R-:W-:Y:S04]  /*38250*/  STL.64 [R1+0x128], R6 ;  /* 0x0001280601007387 */ /* 0x000fe80000100a00 */
[----:B------:R-:W0:Y:S04]  /*38260*/  LDSM.16.M88.4 R4, [R2+UR6+0xc180] ;  /* 0x00c180060204783b */ /* 0x000e280008000200 */
[----:B------:R-:W-:Y:S04]  /*38270*/  STL [R1+0x19e0], R21 ;  /* 0x0019e01501007387 */ /* 0x000fe80000100800 */
        /* <DEDUP_REMOVED lines=21> */
[----:B------:R-:W0:Y:S04]  /*383d0*/  LDSM.16.MT88.4 R4, [R27+0x21a00] ;  /* 0x021a00001b04783b */ /* 0x000e280000004200 */
[----:B0-----:R-:W-:Y:S04]  /*383e0*/  STL.64 [R1+0x1938], R6 ;  /* 0x0019380601007387 */ /* 0x001fe80000100a00 */
[----:B------:R0:W-:Y:S02]  /*383f0*/  STL.64 [R1+0x1930], R4 ;  /* 0x0019300401007387 */ /* 0x0001e40000100a00 */
[----:B0-----:R-:W-:-:S02]  /*38400*/  IMAD.MOV.U32 R4, RZ, RZ, R16 ;  /* 0x000000ffff047224 */ /* 0x001fc400078e0010 */
[----:B------:R-:W-:-:S05]  /*38410*/  IMAD.MOV.U32 R5, RZ, RZ, R2 ;  /* 0x000000ffff057224 */ /* 0x000fca00078e0002 */
[----:B------:R0:W-:Y:S02]  /*38420*/  STL.64 [R1+0x1940], R4 ;  /* 0x0019400401007387 */ /* 0x0001e40000100a00 */
[----:B0-----:R-:W-:Y:S02]  /*38430*/  IMAD.MOV.U32 R4, RZ, RZ, R15 ;  /* 0x000000ffff047224 */ /* 0x001fe400078e000f */
[----:B------:R-:W-:-:S05]  /*38440*/  IMAD.MOV.U32 R5, RZ, RZ, R14 ;  /* 0x000000ffff057224 */ /* 0x000fca00078e000e */
[----:B------:R-:W-:Y:S04]  /*38450*/  STL.64 [R1+0x1958], R4 ;  /* 0x0019580401007387 */ /* 0x000fe80000100a00 */
[----:B------:R-:W2:Y:S04]  /*38460*/  LDL.LU R18, [R1+0x118] ;  /* 0x0001180001127983 */ /* 0x000ea80000300800 */
[----:B------:R-:W2:Y:S04]  /*38470*/  LDL.LU R19, [R1+0x11c] ;  /* 0x00011c0001137983 */ /* 0x000ea80000300800 */
[----:B------:R-:W3:Y:S04]  /*38480*/  LDL.LU R22, [R1+0x108] ;  /* 0x0001080001167983 */ /* 0x000ee80000300800 */
[----:B------:R-:W3:Y:S04]  /*38490*/  LDL.LU R23, [R1+0x10c] ;  /* 0x00010c0001177983 */ /* 0x000ee80000300800 */
[----:B------:R-:W4:Y:S04]  /*384a0*/  LDL.LU R14, [R1+0xd8] ;  /* 0x0000d800010e7983 */ /* 0x000f280000300800 */
[----:B------:R-:W4:Y:S04]  /*384b0*/  LDL.LU R15, [R1+0xdc] ;  /* 0x0000dc00010f7983 */ /* 0x000f280000300800 */
[----:B------:R-:W2:Y:S04]  /*384c0*/  LDL.LU R26, [R1+0x98] ;  /* 0x00009800011a7983 */ /* 0x000ea80000300800 */
[----:B------:R-:W2:Y:S04]  /*384d0*/  LDL.LU R27, [R1+0x9c] ;  /* 0x00009c00011b7983 */ /* 0x000ea80000300800 */
[----:B----4-:R0:W-:Y:S04]  /*384e0*/  STL.64 [R1+0x1a28], R14 ;  /* 0x001a280e01007387 */ /* 0x0101e80000100a00 */
[----:B0-----:R-:W4:Y:S04]  /*384f0*/  LDL.LU R14, [R1+0xb8] ;  /* 0x0000b800010e7983 */ /* 0x001f280000300800 */
[----:B------:R-:W4:Y:S04]  /*38500*/  LDL.LU R15, [R1+0xbc] ;  /* 0x0000bc00010f7983 */ /* 0x000f280000300800 */
[----:B----4-:R0:W-:Y:S04]  /*38510*/  STL.64 [R1+0x1a40], R14 ;  /* 0x001a400e01007387 */ /* 0x0101e80000100a00 */
[----:B0-----:R-:W4:Y:S04]  /*38520*/  LDL.LU R14, [R1+0xa8] ;  /* 0x0000a800010e7983 */ /* 0x001f280000300800 */
[----:B------:R-:W4:Y:S01]  /*38530*/  LDL.LU R15, [R1+0xac] ;  /* 0x0000ac00010f7983 */ /* 0x000f220000300800 */
[----:B------:R-:W-:-:S02]  /*38540*/  IMAD.MOV.U32 R5, RZ, RZ, R12 ;  /* 0x000000ffff057224 */ /* 0x000fc400078e000c */
[----:B------:R-:W-:Y:S01]  /*38550*/  IMAD.MOV.U32 R4, RZ, RZ, R13 ;  /* 0x000000ffff047224 */ /* 0x000fe200078e000d */
[----:B----4-:R0:W-:Y:S04]  /*38560*/  STL.64 [R1+0x1a48], R14 ;  /* 0x001a480e01007387 */ /* 0x0101e80000100a00 */
[----:B------:R-:W4:Y:S04]  /*38570*/  LDL.LU R12, [R1+0x70] ;  /* 0x00007000010c7983 */ /* 0x000f280000300800 */
[----:B------:R-:W4:Y:S04]  /*38580*/  LDL.LU R13, [R1+0x74] ;  /* 0x00007400010d7983 */ /* 0x000f280000300800 */
[----:B0-----:R-:W4:Y:S04]  /*38590*/  LDL.LU R14, [R1+0x78] ;  /* 0x00007800010e7983 */ /* 0x001f280000300800 */
[----:B------:R-:W4:Y:S04]  /*385a0*/  LDL.LU R15, [R1+0x7c] ;  /* 0x00007c00010f7983 */ /* 0x000f280000300800 */
[----:B---3--:R0:W-:Y:S04]  /*385b0*/  STL.64 [R1+0x1a20], R22 ;  /* 0x001a201601007387 */ /* 0x0081e80000100a00 */
[----:B------:R-:W3:Y:S04]  /*385c0*/  LDL.LU R20, [R1+0x30] ;  /* 0x0000300001147983 */ /* 0x000ee80000300800 */
[----:B------:R-:W3:Y:S04]  /*385d0*/  LDL.LU R21, [R1+0x34] ;  /* 0x0000340001157983 */ /* 0x000ee80000300800 */
[----:B0-----:R-:W2:Y:S04]  /*385e0*/  LDL.LU R22, [R1+0x38] ;  /* 0x0000380001167983 */ /* 0x001ea80000300800 */
[----:B------:R-:W2:Y:S04]  /*385f0*/  LDL.LU R23, [R1+0x3c] ;  /* 0x00003c0001177983 */ /* 0x000ea80000300800 */
[----:B--2---:R-:W-:Y:S04]  /*38600*/  STL.64 [R1+0x1a38], R22 ;  /* 0x001a381601007387 */ /* 0x004fe80000100a00 */
[----:B---3--:R0:W-:Y:S04]  /*38610*/  STL.64 [R1+0x1a30], R20 ;  /* 0x001a301401007387 */ /* 0x0081e80000100a00 */
[----:B0-----:R-:W2:Y:S04]  /*38620*/  LDL.LU R20, [R1+0x40] ;  /* 0x0000400001147983 */ /* 0x001ea80000300800 */
[----:B------:R-:W2:Y:S04]  /*38630*/  LDL.LU R21, [R1+0x44] ;  /* 0x0000440001157983 */ /* 0x000ea80000300800 */
[----:B------:R-:W2:Y:S04]  /*38640*/  LDL.LU R22, [R1+0x48] ;  /* 0x0000480001167983 */ /* 0x000ea80000300800 */
[----:B------:R-:W2:Y:S04]  /*38650*/  LDL.LU R23, [R1+0x4c] ;  /* 0x00004c0001177983 */ /* 0x000ea80000300800 */
[----:B------:R0:W-:Y:S04]  /*38660*/  STL.64 [R1+0x1a18], R18 ;  /* 0x001a181201007387 */ /* 0x0001e80000100a00 */
[----:B------:R-:W3:Y:S04]  /*38670*/  LDL.LU R16, [R1+0x20] ;  /* 0x0000200001107983 */ /* 0x000ee80000300800 */
[----:B------:R-:W3:Y:S04]  /*38680*/  LDL.LU R17, [R1+0x24] ;  /* 0x0000240001117983 */ /* 0x000ee80000300800 */
[----:B0-----:R-:W3:Y:S04]  /*38690*/  LDL.LU R18, [R1+0x28] ;  /* 0x0000280001127983 */ /* 0x001ee80000300800 */
[----:B------:R-:W3:Y:S04]  /*386a0*/  LDL.LU R19, [R1+0x2c] ;  /* 0x00002c0001137983 */ /* 0x000ee80000300800 */
[----:B------:R0:W-:Y:S02]  /*386b0*/  STL.64 [R1+0x1970], R4 ;  /* 0x0019700401007387 */ /* 0x0001e40000100a00 */
[----:B0-----:R-:W-:-:S02]  /*386c0*/  IMAD.MOV.U32 R4, RZ, RZ, R25 ;  /* 0x000000ffff047224 */ /* 0x001fc400078e0019 */
[----:B------:R-:W-:-:S05]  /*386d0*/  IMAD.MOV.U32 R5, RZ, RZ, R24 ;  /* 0x000000ffff057224 */ /* 0x000fca00078e0018 */
[----:B------:R0:W-:Y:S01]  /*386e0*/  STL.64 [R1+0x1988], R4 ;  /* 0x0019880401007387 */ /* 0x0001e20000100a00 */
[C---:B----4-:R-:W-:Y:S03]  /*386f0*/  HMMA.16816.F32.BF16 R24, R8.reuse, R26, R12 ;  /* 0x0000001a0818723c */ /* 0x050fe6000004180c */
[----:B0-----:R-:W4:Y:S04]  /*38700*/  LDL.LU R4, [R1+0x60] ;  /* 0x0000600001047983 */ /* 0x001f280000300800 */
[----:B------:R-:W4:Y:S04]  /*38710*/  LDL.LU R5, [R1+0x64] ;  /* 0x0000640001057983 */ /* 0x000f280000300800 */
[----:B------:R-:W4:Y:S04]  /*38720*/  LDL.LU R6, [R1+0x68] ;  /* 0x0000680001067983 */ /* 0x000f280000300800 */
[----:B------:R-:W4:Y:S04]  /*38730*/  LDL.LU R7, [R1+0x6c] ;  /* 0x00006c0001077983 */ /* 0x000f280000300800 */
[----:B------:R-:W4:Y:S04]  /*38740*/  LDL.LU.64 R14, [R1+0x1a48] ;  /* 0x001a4800010e7983 */ /* 0x000f280000300a00 */
[----:B------:R-:W-:Y:S04]  /*38750*/  STL [R1+0x19f0], R25 ;  /* 0x0019f01901007387 */ /* 0x000fe80000100800 */
[----:B------:R-:W-:Y:S04]  /*38760*/  STL [R1+0x19ec], R26 ;  /* 0x0019ec1a01007387 */ /* 0x000fe80000100800 */
[----:B------:R-:W-:Y:S04]  /*38770*/  STL [R1+0x19e8], R27 ;  /* 0x0019e81b01007387 */ /* 0x000fe80000100800 */
[----:B------:R0:W-:Y:S04]  /*38780*/  STL [R1+0x1a10], R24 ;  /* 0x001a101801007387 */ /* 0x0001e80000100800 */
[----:B0-----:R-:W2:Y:S04]  /*38790*/  LDL.LU R24, [R1] ;  /* 0x0000000001187983 */ /* 0x001ea80000300800 */
[----:B------:R-:W2:Y:S04]  /*387a0*/  LDL.LU R25, [R1+0x4] ;  /* 0x0000040001197983 */ /* 0x000ea80000300800 */
[----:B------:R-:W2:Y:S04]  /*387b0*/  LDL.LU R26, [R1+0x8] ;  /* 0x00000800011a7983 */ /* 0x000ea80000300800 */
[----:B------:R-:W2:Y:S01]  /*387c0*/  LDL.LU R27, [R1+0xc] ;  /* 0x00000c00011b7983 */ /* 0x000ea20000300800 */
[----:B----4-:R-:W-:-:S15]  /*387d0*/  HMMA.16816.F32.BF16 R12, R8, R14, R4 ;  /* 0x0000000e080c723c */ /* 0x010fde0000041804 */
[----:B------:R-:W-:-:S04]  /*387e0*/  NOP ;  /* 0x0000000000007918 */ /* 0x000fc80000000000 */
[----:B------:R-:W-:Y:S01]  /*387f0*/  IMAD.MOV.U32 R6, RZ, RZ, R14 ;  /* 0x000000ffff067224 */ /* 0x000fe200078e000e */
[----:B------:R-:W-:Y:S01]  /*38800*/  STL.64 [R1+0x60], R12 ;  /* 0x0000600c01007387 */ /* 0x000fe20000100a00 */
[----:B------:R-:W-:-:S03]  /*38810*/  IMAD.MOV.U32 R7, RZ, RZ, R15 ;  /* 0x000000ffff077224 */ /* 0x000fc600078e000f */
[----:B------:R-:W2:Y:S01]  /*38820*/  LDL.LU.64 R14, [R1+0x1a40] ;  /* 0x001a4000010e7983 */ /* 0x000ea20000300a00 */
[----:B------:R-:W-:Y:S02]  /*38830*/  IMAD.MOV.U32 R4, RZ, RZ, R3 ;  /* 0x000000ffff047224 */ /* 0x000fe400078e0003 */
[----:B------:R-:W-:-:S05]  /*38840*/  IMAD.MOV.U32 R5, RZ, RZ, R0 ;  /* 0x000000ffff057224 */ /* 0x000fca00078e0000 */
[----:B------:R-:W-:Y:S04]  /*38850*/  STL.64 [R1+0x19a0], R4 ;  /* 0x0019a00401007387 */ /* 0x000fe80000100a00 */
[----:B------:R0:W-:Y:S04]  /*38860*/  STL.64 [R1+0x19f8], R6 ;  /* 0x0019f80601007387 */ /* 0x0001e80000100a00 */
[----:B0-----:R-:W4:Y:S04]  /*38870*/  LDL.LU R6, [R1+0xf8] ;  /* 0x0000f80001067983 */ /* 0x001f280000300800 */
[----:B------:R-:W4:Y:S01]  /*38880*/  LDL.LU R7, [R1+0xfc] ;  /* 0x0000fc0001077983 */ /* 0x000f220000300800 */
[----:B--2---:R-:W-:Y:S03]  /*38890*/  HMMA.16816.F32.BF16 R12, R8, R14, R20 ;  /* 0x0000000e080c723c */ /* 0x004fe60000041814 */
[----:B------:R-:W2:Y:S04]  /*388a0*/  LDL.LU.64 R22, [R1+0x1a38] ;  /* 0x001a380001167983 */ /* 0x000ea80000300a00 */
[----:B------:R-:W2:-:S12]  /*388b0*/  LDL.LU.64 R20, [R1+0x1a30] ;  /* 0x001a300001147983 */ /* 0x000e980000300a00 */
[----:B------:R-:W-:Y:S02]  /*388c0*/  IMAD.MOV.U32 R29, RZ, RZ, R14 ;  /* 0x000000ffff1d7224 */ /* 0x000fe400078e000e */
[----:B------:R-:W-:Y:S02]  /*388d0*/  IMAD.MOV.U32 R2, RZ, RZ, R15 ;  /* 0x000000ffff027224 */ /* 0x000fe400078e000f */
[----:B------:R-:W2:Y:S02]  /*388e0*/  LDL.LU.64 R14, [R1+0x1a28] ;  /* 0x001a2800010e7983 */ /* 0x000ea40000300a00 */
[----:B--2---:R-:W-:-:S15]  /*388f0*/  HMMA.16816.F32.BF16 R20, R8, R14, R20 ;  /* 0x0000000e0814723c */ /* 0x004fde0000041814 */
[----:B------:R-:W-:-:S04]  /*38900*/  NOP ;  /* 0x0000000000007918 */ /* 0x000fc80000000000 */
[----:B------:R-:W-:Y:S02]  /*38910*/  IMAD.MOV.U32 R15, RZ, RZ, R22 ;  /* 0x000000ffff0f7224 */ /* 0x000fe400078e0016 */
[----:B------:R-:W-:Y:S02]  /*38920*/  IMAD.MOV.U32 R3, RZ, RZ, R23 ;  /* 0x000000ffff037224 */ /* 0x000fe400078e0017 */
[----:B------:R-:W3:Y:S01]  /*38930*/  LDL.LU.64 R22, [R1+0x1a20] ;  /* 0x001a200001167983 */ /* 0x000ee20000300a00 */
[----:B------:R-:W-:Y:S01]  /*38940*/  IMAD.MOV.U32 R0, RZ, RZ, R12 ;  /* 0x000000ffff007224 */ /* 0x000fe200078e000c */
[----:B---3--:R-:W-:-:S15]  /*38950*/  HMMA.16816.F32.BF16 R16, R8, R22, R16 ;  /* 0x000000160810723c */ /* 0x008fde0000041810 */
[----:B------:R-:W-:-:S04]  /*38960*/  NOP ;  /* 0x0000000000007918 */ /* 0x000fc80000000000 */
[----:B------:R-:W-:Y:S02]  /*38970*/  IMAD.MOV.U32 R23, RZ, RZ, R18 ;  /* 0x000000ffff177224 */ /* 0x000fe400078e0012 */
[----:B------:R-:W-:Y:S02]  /*38980*/  IMAD.MOV.U32 R12, RZ, RZ, R19 ;  /* 0x000000ffff0c7224 */ /* 0x000fe400078e0013 */
[----:B------:R-:W2:Y:S01]  /*38990*/  LDL.LU.64 R18, [R1+0x1a18] ;  /* 0x001a180001127983 */ /* 0x000ea20000300a00 */
[----:B------:R-:W-:Y:S02]  /*389a0*/  IMAD.MOV.U32 R14, RZ, RZ, R21 ;  /* 0x000000ffff0e7224 */ /* 0x000fe400078e0015 */
[----:B------:R-:W-:Y:S02]  /*389b0*/  IMAD.MOV.U32 R21, RZ, RZ, R16 ;  /* 0x000000ffff157224 */ /* 0x000fe400078e0010 */
[----:B------:R-:W-:Y:S02]  /*389c0*/  IMAD.MOV.U32 R22, RZ, RZ, R17 ;  /* 0x000000ffff167224 */ /* 0x000fe400078e0011 */
[----:B------:R-:W-:-:S02]  /*389d0*/  IMAD.MOV.U32 R28, RZ, RZ, R13 ;  /* 0x000000ffff1c7224 */ /* 0x000fc400078e000d */
[----:B------:R-:W-:Y:S01]  /*389e0*/  IMAD.MOV.U32 R13, RZ, RZ, R20 ;  /* 0x000000ffff0d7224 */ /* 0x000fe200078e0014 */
[----:B--2---:R-:W-:Y:S01]  /*389f0*/  HMMA.16816.F32.BF16 R16, R8, R18, R24 ;  /* 0x000000120810723c */ /* 0x004fe20000041818 */
[----:B------:R-:W2:-:S15]  /*38a00*/  LDL.LU R24, [R1+0x1a10] ;  /* 0x001a100001187983 */ /* 0x000e9e0000300800 */
[----:B------:R-:W-:-:S03]  /*38a10*/  NOP ;  /* 0x0000000000007918 */ /* 0x000fc60000000000 */
[----:B------:R-:W-:Y:S02]  /*38a20*/  IMAD.MOV.U32 R27, RZ, RZ, R18 ;  /* 0x000000ffff1b7224 */ /* 0x000fe400078e0012 */
[----:B------:R-:W-:Y:S02]  /*38a30*/  IMAD.MOV.U32 R20, RZ, RZ, R19 ;  /* 0x000000ffff147224 */ /* 0x000fe400078e0013 */
[----:B------:R-:W-:Y:S02]  /*38a40*/  IMAD.MOV.U32 R25, RZ, RZ, R16 ;  /* 0x000000ffff197224 */ /* 0x000fe400078e0010 */
[----:B------:R-:W-:Y:S01]  /*38a50*/  IMAD.MOV.U32 R26, RZ, RZ, R17 ;  /* 0x000000ffff1a7224 */ /* 0x000fe200078e0011 */
[----:B------:R-:W4:Y:S04]  /*38a60*/  LDL.LU.64 R18, [R1+0x1a08] ;  /* 0x001a080001127983 */ /* 0x000f280000300a00 */
[----:B------:R-:W4:Y:S02]  /*38a70*/  LDL.LU.64 R16, [R1+0x1a00] ;  /* 0x001a000001107983 */ /* 0x000f240000300a00 */
[----:B----4-:R-:W-:Y:S02]  /*38a80*/  HMMA.16816.F32.BF16 R16, R8, R6, R16 ;  /* 0x000000060810723c */ /* 0x010fe40000041810 */
[----:B------:R-:W3:Y:S04]  /*38a90*/  LDL.LU.64 R6, [R1+0x19f8] ;  /* 0x0019f80001067983 */ /* 0x000ee80000300a00 */
[----:B------:R-:W4:Y:S04]  /*38aa0*/  LDL.LU R8, [R1+0xc0] ;  /* 0x0000c00001087983 */ /* 0x000f280000300800 */
[----:B------:R-:W4:Y:S04]  /*38ab0*/  LDL.LU R9, [R1+0xc4] ;  /* 0x0000c40001097983 */ /* 0x000f280000300800 */
[----:B------:R-:W2:Y:S04]  /*38ac0*/  LDL.LU R4, [R1+0x60] ;  /* 0x0000600001047983 */ /* 0x000ea80000300800 */
[----:B------:R-:W2:Y:S04]  /*38ad0*/  LDL.LU R5, [R1+0x64] ;  /* 0x0000640001057983 */ /* 0x000ea80000300800 */
[----:B---3--:R-:W-:Y:S04]  /*38ae0*/  STL.64 [R1+0x19b0], R6 ;  /* 0x0019b00601007387 */ /* 0x008fe80000100a00 */
[----:B--2---:R0:W-:Y:S04]  /*38af0*/  STL.64 [R1+0x19a8], R4 ;  /* 0x0019a80401007387 */ /* 0x0041e80000100a00 */
[----:B0-----:R-:W2:Y:S04]  /*38b00*/  LDL.LU R4, [R1+0xe0] ;  /* 0x0000e00001047983 */ /* 0x001ea80000300800 */
[----:B------:R-:W2:Y:S04]  /*38b10*/  LDL.LU R5, [R1+0xe4] ;  /* 0x0000e40001057983 */ /* 0x000ea80000300800 */
[----:B------:R0:W-:Y:S04]  /*38b20*/  STL.64 [R1+0x1950], R18 ;  /* 0x0019501201007387 */ /* 0x0001e80000100a00 */
[----:B------:R1:W-:Y:S01]  /*38b30*/  STL.64 [R1+0x1948], R16 ;  /* 0x0019481001007387 */ /* 0x0003e20000100a00 */
[----:B0-----:R-:W-:-:S02]  /*38b40*/  IMAD.MOV.U32 R18, RZ, RZ, R27 ;  /* 0x000000ffff127224 */ /* 0x001fc400078e001b */
[----:B-1----:R-:W-:Y:S02]  /*38b50*/  IMAD.MOV.U32 R16, RZ, RZ, R25 ;  /* 0x000000ffff107224 */ /* 0x002fe400078e0019 */
[----:B------:R-:W-:Y:S01]  /*38b60*/  IMAD.MOV.U32 R19, RZ, RZ, R20 ;  /* 0x000000ffff137224 */ /* 0x000fe200078e0014 */
[----:B------:R-:W2:Y:S01]  /*38b70*/  LDL.LU R25, [R1+0x19f0] ;  /* 0x0019f00001197983 */ /* 0x000ea20000300800 */
[----:B------:R-:W-:-:S03]  /*38b80*/  IMAD.MOV.U32 R17, RZ, RZ, R26 ;  /* 0x000000ffff117224 */ /* 0x000fc600078e001a */
[----:B------:R-:W2:Y:S04]  /*38b90*/  LDL.LU R26, [R1+0x19ec] ;  /* 0x0019ec00011a7983 */ /* 0x000ea80000300800 */
[----:B------:R-:W2:Y:S04]  /*38ba0*/  LDL.LU R27, [R1+0x19e8] ;  /* 0x0019e800011b7983 */ /* 0x000ea80000300800 */
[----:B------:R-:W4:Y:S04]  /*38bb0*/  LDL.LU R20, [R1+0x19e4] ;  /* 0x0019e40001147983 */ /* 0x000f280000300800 */
[----:B------:R0:W-:Y:S04]  /*38bc0*/  STL.64 [R1+0x1968], R18 ;  /* 0x0019681201007387 */ /* 0x0001e80000100a00 */
[----:B------:R1:W-:Y:S01]  /*38bd0*/  STL.64 [R1+0x1960], R16 ;  /* 0x0019601001007387 */ /* 0x0003e20000100a00 */
[----:B0-----:R-:W-:-:S02]  /*38be0*/  IMAD.MOV.U32 R18, RZ, RZ, R23 ;  /* 0x000000ffff127224 */ /* 0x001fc400078e0017 */
[----:B-1----:R-:W-:Y:S02]  /*38bf0*/  IMAD.MOV.U32 R16, RZ, RZ, R21 ;  /* 0x000000ffff107224 */ /* 0x002fe400078e0015 */
[----:B------:R-:W-:Y:S01]  /*38c00*/  IMAD.MOV.U32 R19, RZ, RZ, R12 ;  /* 0x000000ffff137224 */ /* 0x000fe200078e000c */
[----:B------:R-:W4:Y:S01]  /*38c10*/  LDL.LU R21, [R1+0x19e0] ;  /* 0x0019e00001157983 */ /* 0x000f220000300800 */
[----:B------:R-:W-:-:S03]  /*38c20*/  IMAD.MOV.U32 R17, RZ, RZ, R22 ;  /* 0x000000ffff117224 */ /* 0x000fc600078e0016 */
[----:B------:R-:W4:Y:S04]  /*38c30*/  LDL.LU R22, [R1+0x19dc] ;  /* 0x0019dc0001167983 */ /* 0x000f280000300800 */
[----:B------:R-:W4:Y:S04]  /*38c40*/  LDL.LU R23, [R1+0x19d8] ;  /* 0x0019d80001177983 */ /* 0x000f280000300800 */
[----:B------:R-:W4:Y:S04]  /*38c50*/  LDL.LU R12, [R1+0x19d4] ;  /* 0x0019d400010c7983 */ /* 0x000f280000300800 */
[----:B------:R-:W-:Y:S04]  /*38c60*/  STL.64 [R1+0x1980], R18 ;  /* 0x0019801201007387 */ /* 0x000fe80000100a00 */
[----:B------:R0:W-:Y:S02]  /*38c70*/  STL.64 [R1+0x1978], R16 ;  /* 0x0019781001007387 */ /* 0x0001e40000100a00 */
[----:B0-----:R-:W-:-:S02]  /*38c80*/  IMAD.MOV.U32 R16, RZ, RZ, R13 ;  /* 0x000000ffff107224 */ /* 0x001fc400078e000d */
[----:B------:R-:W-:Y:S01]  /*38c90*/  IMAD.MOV.U32 R17, RZ, RZ, R14 ;  /* 0x000000ffff117224 */ /* 0x000fe200078e000e */
[----:B------:R-:W4:Y:S04]  /*38ca0*/  LDL.LU R13, [R1+0x19d0] ;  /* 0x0019d000010d7983 */ /* 0x000f280000300800 */
[----:B------:R-:W4:Y:S01]  /*38cb0*/  LDL.LU R14, [R1+0x19cc] ;  /* 0x0019cc00010e7983 */ /* 0x000f220000300800 */
[----:B------:R-:W-:-:S03]  /*38cc0*/  IMAD.MOV.U32 R18, RZ, RZ, R15 ;  /* 0x000000ffff127224 */ /* 0x000fc600078e000f */
[----:B------:R-:W4:Y:S01]  /*38cd0*/  LDL.LU R15, [R1+0x19c8] ;  /* 0x0019c800010f7983 */ /* 0x000f220000300800 */
[----:B------:R-:W-:-:S03]  /*38ce0*/  IMAD.MOV.U32 R19, RZ, RZ, R3 ;  /* 0x000000ffff137224 */ /* 0x000fc600078e0003 */
[----:B------:R-:W3:Y:S04]  /*38cf0*/  LDL.LU R3, [R1+0x19c4] ;  /* 0x0019c40001037983 */ /* 0x000ee80000300800 */
[----:B------:R-:W-:Y:S04]  /*38d00*/  STL.64 [R1+0x1998], R18 ;  /* 0x0019981201007387 */ /* 0x000fe80000100a00 */
[----:B------:R0:W-:Y:S02]  /*38d10*/  STL.64 [R1+0x1990], R16 ;  /* 0x0019901001007387 */ /* 0x0001e40000100a00 */
[----:B0-----:R-:W-:-:S02]  /*38d20*/  IMAD.MOV.U32 R16, RZ, RZ, R0 ;  /* 0x000000ffff107224 */ /* 0x001fc400078e0000 */
[----:B------:R-:W-:Y:S01]  /*38d30*/  IMAD.MOV.U32 R17, RZ, RZ, R28 ;  /* 0x000000ffff117224 */ /* 0x000fe200078e001c */
[----:B------:R-:W3:Y:S04]  /*38d40*/  LDL.LU R0, [R1+0x19c0] ;  /* 0x0019c00001007983 */ /* 0x000ee80000300800 */
[----:B------:R-:W3:Y:S01]  /*38d50*/  LDL.LU R28, [R1+0x19bc] ;  /* 0x0019bc00011c7983 */ /* 0x000ee20000300800 */
[----:B------:R-:W-:-:S03]  /*38d60*/  IMAD.MOV.U32 R18, RZ, RZ, R29 ;  /* 0x000000ffff127224 */ /* 0x000fc600078e001d */
[----:B------:R-:W3:Y:S01]  /*38d70*/  LDL.LU R29, [R1+0x19b8] ;  /* 0x0019b800011d7983 */ /* 0x000ee20000300800 */
[C---:B----4-:R-:W-:Y:S03]  /*38d80*/  HMMA.16816.F32.BF16 R8, R12.reuse, R8, R20 ;  /* 0x000000080c08723c */ /* 0x050fe60000041814 */
[----:B------:R-:W4:Y:S04]  /*38d90*/  LDL.LU R20, [R1+0x120] ;  /* 0x0001200001147983 */ /* 0x000f280000300800 */
[----:B------:R-:W4:Y:S01]  /*38da0*/  LDL.LU R21, [R1+0x124] ;  /* 0x0001240001157983 */ /* 0x000f220000300800 */
[----:B--2---:R-:W-:Y:S03]  /*38db0*/  HMMA.16816.F32.BF16 R24, R12, R4, R24 ;  /* 0x000000040c18723c */ /* 0x004fe60000041818 */
[----:B------:R-:W4:Y:S04]  /*38dc0*/  LDL.LU.64 R6, [R1+0x19b0] ;  /* 0x0019b00001067983 */ /* 0x000f280000300a00 */
[----:B------:R-:W4:-:S12]  /*38dd0*/  LDL.LU.64 R4, [R1+0x19a8] ;  /* 0x0019a80001047983 */ /* 0x000f180000300a00 */
[----:B------:R-:W-:Y:S04]  /*38de0*/  STL.64 [R1+0x1920], R26 ;  /* 0x0019201a01007387 */ /* 0x000fe80000100a00 */
[----:B------:R-:W-:Y:S01]  /*38df0*/  STL.64 [R1+0x1918], R24 ;  /* 0x0019181801007387 */ /* 0x000fe20000100a00 */
[----:B----4-:R-:W-:Y:S03]  /*38e00*/  HMMA.16816.F32.BF16 R20, R12, R20, R4 ;  /* 0x000000140c14723c */ /* 0x010fe60000041804 */
[----:B------:R-:W2:Y:S01]  /*38e10*/  LDL.LU.64 R4, [R1+0x19a0] ;  /* 0x0019a00001047983 */ /* 0x000ea20000300a00 */
[----:B------:R-:W-:-:S07]  /*38e20*/  IMAD.MOV.U32 R19, RZ, RZ, R2 ;  /* 0x000000ffff137224 */ /* 0x000fce00078e0002 */
[----:B--2---:R-:W-:Y:S01]  /*38e30*/  HMMA.16816.F32.BF16 R4, R12, R4, R16 ;  /* 0x000000040c04723c */ /* 0x004fe20000041810 */
[----:B------:R-:W2:Y:S04]  /*38e40*/  LDL.LU.64 R18, [R1+0x1998] ;  /* 0x0019980001127983 */ /* 0x000ea80000300a00 */
[----:B------:R-:W2:-:S14]  /*38e50*/  LDL.LU.64 R16, [R1+0x1990] ;  /* 0x0019900001107983 */ /* 0x000e9c0000300a00 */
[----:B------:R0:W-:Y:S04]  /*38e60*/  STL.64 [R1+0x30], R4 ;  /* 0x0000300401007387 */ /* 0x0001e80000100a00 */
[----:B0-----:R-:W2:Y:S01]  /*38e70*/  LDL.LU.64 R4, [R1+0x1988] ;  /* 0x0019880001047983 */ /* 0x001ea20000300a00 */
[----:B---3--:R-:W-:Y:S02]  /*38e80*/  IMAD.MOV.U32 R26, RZ, RZ, R29 ;  /* 0x000000ffff1a7224 */ /* 0x008fe400078e001d */
[----:B------:R-:W-:Y:S02]  /*38e90*/  IMAD.MOV.U32 R27, RZ, RZ, R28 ;  /* 0x000000ffff1b7224 */ /* 0x000fe400078e001c */
[----:B------:R-:W-:Y:S02]  /*38ea0*/  IMAD.MOV.U32 R29, RZ, RZ, R6 ;  /* 0x000000ffff1d7224 */ /* 0x000fe400078e0006 */
[----:B------:R-:W-:-:S02]  /*38eb0*/  IMAD.MOV.U32 R28, RZ, RZ, R7 ;  /* 0x000000ffff1c7224 */ /* 0x000fc400078e0007 */
        /* <DEDUP_REMOVED lines=17> */
[----:B0-----:R-:W2:Y:S04]  /*38fd0*/  LDL.LU.64 R4, [R1+0x1940] ;  /* 0x0019400001047983 */ /* 0x001ea80000300a00 */
[----:B-1----:R-:W3:Y:S01]  /*38fe0*/  LDL.LU.64 R6, [R1+0x1938] ;  /* 0x0019380001067983 */ /* 0x002ee20000300a00 */
[----:B--2---:R-:W-:Y:S03]  /*38ff0*/  HMMA.16816.F32.BF16 R16, R12, R4, R16 ;  /* 0x000000040c10723c */ /* 0x004fe60000041810 */
[----:B------:R-:W3:Y:S04]  /*39000*/  LDL.LU.64 R4, [R1+0x1930] ;  /* 0x0019300001047983 */ /* 0x000ee80000300a00 */
[----:B------:R-:W2:-:S12]  /*39010*/  LDL.LU R14, [R1+0x128] ;  /* 0x00012800010e7983 */ /* 0x000e980000300800 */
[----:B------:R-:W-:Y:S04]  /*39020*/  STL.64 [R1+0x20], R16 ;  /* 0x0000201001007387 */ /* 0x000fe80000100a00 */
[----:B------:R0:W-:Y:S04]  /*39030*/  STL.64 [R1+0x28], R18 ;  /* 0x0000281201007387 */ /* 0x0001e80000100a00 */
[----:B------:R-:W2:Y:S04]  /*39040*/  LDL.LU R15, [R1+0x12c] ;  /* 0x00012c00010f7983 */ /* 0x000ea80000300800 */
[----:B0-----:R-:W4:Y:S04]  /*39050*/  LDL.LU R18, [R1+0x88] ;  /* 0x0000880001127983 */ /* 0x001f280000300800 */
[----:B------:R-:W4:Y:S01]  /*39060*/  LDL.LU R19, [R1+0x8c] ;  /* 0x00008c0001137983 */ /* 0x000f220000300800 */
[----:B---3--:R-:W-:Y:S03]  /*39070*/  HMMA.16816.F32.BF16 R8, R4, R26, R8 ;  /* 0x0000001a0408723c */ /* 0x008fe60000041808 */
[----:B----4-:R0:W-:Y:S02]  /*39080*/  STL.64 [R1+0x1910], R18 ;  /* 0x0019101201007387 */ /* 0x0101e40000100a00 */
[----:B0-----:R-:W-:-:S02]  /*39090*/  IMAD.MOV.U32 R18, RZ, RZ, R0 ;  /* 0x000000ffff127224 */ /* 0x001fc400078e0000 */
[----:B------:R-:W3:Y:S04]  /*390a0*/  LDL.LU R0, [R1+0x1928] ;  /* 0x0019280001007983 */ /* 0x000ee80000300800 */
[----:B------:R-:W4:Y:S04]  /*390b0*/  LDL.LU.64 R26, [R1+0x1920] ;  /* 0x00192000011a7983 */ /* 0x000f280000300a00 */
[----:B------:R-:W4:Y:S01]  /*390c0*/  LDL.LU.64 R24, [R1+0x1918] ;  /* 0x0019180001187983 */ /* 0x000f220000300a00 */
[----:B------:R-:W-:-:S03]  /*390d0*/  IMAD.MOV.U32 R19, RZ, RZ, R3 ;  /* 0x000000ffff137224 */ /* 0x000fc600078e0003 */
[----:B------:R-:W-:Y:S01]  /*390e0*/  IMAD.MOV.U32 R3, RZ, RZ, R10 ;  /* 0x000000ffff037224 */ /* 0x000fe200078e000a */
[----:B------:R4:W-:Y:S01]  /*390f0*/  STL.64 [R1+0x10], R8 ;  /* 0x0000100801007387 */ /* 0x0009e20000100a00 */
[----:B------:R-:W-:Y:S02]  /*39100*/  IMAD.MOV.U32 R2, RZ, RZ, R11 ;  /* 0x000000ffff027224 */ /* 0x000fe400078e000b */
[----:B----4-:R-:W-:Y:S01]  /*39110*/  HMMA.16816.F32.BF16 R8, R4, R18, R24 ;  /* 0x000000120408723c */ /* 0x010fe20000041818 */
[----:B---3--:R-:W0:-:S15]  /*39120*/  LDSM.16.M88.4 R16, [R0+UR6+0x180] ;  /* 0x000180060010783b */ /* 0x008e1e0008000200 */
[----:B------:R-:W-:-:S03]  /*39130*/  NOP ;  /* 0x0000000000007918 */ /* 0x000fc60000000000 */
[----:B------:R-:W-:Y:S04]  /*39140*/  STL.64 [R1], R8 ;  /* 0x0000000801007387 */ /* 0x000fe80000100a00 */
[----:B------:R-:W-:Y:S04]  /*39150*/  STL [R1+0x8], R10 ;  /* 0x0000080a01007387 */ /* 0x000fe80000100800 */
[----:B------:R-:W3:Y:S01]  /*39160*/  LDL.LU R27, [R1+0x170] ;  /* 0x00017000011b7983 */ /* 0x000ee20000300800 */
[----:B------:R-:W-:Y:S02]  /*39170*/  IMAD.MOV.U32 R26, RZ, RZ, R11 ;  /* 0x000000ffff1a7224 */ /* 0x000fe400078e000b */
[----:B0-----:R-:W-:-:S02]  /*39180*/  IMAD.MOV.U32 R25, RZ, RZ, R16 ;  /* 0x000000ffff197224 */ /* 0x001fc400078e0010 */
[----:B------:R-:W-:Y:S01]  /*39190*/  IMAD.MOV.U32 R24, RZ, RZ, R17 ;  /* 0x000000ffff187224 */ /* 0x000fe200078e0011 */
[----:B--2---:R-:W-:Y:S01]  /*391a0*/  HMMA.16816.F32.BF16 R12, R4, R14, R20 ;  /* 0x0000000e040c723c */ /* 0x004fe20000041814 */
[----:B---3--:R-:W0:Y:S04]  /*391b0*/  LDSM.16.MT88.4 R8, [R27+0x21c00] ;  /* 0x021c00001b08783b */ /* 0x008e280000004200 */
[----:B------:R1:W-:Y:S04]  /*391c0*/  STL [R1+0x18f8], R27 ;  /* 0x0018f81b01007387 */ /* 0x0003e80000100800 */
[----:B0-----:R-:W-:Y:S04]  /*391d0*/  STL.64 [R1+0x18d8], R10 ;  /* 0x0018d80a01007387 */ /* 0x001fe80000100a00 */
[----:B------:R-:W-:Y:S04]  /*391e0*/  STL.64 [R1+0x18d0], R8 ;  /* 0x0018d00801007387 */ /* 0x000fe80000100a00 */
[----:B------:R-:W-:Y:S04]  /*391f0*/  STL.64 [R1+0xe8], R18 ;  /* 0x0000e81201007387 */ /* 0x000fe80000100a00 */
[----:B------:R-:W0:Y:S04]  /*39200*/  LDSM.16.M88.4 R8, [R0+UR6+0x4180] ;  /* 0x004180060008783b */ /* 0x000e280008000200 */
[----:B------:R-:W2:Y:S04]  /*39210*/  LDSM.16.M88.4 R16, [R0+UR6+0x8180] ;  /* 0x008180060010783b */ /* 0x000ea80008000200 */
[----:B------:R3:W-:Y:S04]  /*39220*/  STL [R1+0x1908], R26 ;  /* 0x0019081a01007387 */ /* 0x0007e80000100800 */
[----:B------:R4:W-:Y:S01]  /*39230*/  STL.64 [R1+0x1900], R24 ;  /* 0x0019001801007387 */ /* 0x0009e20000100a00 */
[----:B-1----:R-:W-:-:S02]  /*39240*/  IMAD.MOV.U32 R27, RZ, RZ, R28 ;  /* 0x000000ffff1b7224 */ /* 0x002fc400078e001c */
[----:B---3--:R-:W-:Y:S01]  /*39250*/  IMAD.MOV.U32 R26, RZ, RZ, R29 ;  /* 0x000000ffff1a7224 */ /* 0x008fe200078e001d */
[----:B----4-:R-:W3:Y:S04]  /*39260*/  LDL.LU R24, [R1+0x30] ;  /* 0x0000300001187983 */ /* 0x010ee80000300800 */
[----:B------:R-:W3:Y:S01]  /*39270*/  LDL.LU R25, [R1+0x34] ;  /* 0x0000340001197983 */ /* 0x000ee20000300800 */
[----:B0-----:R-:W-:-:S03]  /*39280*/  IMAD.MOV.U32 R29, RZ, RZ, R8 ;  /* 0x000000ffff1d7224 */ /* 0x001fc600078e0008 */
[----:B------:R-:W-:Y:S01]  /*39290*/  STL.64 [R1+0xd8], R10 ;  /* 0x0000d80a01007387 */ /* 0x000fe20000100a00 */
[----:B------:R-:W-:Y:S02]  /*392a0*/  IMAD.MOV.U32 R28, RZ, RZ, R9 ;  /* 0x000000ffff1c7224 */ /* 0x000fe400078e0009 */
[----:B--2---:R-:W-:Y:S01]  /*392b0*/  IMAD.MOV.U32 R9, RZ, RZ, R16 ;  /* 0x000000ffff097224 */ /* 0x004fe200078e0010 */
[----:B------:R-:W-:Y:S01]  /*392c0*/  STL.64 [R1+0xc8], R18 ;  /* 0x0000c81201007387 */ /* 0x000fe20000100a00 */
[----:B------:R-:W-:-:S03]  /*392d0*/  IMAD.MOV.U32 R8, RZ, RZ, R17 ;  /* 0x000000ffff087224 */ /* 0x000fc600078e0011 */
[----:B------:R-:W0:Y:S04]  /*392e0*/  LDSM.16.M88.4 R16, [R0+UR6+0xc180] ;  /* 0x00c180060010783b */ /* 0x000e280008000200 */
[----:B0-----:R-:W-:Y:S04]  /*392f0*/  STL.64 [R1+0xb0], R16 ;  /* 0x0000b01001007387 */ /* 0x001fe80000100a00 */
[----:B------:R-:W-:Y:S04]  /*39300*/  STL.64 [R1+0xb8], R18 ;  /* 0x0000b81201007387 */ /* 0x000fe80000100a00 */
[----:B------:R-:W0:Y:S04]  /*39310*/  LDSM.16.M88.4 R16, [R0+UR6+0x10180] ;  /* 0x010180060010783b */ /* 0x000e280008000200 */
[----:B------:R-:W2:Y:S04]  /*39320*/  LDL.LU R22, [R1+0x138] ;  /* 0x0001380001167983 */ /* 0x000ea80000300800 */
[----:B0-----:R-:W-:Y:S04]  /*39330*/  STL.64 [R1+0xa0], R16 ;  /* 0x0000a01001007387 */ /* 0x001fe80000100a00 */
[----:B------:R-:W-:Y:S04]  /*39340*/  STL.64 [R1+0xa8], R18 ;  /* 0x0000a81201007387 */ /* 0x000fe80000100a00 */
[----:B------:R-:W0:Y:S04]  /*39350*/  LDSM.16.M88.4 R16, [R0+UR6+0x14180] ;  /* 0x014180060010783b */ /* 0x000e280008000200 */
[----:B------:R-:W2:Y:S04]  /*39360*/  LDL.LU R23, [R1+0x13c] ;  /* 0x00013c0001177983 */ /* 0x000ea80000300800 */
[----:B------:R-:W-:Y:S04]  /*39370*/  STL.64 [R1+0x18b8], R14 ;  /* 0x0018b80e01007387 */ /* 0x000fe80000100a00 */
[----:B------:R1:W-:Y:S04]  /*39380*/  STL.64 [R1+0x18b0], R12 ;  /* 0x0018b00c01007387 */ /* 0x0003e80000100a00 */
[----:B-1----:R-:W2:Y:S04]  /*39390*/  LDL.LU R12, [R1+0x40] ;  /* 0x00004000010c7983 */ /* 0x002ea80000300800 */
[----:B------:R-:W2:Y:S04]  /*393a0*/  LDL.LU R13, [R1+0x44] ;  /* 0x00004400010d7983 */ /* 0x000ea80000300800 */
[----:B------:R-:W2:Y:S04]  /*393b0*/  LDL.LU R14, [R1+0x48] ;  /* 0x00004800010e7983 */ /* 0x000ea80000300800 */
[----:B------:R-:W2:Y:S04]  /*393c0*/  LDL.LU R15, [R1+0x4c] ;  /* 0x00004c00010f7983 */ /* 0x000ea80000300800 */
[----:B0-----:R-:W-:Y:S04]  /*393d0*/  STL.64 [R1+0x90], R16 ;  /* 0x0000901001007387 */ /* 0x001fe80000100a00 */
[----:B------:R0:W-:Y:S04]  /*393e0*/  STL.64 [R1+0x98], R18 ;  /* 0x0000981201007387 */ /* 0x0001e80000100a00 */
[----:B0-----:R-:W3:Y:S02]  /*393f0*/  LDL.LU.64 R18, [R1+0x1910] ;  /* 0x0019100001127983 */ /* 0x001ee40000300a00 */
[C---:B---3--:R-:W-:Y:S02]  /*39400*/  HMMA.16816.F32.BF16 R16, R4.reuse, R18, R24 ;  /* 0x000000120410723c */ /* 0x048fe40000041818 */
[----:B------:R-:W3:Y:S04]  /*39410*/  LDL.LU R26, [R1+0x1908] ;  /* 0x00190800011a7983 */ /* 0x000ee80000300800 */
[----:B------:R-:W4:Y:S04]  /*39420*/  LDL.LU.64 R24, [R1+0x1900] ;  /* 0x0019000001187983 */ /* 0x000f280000300a00 */
[----:B------:R-:W2:Y:S04]  /*39430*/  LDL.LU R10, [R1+0x158] ;  /* 0x00015800010a7983 */ /* 0x000ea80000300800 */
[----:B------:R-:W2:Y:S04]  /*39440*/  LDL.LU R11, [R1+0x15c] ;  /* 0x00015c00010b7983 */ /* 0x000ea80000300800 */
[----:B--2---:R0:W-:Y:S04]  /*39450*/  STL.64 [R1+0x18e8], R10 ;  /* 0x0018e80a01007387 */ /* 0x0041e80000100a00 */
[----:B0-----:R-:W2:Y:S04]  /*39460*/  LDL.LU R10, [R1+0x168] ;  /* 0x00016800010a7983 */ /* 0x001ea80000300800 */
[----:B------:R-:W2:Y:S01]  /*39470*/  LDL.LU R11, [R1+0x16c] ;  /* 0x00016c00010b7983 */ /* 0x000ea20000300800 */
[----:B------:R-:W-:Y:S03]  /*39480*/  HMMA.16816.F32.BF16 R20, R4, R22, R12 ;  /* 0x000000160414723c */ /* 0x000fe6000004180c */
[----:B--2---:R0:W-:Y:S04]  /*39490*/  STL.64 [R1+0x18f0], R10 ;  /* 0x0018f00a01007387 */ /* 0x0041e80000100a00 */
[----:B0-----:R-:W2:Y:S04]  /*394a0*/  LDL.LU R10, [R1+0x148] ;  /* 0x00014800010a7983 */ /* 0x001ea80000300800 */
[----:B------:R-:W2:Y:S04]  /*394b0*/  LDL.LU R11, [R1+0x14c] ;  /* 0x00014c00010b7983 */ /* 0x000ea80000300800 */
[----:B------:R-:W-:Y:S04]  /*394c0*/  STL.64 [R1+0x18a8], R18 ;  /* 0x0018a81201007387 */ /* 0x000fe80000100a00 */
[----:B------:R-:W-:Y:S04]  /*394d0*/  STL.64 [R1+0x18a0], R16 ;  /* 0x0018a01001007387 */ /* 0x000fe80000100a00 */
[----:B------:R-:W0:Y:S04]  /*394e0*/  LDSM.16.M88.4 R16, [R0+UR6+0x18180] ;  /* 0x018180060010783b */ /* 0x000e280008000200 */
[----:B------:R-:W2:Y:S04]  /*394f0*/  LDL.LU R12, [R1] ;  /* 0x00000000010c7983 */ /* 0x000ea80000300800 */
[----:B0-----:R-:W-:Y:S04]  /*39500*/  STL.64 [R1+0x80], R16 ;  /* 0x0000801001007387 */ /* 0x001fe80000100a00 */
[----:B------:R-:W-:Y:S04]  /*39510*/  STL.64 [R1+0x88], R18 ;  /* 0x0000881201007387 */ /* 0x000fe80000100a00 */
[----:B------:R-:W2:Y:S04]  /*39520*/  LDL.LU R13, [R1+0x4] ;  /* 0x00000400010d7983 */ /* 0x000ea80000300800 */
[----:B------:R-:W2:Y:S01]  /*39530*/  LDL.LU R14, [R1+0x8] ;  /* 0x00000800010e7983 */ /* 0x000ea20000300800 */
[----:B---3--:R-:W-:-:S05]  /*39540*/  IMAD.MOV.U32 R15, RZ, RZ, R26 ;  /* 0x000000ffff0f7224 */ /* 0x008fca00078e001a */
[----:B--2---:R-:W-:Y:S04]  /*39550*/  STL.64 [R1+0x18c8], R14 ;  /* 0x0018c80e01007387 */ /* 0x004fe80000100a00 */
[----:B------:R4:W-:Y:S02]  /*39560*/  STL.64 [R1+0x18c0], R12 ;  /* 0x0018c00c01007387 */ /* 0x0009e40000100a00 */
[----:B----4-:R-:W-:Y:S02]  /*39570*/  IMAD.MOV.U32 R12, RZ, RZ, R25 ;  /* 0x000000ffff0c7224 */ /* 0x010fe400078e0019 */
[----:B------:R-:W-:Y:S02]  /*39580*/  IMAD.MOV.U32 R13, RZ, RZ, R24 ;  /* 0x000000ffff0d7224 */ /* 0x000fe400078e0018 */
[----:B------:R-:W0:Y:S04]  /*39590*/  LDSM.16.M88.4 R24, [R0+UR6+0x1c180] ;  /* 0x01c180060018783b */ /* 0x000e280008000200 */
[----:B------:R1:W-:Y:S04]  /*395a0*/  STL.64 [R1+0x18e0], R12 ;  /* 0x0018e00c01007387 */ /* 0x0003e80000100a00 */
[----:B-1----:R-:W2:Y:S04]  /*395b0*/  LDL.LU R12, [R1+0x20] ;  /* 0x00002000010c7983 */ /* 0x002ea80000300800 */
[----:B------:R-:W2:Y:S04]  /*395c0*/  LDL.LU R13, [R1+0x24] ;  /* 0x00002400010d7983 */ /* 0x000ea80000300800 */
[----:B------:R-:W2:Y:S04]  /*395d0*/  LDL.LU R14, [R1+0x28] ;  /* 0x00002800010e7983 */ /* 0x000ea80000300800 */
[----:B------:R-:W2:Y:S04]  /*395e0*/  LDL.LU R15, [R1+0x2c] ;  /* 0x00002c00010f7983 */ /* 0x000ea80000300800 */
[----:B------:R1:W-:Y:S04]  /*395f0*/  STL [R1+0x189c], R20 ;  /* 0x00189c1401007387 */ /* 0x0003e80000100800 */
[----:B------:R3:W-:Y:S04]  /*39600*/  STL [R1+0x1898], R21 ;  /* 0x0018981501007387 */ /* 0x0007e80000100800 */
[----:B------:R4:W-:Y:S04]  /*39610*/  STL [R1+0x1894], R22 ;  /* 0x0018941601007387 */ /* 0x0009e80000100800 */
[----:B------:R0:W-:Y:S04]  /*39620*/  STL [R1+0x1890], R23 ;  /* 0x0018901701007387 */ /* 0x0001e80000100800 */
[----:B-1----:R-:W2:Y:S04]  /*39630*/  LDL.LU R20, [R1+0x60] ;  /* 0x0000600001147983 */ /* 0x002ea80000300800 */
[----:B---3--:R-:W2:Y:S04]  /*39640*/  LDL.LU R21, [R1+0x64] ;  /* 0x0000640001157983 */ /* 0x008ea80000300800 */
[----:B----4-:R-:W2:Y:S04]  /*39650*/  LDL.LU R22, [R1+0x68] ;  /* 0x0000680001167983 */ /* 0x010ea80000300800 */
[----:B0-----:R-:W2:Y:S04]  /*39660*/  LDL.LU R23, [R1+0x6c] ;  /* 0x00006c0001177983 */ /* 0x001ea80000300800 */
[----:B------:R-:W-:Y:S04]  /*39670*/  STL.64 [R1+0x70], R24 ;  /* 0x0000701801007387 */ /* 0x000fe80000100a00 */
[----:B------:R0:W-:Y:S04]  /*39680*/  STL.64 [R1+0x78], R26 ;  /* 0x0000781a01007387 */ /* 0x0001e80000100a00 */
[----:B0-----:R-:W3:Y:S01]  /*39690*/  LDL.LU R27, [R1+0x18f8] ;  /* 0x0018f800011b7983 */ /* 0x001ee20000300800 */
[----:B------:R-:W-:-:S02]  /*396a0*/  IMAD.MOV.U32 R16, RZ, RZ, R9 ;  /* 0x000000ffff107224 */ /* 0x000fc400078e0009 */
[----:B------:R-:W-:Y:S01]  /*396b0*/  IMAD.MOV.U32 R17, RZ, RZ, R8 ;  /* 0x000000ffff117224 */ /* 0x000fe200078e0008 */
[----:B---3--:R-:W0:Y:S01]  /*396c0*/  LDSM.16.MT88.4 R24, [R27+0x21e00] ;  /* 0x021e00001b18783b */ /* 0x008e220000004200 */
[----:B--2---:R-:W-:-:S15]  /*396d0*/  HMMA.16816.F32.BF16 R8, R4, R10, R20 ;  /* 0x0000000a0408723c */ /* 0x004fde0000041814 */
[----:B------:R-:W-:-:S04]  /*396e0*/  NOP ;  /* 0x0000000000007918 */ /* 0x000fc80000000000 */
[----:B------:R-:W-:Y:S02]  /*396f0*/  IMAD.MOV.U32 R22, RZ, RZ, R10 ;  /* 0x000000ffff167224 */ /* 0x000fe400078e000a */
[----:B------:R-:W-:Y:S01]  /*39700*/  IMAD.MOV.U32 R23, RZ, RZ, R11 ;  /* 0x000000ffff177224 */ /* 0x000fe200078e000b */
[----:B0-----:R-:W-:Y:S04]  /*39710*/  STL.64 [R1+0x1850], R26 ;  /* 0x0018501a01007387 */ /* 0x001fe80000100a00 */
[----:B------:R0:W-:Y:S04]  /*39720*/  STL.64 [R1+0x1848], R24 ;  /* 0x0018481801007387 */ /* 0x0001e80000100a00 */
[----:B0-----:R-:W2:Y:S04]  /*39730*/  LDL.LU R24, [R1+0x50] ;  /* 0x0000500001187983 */ /* 0x001ea80000300800 */
[----:B------:R-:W2:Y:S04]  /*39740*/  LDL.LU R25, [R1+0x54] ;  /* 0x0000540001197983 */ /* 0x000ea80000300800 */
[----:B------:R-:W2:Y:S04]  /*39750*/  LDL.LU R26, [R1+0x58] ;  /* 0x00005800011a7983 */ /* 0x000ea80000300800 */
[----:B------:R-:W2:Y:S04]  /*39760*/  LDL.LU R27, [R1+0x5c] ;  /* 0x00005c00011b7983 */ /* 0x000ea80000300800 */
[----:B------:R-:W2:Y:S01]  /*39770*/  LDL.LU.64 R10, [R1+0x18f0] ;  /* 0x0018f000010a7983 */ /* 0x000ea20000300a00 */
[----:B------:R-:W-:-:S02]  /*39780*/  IMAD.MOV.U32 R20, RZ, RZ, R8 ;  /* 0x000000ffff147224 */ /* 0x000fc400078e0008 */
[----:B------:R-:W-:Y:S02]  /*39790*/  IMAD.MOV.U32 R21, RZ, RZ, R9 ;  /* 0x000000ffff157224 */ /* 0x000fe400078e0009 */
[----:B--2---:R-:W-:-:S15]  /*397a0*/  HMMA.16816.F32.BF16 R8, R4, R10, R24 ;  /* 0x0000000a0408723c */ /* 0x004fde0000041818 */
[----:B------:R-:W-:-:S04]  /*397b0*/  NOP ;  /* 0x0000000000007918 */ /* 0x000fc80000000000 */
[----:B------:R-:W-:Y:S01]  /*397c0*/  IMAD.MOV.U32 R26, RZ, RZ, R10 ;  /* 0x000000ffff1a7224 */ /* 0x000fe200078e000a */
[----:B------:R0:W-:Y:S01]  /*397d0*/  STL.64 [R1+0x50], R8 ;  /* 0x0000500801007387 */ /* 0x0001e20000100a00 */
[----:B------:R-:W-:-:S03]  /*397e0*/  IMAD.MOV.U32 R27, RZ, RZ, R11 ;  /* 0x000000ffff1b7224 */ /* 0x000fc600078e000b */
[----:B------:R-:W2:Y:S02]  /*397f0*/  LDL.LU.64 R10, [R1+0x18e8] ;  /* 0x0018e800010a7983 */ /* 0x000ea40000300a00 */
[----:B--2---:R-:W-:Y:S02]  /*39800*/  HMMA.16816.F32.BF16 R4, R4, R10, R12 ;  /* 0x0000000a0404723c */ /* 0x004fe4000004180c */
[----:B------:R-:W2:Y:S04]  /*39810*/  LDL.LU.64 R12, [R1+0x18e0] ;  /* 0x0018e000010c7983 */ /* 0x000ea80000300a00 */
[----:B------:R-:W2:Y:S04]  /*39820*/  LDL.LU.64 R10, [R1+0x18d8] ;  /* 0x0018d800010a7983 */ /* 0x000ea80000300a00 */
[----:B0-----:R-:W2:Y:S09]  /*39830*/  LDL.LU.64 R8, [R1+0x18d0] ;  /* 0x0018d00001087983 */ /* 0x001eb20000300a00 */
[----:B------:R0:W-:Y:S04]  /*39840*/  STL.64 [R1+0x30], R4 ;  /* 0x0000300401007387 */ /* 0x0001e80000100a00 */
[----:B------:R1:W-:Y:S04]  /*39850*/  STL.64 [R1+0x38], R6 ;  /* 0x0000380601007387 */ /* 0x0003e80000100a00 */
[----:B0-----:R-:W2:Y:S04]  /*39860*/  LDL.LU R4, [R1+0x10] ;  /* 0x0000100001047983 */ /* 0x001ea80000300800 */
[----:B------:R-:W2:Y:S01]  /*39870*/  LDL.LU R5, [R1+0x14] ;  /* 0x0000140001057983 */ /* 0x000ea20000300800 */
[----:B-1----:R-:W-:-:S02]  /*39880*/  IMAD.MOV.U32 R6, RZ, RZ, R3 ;  /* 0x000000ffff067224 */ /* 0x002fc400078e0003 */
[----:B------:R-:W-:-:S07]  /*39890*/  IMAD.MOV.U32 R7, RZ, RZ, R2 ;  /* 0x000000ffff077224 */ /* 0x000fce00078e0002 */
[----:B--2---:R-:W-:-:S15]  /*398a0*/  HMMA.16816.F32.BF16 R12, R8, R12, R4 ;  /* 0x0000000c080c723c */ /* 0x004fde0000041804 */
[----:B------:R-:W-:-:S04]  /*398b0*/  NOP ;  /* 0x0000000000007918 */ /* 0x000fc80000000000 */
[----:B------:R-:W-:Y:S02]  /*398c0*/  IMAD.MOV.U32 R2, RZ, RZ, R14 ;  /* 0x000000ffff027224 */ /* 0x000fe400078e000e */
[----:B------:R-:W-:Y:S02]  /*398d0*/  IMAD.MOV.U32 R0, RZ, RZ, R15 ;  /* 0x000000ffff007224 */ /* 0x000fe400078e000f */
[----:B------:R-:W-:Y:S02]  /*398e0*/  IMAD.MOV.U32 R6, RZ, RZ, R12 ;  /* 0x000000ffff067224 */ /* 0x000fe400078e000c */
[----:B------:R-:W-:Y:S01]  /*398f0*/  IMAD.MOV.U32 R3, RZ, RZ, R13 ;  /* 0x000000ffff037224 */ /* 0x000fe200078e000d */
[----:B------:R-:W2:Y:S04]  /*39900*/  LDL.LU.64 R14, [R1+0x18c8] ;  /* 0x0018c800010e7983 */ /* 0x000ea80000300a00 */
[----:B------:R-:W2:Y:S01]  /*39910*/  LDL.LU.64 R12, [R1+0x18c0] ;  /* 0x0018c000010c7983 */ /* 0x000ea20000300a00 */
[----:B------:R-:W-:-:S02]  /*39920*/  IMAD.MOV.U32 R4, RZ, RZ, R29 ;  /* 0x000000ffff047224 */ /* 0x000fc400078e001d */
[----:B------:R-:W-:Y:S01]  /*39930*/  IMAD.MOV.U32 R5, RZ, RZ, R28 ;  /* 0x000000ffff057224 */ /* 0x000fe200078e001c */
[----:B------:R-:W-:Y:S04]  /*39940*/  STL [R1+0x187c], R0 ;  /* 0x00187c0001007387 */ /* 0x000fe80000100800 */
[----:B------:R-:W-:Y:S04]  /*39950*/  STL [R1+0x1878], R2 ;  /* 0x0018780201007387 */ /* 0x000fe80000100800 */
[----:B------:R2:W-:Y:S04]  /*39960*/  STL [R1+0x1874], R6 ;  /* 0x0018740601007387 */ /* 0x0005e80000100800 */
[----:B------:R-:W-:Y:S01]  /*39970*/  STL [R1+0x1870], R3 ;  /* 0x0018700301007387 */ /* 0x000fe20000100800 */
[----:B--2---:R-:W-:Y:S03]  /*39980*/  HMMA.16816.F32.BF16 R4, R8, R4, R12 ;  /* 0x000000040804723c */ /* 0x004fe6000004180c */
[----:B------:R-:W2:Y:S04]  /*39990*/  LDL.LU.64 R14, [R1+0x18b8] ;  /* 0x0018b800010e7983 */ /* 0x000ea80000300a00 */
[----:B------:R-:W2:-:S12]  /*399a0*/  LDL.LU.64 R12, [R1+0x18b0] ;  /* 0x0018b000010c7983 */ /* 0x000e980000300a00 */
[----:B------:R-:W-:Y:S04]  /*399b0*/  STL [R1+0x10], R4 ;  /* 0x0000100401007387 */ /* 0x000fe80000100800 */
[----:B------:R-:W3:Y:S01]  /*399c0*/  LDL.LU.64 R18, [R1+0x18a8] ;  /* 0x0018a80001127983 */ /* 0x000ee20000300a00 */
[----:B--2---:R-:W-:Y:S03]  /*399d0*/  HMMA.16816.F32.BF16 R12, R8, R16, R12 ;  /* 0x00000010080c723c */ /* 0x004fe6000004180c */
[----:B------:R-:W3:-:S15]  /*399e0*/  LDL.LU.64 R16, [R1+0x18a0] ;  /* 0x0018a00001107983 */ /* 0x000ede0000300a00 */
[----:B------:R-:W-:Y:S01]  /*399f0*/  NOP ;  /* 0x0000000000007918 */ /* 0x000fe20000000000 */
[----:B------:R-:W-:Y:S02]  /*39a00*/  IMAD.MOV.U32 R0, RZ, RZ, R12 ;  /* 0x000000ffff007224 */ /* 0x000fe400078e000c */
[----:B------:R-:W-:Y:S01]  /*39a10*/  IMAD.MOV.U32 R2, RZ, RZ, R13 ;  /* 0x000000ffff027224 */ /* 0x000fe200078e000d */
[----:B------:R-:W3:Y:S04]  /*39a20*/  LDL.LU R12, [R1+0xb0] ;  /* 0x0000b000010c7983 */ /* 0x000ee80000300800 */
[----:B------:R-:W3:Y:S02]  /*39a30*/  LDL.LU R13, [R1+0xb4] ;  /* 0x0000b400010d7983 */ /* 0x000ee40000300800 */
[----:B---3--:R-:W-:-:S15]  /*39a40*/  HMMA.16816.F32.BF16 R16, R8, R12, R16 ;  /* 0x0000000c0810723c */ /* 0x008fde0000041810 */
[----:B------:R-:W-:-:S04]  /*39a50*/  NOP ;  /* 0x0000000000007918 */ /* 0x000fc80000000000 */
[----:B------:R0:W-:Y:S04]  /*39a60*/  STL.64 [R1+0x1808], R18 ;  /* 0x0018081201007387 */ /* 0x0001e80000100a00 */
[----:B------:R-:W-:Y:S04]  /*39a70*/  STL.64 [R1+0x1800], R16 ;  /* 0x0018001001007387 */ /* 0x000fe80000100a00 */
[----:B0-----:R-:W2:Y:S04]  /*39a80*/  LDL.LU R18, [R1+0xc8] ;  /* 0x0000c80001127983 */ /* 0x001ea80000300800 */
[----:B------:R-:W2:Y:S04]  /*39a90*/  LDL.LU R19, [R1+0xcc] ;  /* 0x0000cc0001137983 */ /* 0x000ea80000300800 */
[----:B------:R-:W3:Y:S04]  /*39aa0*/  LDL.LU R24, [R1+0x70] ;  /* 0x0000700001187983 */ /* 0x000ee80000300800 */
[----:B------:R-:W3:Y:S04]  /*39ab0*/  LDL.LU R25, [R1+0x74] ;  /* 0x0000740001197983 */ /* 0x000ee80000300800 */
[----:B---3--:R-:W-:Y:S04]  /*39ac0*/  STL.64 [R1+0x1860], R24 ;  /* 0x0018601801007387 */ /* 0x008fe80000100a00 */
[----:B--2---:R0:W-:Y:S04]  /*39ad0*/  STL.64 [R1+0x1818], R18 ;  /* 0x0018181201007387 */ /* 0x0041e80000100a00 */
[----:B0-----:R-:W2:Y:S04]  /*39ae0*/  LDL.LU R18, [R1+0xd8] ;  /* 0x0000d80001127983 */ /* 0x001ea80000300800 */
[----:B------:R-:W2:Y:S04]  /*39af0*/  LDL.LU R19, [R1+0xdc] ;  /* 0x0000dc0001137983 */ /* 0x000ea80000300800 */
[----:B------:R-:W3:Y:S04]  /*39b00*/  LDL.LU R12, [R1+0x80] ;  /* 0x00008000010c7983 */ /* 0x000ee80000300800 */
[----:B------:R-:W3:Y:S04]  /*39b10*/  LDL.LU R13, [R1+0x84] ;  /* 0x00008400010d7983 */ /* 0x000ee80000300800 */
[----:B---3--:R0:W-:Y:S04]  /*39b20*/  STL.64 [R1+0x1868], R12 ;  /* 0x0018680c01007387 */ /* 0x0081e80000100a00 */
[----:B------:R-:W3:Y:S04]  /*39b30*/  LDL.LU R24, [R1+0x50] ;  /* 0x0000500001187983 */ /* 0x000ee80000300800 */
[----:B------:R-:W3:Y:S04]  /*39b40*/  LDL.LU R25, [R1+0x54] ;  /* 0x0000540001197983 */ /* 0x000ee80000300800 */
[----:B------:R-:W-:Y:S01]  /*39b50*/  STL.64 [R1+0x1888], R26 ;  /* 0x0018881a01007387 */ /* 0x000fe20000100a00 */
[----:B------:R-:W-:-:S02]  /*39b60*/  IMAD.MOV.U32 R29, RZ, RZ, R5 ;  /* 0x000000ffff1d7224 */ /* 0x000fc400078e0005 */
[----:B------:R-:W-:Y:S02]  /*39b70*/  IMAD.MOV.U32 R28, RZ, RZ, R6 ;  /* 0x000000ffff1c7224 */ /* 0x000fe400078e0006 */
[----:B------:R-:W-:Y:S02]  /*39b80*/  IMAD.MOV.U32 R6, RZ, RZ, R14 ;  /* 0x000000ffff067224 */ /* 0x000fe400078e000e */
[----:B------:R-:W-:Y:S02]  /*39b90*/  IMAD.MOV.U32 R3, RZ, RZ, R15 ;  /* 0x000000ffff037224 */ /* 0x000fe400078e000f */
[----:B------:R-:W-:Y:S02]  /*39ba0*/  IMAD.MOV.U32 R14, RZ, RZ, R22 ;  /* 0x000000ffff0e7224 */ /* 0x000fe400078e0016 */
[----:B------:R-:W-:Y:S02]  /*39bb0*/  IMAD.MOV.U32 R15, RZ, RZ, R23 ;  /* 0x000000ffff0f7224 */ /* 0x000fe400078e0017 */
[----:B0-----:R-:W-:-:S02]  /*39bc0*/  IMAD.MOV.U32 R12, RZ, RZ, R20 ;  /* 0x000000ffff0c7224 */ /* 0x001fc400078e0014 */
[----:B------:R-:W-:Y:S01]  /*39bd0*/  IMAD.MOV.U32 R13, RZ, RZ, R21 ;  /* 0x000000ffff0d7224 */ /* 0x000fe200078e0015 */
[----:B---3--:R0:W-:Y:S04]  /*39be0*/  STL.64 [R1+0x1880], R24 ;  /* 0x0018801801007387 */ /* 0x0081e80000100a00 */
[----:B0-----:R-:W3:Y:S04]  /*39bf0*/  LDL.LU R24, [R1+0xa0] ;  /* 0x0000a00001187983 */ /* 0x001ee80000300800 */
[----:B------:R-:W3:Y:S04]  /*39c00*/  LDL.LU R25, [R1+0xa4] ;  /* 0x0000a40001197983 */ /* 0x000ee80000300800 */
[----:B------:R-:W4:Y:S04]  /*39c10*/  LDL.LU R4, [R1+0x90] ;  /* 0x0000900001047983 */ /* 0x000f280000300800 */
[----:B------:R-:W4:Y:S04]  /*39c20*/  LDL.LU R5, [R1+0x94] ;  /* 0x0000940001057983 */ /* 0x000f280000300800 */
[----:B------:R-:W3:Y:S04]  /*39c30*/  LDL.LU R20, [R1+0x189c] ;  /* 0x00189c0001147983 */ /* 0x000ee80000300800 */
[----:B------:R-:W3:Y:S04]  /*39c40*/  LDL.LU R21, [R1+0x1898] ;  /* 0x0018980001157983 */ /* 0x000ee80000300800 */
[----:B------:R-:W3:Y:S04]  /*39c50*/  LDL.LU R22, [R1+0x1894] ;  /* 0x0018940001167983 */ /* 0x000ee80000300800 */
[----:B------:R-:W3:Y:S04]  /*39c60*/  LDL.LU R23, [R1+0x1890] ;  /* 0x0018900001177983 */ /* 0x000ee80000300800 */
[----:B--2---:R0:W-:Y:S04]  /*39c70*/  STL.64 [R1+0x1830], R18 ;  /* 0x0018301201007387 */ /* 0x0041e80000100a00 */
[----:B0-----:R-:W2:Y:S04]  /*39c80*/  LDL.LU R18, [R1+0xe8] ;  /* 0x0000e80001127983 */ /* 0x001ea80000300800 */
[----:B------:R-:W2:Y:S01]  /*39c90*/  LDL.LU R19, [R1+0xec] ;  /* 0x0000ec0001137983 */ /* 0x000ea20000300800 */
[----:B---3--:R-:W-:Y:S03]  /*39ca0*/  HMMA.16816.F32.BF16 R20, R8, R24, R20 ;  /* 0x000000180814723c */ /* 0x008fe60000041814 */
[----:B--2---:R0:W-:Y:S04]  /*39cb0*/  STL.64 [R1+0x1858], R18 ;  /* 0x0018581201007387 */ /* 0x0041e80000100a00 */
[----:B------:R-:W2:Y:S04]  /*39cc0*/  LDL.LU R16, [R1+0x30] ;  /* 0x0000300001107983 */ /* 0x000ea80000300800 */
[----:B------:R-:W2:Y:S04]  /*39cd0*/  LDL.LU R17, [R1+0x34] ;  /* 0x0000340001117983 */ /* 0x000ea80000300800 */
[----:B0-----:R-:W2:Y:S04]  /*39ce0*/  LDL.LU R18, [R1+0x38] ;  /* 0x0000380001127983 */ /* 0x001ea80000300800 */
[----:B------:R-:W2:Y:S04]  /*39cf0*/  LDL.LU R19, [R1+0x3c] ;  /* 0x00003c0001137983 */ /* 0x000ea80000300800 */
[----:B------:R-:W3:Y:S04]  /*39d00*/  LDL.LU.64 R26, [R1+0x1888] ;  /* 0x00188800011a7983 */ /* 0x000ee80000300a00 */
[----:B------:R-:W3:Y:S04]  /*39d10*/  LDL.LU.64 R24, [R1+0x1880] ;  /* 0x0018800001187983 */ /* 0x000ee80000300a00 */
[----:B------:R0:W-:Y:S04]  /*39d20*/  STL.64 [R1+0x17f8], R22 ;  /* 0x0017f81601007387 */ /* 0x0001e80000100a00 */
[----:B------:R1:W-:Y:S04]  /*39d30*/  STL.64 [R1+0x17f0], R20 ;  /* 0x0017f01401007387 */ /* 0x0003e80000100a00 */
[----:B0-----:R-:W2:Y:S04]  /*39d40*/  LDL.LU R22, [R1+0xb8] ;  /* 0x0000b80001167983 */ /* 0x001ea80000300800 */
[----:B------:R-:W2:Y:S01]  /*39d50*/  LDL.LU R23, [R1+0xbc] ;  /* 0x0000bc0001177983 */ /* 0x000ea20000300800 */
[----:B-1----:R-:W-:-:S02]  /*39d60*/  IMAD.MOV.U32 R20, RZ, RZ, R0 ;  /* 0x000000ffff147224 */ /* 0x002fc400078e0000 */
[----:B------:R-:W-:Y:S01]  /*39d70*/  IMAD.MOV.U32 R21, RZ, RZ, R2 ;  /* 0x000000ffff157224 */ /* 0x000fe200078e0002 */
[----:B--2---:R0:W-:Y:S04]  /*39d80*/  STL.64 [R1+0x1810], R22 ;  /* 0x0018101601007387 */ /* 0x0041e80000100a00 */
[----:B------:R-:W2:Y:S04]  /*39d90*/  LDL.LU R0, [R1+0x187c] ;  /* 0x00187c0001007983 */ /* 0x000ea80000300800 */
[----:B------:R-:W2:Y:S01]  /*39da0*/  LDL.LU R2, [R1+0x1878] ;  /* 0x0018780001027983 */ /* 0x000ea20000300800 */
[----:B0-----:R-:W-:-:S02]  /*39db0*/  IMAD.MOV.U32 R22, RZ, RZ, R6 ;  /* 0x000000ffff167224 */ /* 0x001fc400078e0006 */
[----:B------:R-:W-:Y:S01]  /*39dc0*/  IMAD.MOV.U32 R23, RZ, RZ, R3 ;  /* 0x000000ffff177224 */ /* 0x000fe200078e0003 */
[----:B------:R-:W2:Y:S04]  /*39dd0*/  LDL.LU R6, [R1+0x1874] ;  /* 0x0018740001067983 */ /* 0x000ea80000300800 */
[----:B------:R-:W2:Y:S04]  /*39de0*/  LDL.LU R3, [R1+0x1870] ;  /* 0x0018700001037983 */ /* 0x000ea80000300800 */
[----:B------:R-:W-:Y:S04]  /*39df0*/  STL.64 [R1+0x1828], R22 ;  /* 0x0018281601007387 */ /* 0x000fe80000100a00 */
[----:B------:R0:W-:Y:S04]  /*39e00*/  STL.64 [R1+0x1820], R20 ;  /* 0x0018201401007387 */ /* 0x0001e80000100a00 */
[----:B0-----:R-:W2:Y:S01]  /*39e10*/  LDL.LU R20, [R1+0x10] ;  /* 0x0000100001147983 */ /* 0x001ea20000300800 */
[----:B------:R-:W-:-:S02]  /*39e20*/  IMAD.MOV.U32 R22, RZ, RZ, R28 ;  /* 0x000000ffff167224 */ /* 0x000fc400078e001c */
[----:B------:R-:W-:Y:S02]  /*39e30*/  IMAD.MOV.U32 R23, RZ, RZ, R7 ;  /* 0x000000ffff177224 */ /* 0x000fe400078e0007 */
[----:B------:R-:W-:-:S03]  /*39e40*/  IMAD.MOV.U32 R21, RZ, RZ, R29 ;  /* 0x000000ffff157224 */ /* 0x000fc600078e001d */
[----:B------:R-:W-:Y:S04]  /*39e50*/  STL.64 [R1+0x1840], R22 ;  /* 0x0018401601007387 */ /* 0x000fe80000100a00 */
[----:B--2---:R0:W-:Y:S02]  /*39e60*/  STL.64 [R1+0x1838], R20 ;  /* 0x0018381401007387 */ /* 0x0041e40000100a00 */
[----:B0-----:R-:W-:Y:S02]  /*39e70*/  IMAD.MOV.U32 R20, RZ, RZ, R6 ;  /* 0x000000ffff147224 */ /* 0x001fe400078e0006 */
[C---:B----4-:R-:W-:Y:S01]  /*39e80*/  HMMA.16816.F32.BF16 R4, R8.reuse, R4, R12 ;  /* 0x000000040804723c */ /* 0x050fe2000004180c */
[----:B------:R-:W3:Y:S07]  /*39e90*/  LDL.LU.64 R12, [R1+0x1868] ;  /* 0x00186800010c7983 */ /* 0x000eee0000300a00 */
[----:B---3--:R-:W-:Y:S01]  /*39ea0*/  HMMA.16816.F32.BF16 R12, R8, R12, R24 ;  /* 0x0000000c080c723c */ /* 0x008fe20000041818 */
[----:B------:R-:W2:Y:S01]  /*39eb0*/  LDL.LU.64 R24, [R1+0x1860] ;  /* 0x0018600001187983 */ /* 0x000ea20000300a00 */
[----:B------:R-:W-:-:S02]  /*39ec0*/  IMAD.MOV.U32 R21, RZ, RZ, R3 ;  /* 0x000000ffff157224 */ /* 0x000fc400078e0003 */
[----:B------:R-:W-:Y:S02]  /*39ed0*/  IMAD.MOV.U32 R22, RZ, RZ, R2 ;  /* 0x000000ffff167224 */ /* 0x000fe400078e0002 */
[----:B------:R-:W-:Y:S02]  /*39ee0*/  IMAD.MOV.U32 R23, RZ, RZ, R0 ;  /* 0x000000ffff177224 */ /* 0x000fe400078e0000 */
[----:B--2---:R-:W-:Y:S01]  /*39ef0*/  HMMA.16816.F32.BF16 R8, R8, R24, R16 ;  /* 0x000000180808723c */ /* 0x004fe20000041810 */
[----:B------:R-:W2:Y:S04]  /*39f00*/  LDL.LU.64 R18, [R1+0x1858] ;  /* 0x0018580001127983 */ /* 0x000ea80000300a00 */
[----:B------:R-:W2:Y:S04]  /*39f10*/  LDL.LU.64 R26, [R1+0x1850] ;  /* 0x00185000011a7983 */ /* 0x000ea80000300a00 */
[----:B------:R-:W2:Y:S02]  /*39f20*/  LDL.LU.64 R24, [R1+0x1848] ;  /* 0x0018480001187983 */ /* 0x000ea40000300a00 */
[----:B--2---:R-:W-:Y:S02]  /*39f30*/  HMMA.16816.F32.BF16 R16, R24, R18, R20 ;  /* 0x000000121810723c */ /* 0x004fe40000041814 */
[----:B------:R-:W2:Y:S04]  /*39f40*/  LDL.LU.64 R22, [R1+0x1840] ;  /* 0x0018400001167983 */ /* 0x000ea80000300a00 */
[----:B------:R-:W2:-:S13]  /*39f50*/  LDL.LU.64 R20, [R1+0x1838] ;  /* 0x0018380001147983 */ /* 0x000e9a0000300a00 */
[----:B------:R-:W-:Y:S04]  /*39f60*/  STL.64 [R1+0x3b0], R16 ;  /* 0x0003b01001007387 */ /* 0x000fe80000100a00 */
[----:B------:R0:W-:Y:S04]  /*39f70*/  STL.64 [R1+0x3b8], R18 ;  /* 0x0003b81201007387 */ /* 0x0001e80000100a00 */
[----:B0-----:R-:W2:Y:S01]  /*39f80*/  LDL.LU.64 R18, [R1+0x1830] ;  /* 0x0018300001127983 */ /* 0x001ea20000300a00 */
[----:B------:R-:W-:Y:S02]  /*39f90*/  IMAD.MOV.U32 R28, RZ, RZ, R17 ;  /* 0x000000ffff1c7224 */ /* 0x000fe400078e0011 */
[----:B------:R-:W-:-:S05]  /*39fa0*/  IMAD.MOV.U32 R0, RZ, RZ, R16 ;  /* 0x000000ffff007224 */ /* 0x000fca00078e0010 */
[----:B------:R-:W-:Y:S04]  /*39fb0*/  STL [R1+0x1698], R0 ;  /* 0x0016980001007387 */ /* 0x000fe80000100800 */
[----:B------:R-:W-:Y:S01]  /*39fc0*/  STL [R1+0x1694], R28 ;  /* 0x0016941c01007387 */ /* 0x000fe20000100800 */
[----:B--2---:R-:W-:Y:S03]  /*39fd0*/  HMMA.16816.F32.BF16 R16, R24, R18, R20 ;  /* 0x000000121810723c */ /* 0x004fe60000041814 */
[----:B------:R-:W2:Y:S04]  /*39fe0*/  LDL.LU.64 R22, [R1+0x1828] ;  /* 0x0018280001167983 */ /* 0x000ea80000300a00 */
[----:B------:R-:W2:-:S12]  /*39ff0*/  LDL.LU.64 R20, [R1+0x1820] ;  /* 0x0018200001147983 */ /* 0x000e980000300a00 */
        /* <DEDUP_REMOVED lines=8> */
[----:B------:R-:W2:-:S15]  /*3a080*/  LDL.LU.64 R22, [R1+0x1810] ;  /* 0x0018100001167983 */ /* 0x000e9e0000300a00 */
[----:B------:R-:W-:Y:S01]  /*3a090*/  NOP ;  /* 0x0000000000007918 */ /* 0x000fe20000000000 */
[----:B------:R-:W-:Y:S04]  /*3a0a0*/  STL.64 [R1+0x100], R16 ;  /* 0x0001001001007387 */ /* 0x000fe80000100a00 */
[----:B------:R0:W-:Y:S01]  /*3a0b0*/  STL.64 [R1+0x108], R18 ;  /* 0x0001081201007387 */ /* 0x0001e20000100a00 */
[----:B------:R-:W-:-:S03]  /*3a0c0*/  IMAD.MOV.U32 R3, RZ, RZ, R16 ;  /* 0x000000ffff037224 */ /* 0x000fc600078e0010 */
[----:B0-----:R-:W2:Y:S04]  /*3a0d0*/  LDL.LU.64 R18, [R1+0x1808] ;  /* 0x0018080001127983 */ /* 0x001ea80000300a00 */
[----:B------:R-:W2:Y:S04]  /*3a0e0*/  LDL.LU.64 R16, [R1+0x1800] ;  /* 0x0018000001107983 */ /* 0x000ea80000300a00 */
[----:B------:R-:W-:Y:S01]  /*3a0f0*/  STL [R1+0x16a4], R3 ;  /* 0x0016a40301007387 */ /* 0x000fe20000100800 */
[----:B--2---:R-:W-:Y:S03]  /*3a100*/  HMMA.16816.F32.BF16 R16, R24, R22, R16 ;  /* 0x000000161810723c */ /* 0x004fe60000041810 */
[----:B------:R-:W2:Y:S04]  /*3a110*/  LDL.LU.64 R22, [R1+0x17f8] ;  /* 0x0017f80001167983 */ /* 0x000ea80000300a00 */
[----:B------:R-:W2:-:S12]  /*3a120*/  LDL.LU.64 R20, [R1+0x17f0] ;  /* 0x0017f00001147983 */ /* 0x000e980000300a00 */
[----:B------:R-:W-:Y:S04]  /*3a130*/  STL.64 [R1+0xf0], R16 ;  /* 0x0000f01001007387 */ /* 0x000fe80000100a00 */
[----:B------:R0:W-:Y:S04]  /*3a140*/  STL.64 [R1+0xf8], R18 ;  /* 0x0000f81201007387 */ /* 0x0001e80000100a00 */
[----:B------:R2:W-:Y:S04]  /*3a150*/  STL [R1+0x16a8], R16 ;  /* 0x0016a81001007387 */ /* 0x0005e80000100800 */
[----:B0-----:R-:W2:Y:S04]  /*3a160*/  LDL.LU R18, [R1+0xa8] ;  /* 0x0000a80001127983 */ /* 0x001ea80000300800 */
[----:B------:R-:W2:Y:S02]  /*3a170*/  LDL.LU R19, [R1+0xac] ;  /* 0x0000ac0001137983 */ /* 0x000ea40000300800 */
[----:B--2---:R-:W-:-:S15]  /*3a180*/  HMMA.16816.F32.BF16 R16, R24, R18, R20 ;  /* 0x000000121810723c */ /* 0x004fde0000041814 */
[----:B------:R-:W-:-:S04]  /*3a190*/  NOP ;  /* 0x0000000000007918 */ /* 0x000fc80000000000 */
[----:B------:R-:W-:Y:S01]  /*3a1a0*/  IMAD.MOV.U32 R21, RZ, RZ, R17 ;  /* 0x000000ffff157224 */ /* 0x000fe200078e0011 */
[----:B------:R0:W-:Y:S04]  /*3a1b0*/  STL.64 [R1+0xb0], R16 ;  /* 0x0000b01001007387 */ /* 0x0001e80000100a00 */
[----:B------:R1:W-:Y:S01]  /*3a1c0*/  STL.64 [R1+0xb8], R18 ;  /* 0x0000b81201007387 */ /* 0x0003e20000100a00 */
[----:B0-----:R-:W-:-:S05]  /*3a1d0*/  IMAD.MOV.U32 R17, RZ, RZ, R16 ;  /* 0x000000ffff117224 */ /* 0x001fca00078e0010 */
[----:B------:R-:W-:Y:S04]  /*3a1e0*/  STL [R1+0x16b0], R17 ;  /* 0x0016b01101007387 */ /* 0x000fe80000100800 */
[----:B-1----:R-:W2:Y:S04]  /*3a1f0*/  LDL.LU R18, [R1+0x98] ;  /* 0x0000980001127983 */ /* 0x002ea80000300800 */
[----:B------:R-:W2:Y:S04]  /*3a200*/  LDL.LU R19, [R1+0x9c] ;  /* 0x00009c0001137983 */ /* 0x000ea80000300800 */
[----:B------:R-:W-:Y:S04]  /*3a210*/  STL [R1+0x16ac], R21 ;  /* 0x0016ac1501007387 */ /* 0x000fe80000100800 */
[----:B------:R-:W3:Y:S04]  /*3a220*/  LDL.LU R22, [R1+0x78] ;  /* 0x0000780001167983 */ /* 0x000ee80000300800 */
[----:B------:R-:W3:Y:S01]  /*3a230*/  LDL.LU R23, [R1+0x7c] ;  /* 0x00007c0001177983 */ /* 0x000ee20000300800 */
[----:B--2---:R-:W-:-:S15]  /*3a240*/  HMMA.16816.F32.BF16 R4, R24, R18, R4 ;  /* 0x000000121804723c */ /* 0x004fde0000041804 */
[----:B------:R-:W-:-:S04]  /*3a250*/  NOP ;  /* 0x0000000000007918 */ /* 0x000fc80000000000 */
[----:B------:R-:W-:Y:S04]  /*3a260*/  STL.64 [R1+0x390], R4 ;  /* 0x0003900401007387 */ /* 0x000fe80000100a00 */
[----:B------:R0:W-:Y:S04]  /*3a270*/  STL.64 [R1+0x398], R6 ;  /* 0x0003980601007387 */ /* 0x0001e80000100a00 */
[----:B0-----:R-:W2:Y:S04]  /*3a280*/  LDL.LU R6, [R1+0x88] ;  /* 0x0000880001067983 */ /* 0x001ea80000300800 */
[----:B------:R-:W2:Y:S01]  /*3a290*/  LDL.LU R7, [R1+0x8c] ;  /* 0x00008c0001077983 */ /* 0x000ea20000300800 */
[----:B------:R-:W-:-:S03]  /*3a2a0*/  IMAD.MOV.U32 R18, RZ, RZ, R4 ;  /* 0x000000ffff127224 */ /* 0x000fc600078e0004 */
[----:B------:R-:W4:Y:S04]  /*3a2b0*/  LDL.LU R2, [R1+0x1680] ;  /* 0x0016800001027983 */ /* 0x000f280000300800 */
[----:B------:R-:W4:Y:S04]  /*3a2c0*/  LDL.LU R28, [R1+0x167c] ;  /* 0x00167c00011c7983 */ /* 0x000f280000300800 */
[----:B------:R-:W4:Y:S04]  /*3a2d0*/  LDL.LU R0, [R1+0x1678] ;  /* 0x0016780001007983 */ /* 0x000f280000300800 */
[----:B------:R2:W-:Y:S01]  /*3a2e0*/  STL [R1+0x16b4], R18 ;  /* 0x0016b41201007387 */ /* 0x0005e20000100800 */
[----:B---3--:R-:W-:-:S15]  /*3a2f0*/  HMMA.16816.F32.BF16 R8, R24, R22, R8 ;  /* 0x000000161808723c */ /* 0x008fde0000041808 */
[----:B------:R-:W-:-:S04]  /*3a300*/  NOP ;  /* 0x0000000000007918 */ /* 0x000fc80000000000 */
[----:B------:R-:W-:Y:S02]  /*3a310*/  IMAD.MOV.U32 R20, RZ, RZ, R8 ;  /* 0x000000ffff147224 */ /* 0x000fe400078e0008 */
[----:B------:R-:W-:Y:S01]  /*3a320*/  IMAD.MOV.U32 R4, RZ, RZ, R11 ;  /* 0x000000ffff047224 */ /* 0x000fe200078e000b */
[----:B--2---:R-:W-:Y:S01]  /*3a330*/  HMMA.16816.F32.BF16 R16, R24, R6, R12 ;  /* 0x000000061810723c */ /* 0x004fe2000004180c */
[----:B------:R-:W-:Y:S02]  /*3a340*/  IMAD.MOV.U32 R13, RZ, RZ, R9 ;  /* 0x000000ffff0d7224 */ /* 0x000fe400078e0009 */
[----:B------:R-:W-:-:S15]  /*3a350*/  IMAD.MOV.U32 R24, RZ, RZ, R10 ;  /* 0x000000ffff187224 */ /* 0x000fde00078e000a */
[----:B------:R-:W-:Y:S01]  /*3a360*/  NOP ;  /* 0x0000000000007918 */ /* 0x000fe20000000000 */
[----:B------:R-:W-:Y:S01]  /*3a370*/  STL.64 [R1+0xc0], R16 ;  /* 0x0000c01001007387 */ /* 0x000fe20000100a00 */
[----:B------:R-:W-:-:S03]  /*3a380*/  IMAD.MOV.U32 R7, RZ, RZ, R19 ;  /* 0x000000ffff077224 */ /* 0x000fc600078e0013 */
[----:B------:R0:W-:Y:S01]  /*3a390*/  STL.64 [R1+0xc8], R18 ;  /* 0x0000c81201007387 */ /* 0x0001e20000100a00 */
[----:B------:R-:W-:Y:S02]  /*3a3a0*/  IMAD.MOV.U32 R12, RZ, RZ, R17 ;  /* 0x000000ffff0c7224 */ /* 0x000fe400078e0011 */
[----:B0-----:R-:W-:-:S05]  /*3a3b0*/  IMAD.MOV.U32 R19, RZ, RZ, R16 ;  /* 0x000000ffff137224 */ /* 0x001fca00078e0010 */
[----:B------:R-:W-:Y:S04]  /*3a3c0*/  STL [R1+0x16c0], R19 ;  /* 0x0016c01301007387 */ /* 0x000fe80000100800 */
[----:B------:R-:W-:Y:S04]  /*3a3d0*/  STL [R1+0x16bc], R12 ;  /* 0x0016bc0c01007387 */ /* 0x000fe80000100800 */
[----:B------:R-:W-:Y:S04]  /*3a3e0*/  STL [R1+0x16b8], R7 ;  /* 0x0016b80701007387 */ /* 0x000fe80000100800 */
[----:B------:R-:W-:Y:S04]  /*3a3f0*/  STL.64 [R1+0x80], R8 ;  /* 0x0000800801007387 */ /* 0x000fe80000100a00 */
[----:B------:R-:W-:Y:S04]  /*3a400*/  STL.64 [R1+0x88], R10 ;  /* 0x0000880a01007387 */ /* 0x000fe80000100a00 */
[----:B------:R-:W-:Y:S04]  /*3a410*/  STL [R1+0x16d0], R20 ;  /* 0x0016d01401007387 */ /* 0x000fe80000100800 */
[----:B------:R-:W-:Y:S04]  /*3a420*/  STL [R1+0x16cc], R13 ;  /* 0x0016cc0d01007387 */ /* 0x000fe80000100800 */
[----:B------:R-:W-:Y:S04]  /*3a430*/  STL [R1+0x16c8], R24 ;  /* 0x0016c81801007387 */ /* 0x000fe80000100800 */
[----:B------:R0:W-:Y:S04]  /*3a440*/  STL [R1+0x16c4], R4 ;  /* 0x0016c40401007387 */ /* 0x0001e80000100800 */
[----:B0-----:R-:W2:Y:S01]  /*3a450*/  LDL.LU R4, [R1+0x588] ;  /* 0x0005880001047983 */ /* 0x001ea20000300800 */
[----:B------:R-:W-:-:S04]  /*3a460*/  USHF.L.U32 UR5, UR14, 0x8, URZ ;  /* 0x000000080e057899 */ /* 0x000fc800080006ff */
[----:B------:R-:W-:-:S06]  /*3a470*/  USHF.L.U32 UR15, UR5, 0x1, URZ ;  /* 0x00000001050f7899 */ /* 0x000fcc00080006ff */
[----:B----4-:R-:W-:Y:S02]  /*3a480*/  IADD3 R2, P0, PT, R2, UR15, RZ ;  /* 0x0000000f02027c10 */ /* 0x010fe4000ff1e0ff */
[----:B------:R-:W-:-:S03]  /*3a490*/  IADD3 R28, P3, PT, R28, UR15, RZ ;  /* 0x0000000f1c1c7c10 */ /* 0x000fc6000ff7e0ff */
[----:B------:R-:W-:Y:S04]  /*3a4a0*/  STL [R1+0x1680], R2 ;  /* 0x0016800201007387 */ /* 0x000fe80000100800 */
[----:B--2---:R0:W-:Y:S04]  /*3a4b0*/  STL [R1+0x17e4], R4 ;  /* 0x0017e40401007387 */ /* 0x0041e80000100800 */
[----:B------:R-:W-:Y:S04]  /*3a4c0*/  STL [R1+0x167c], R28 ;  /* 0x00167c1c01007387 */ /* 0x000fe80000100800 */
[----:B0-----:R-:W2:Y:S01]  /*3a4d0*/  LDL.LU R4, [R1+0x598] ;  /* 0x0005980001047983 */ /* 0x001ea20000300800 */
[----:B------:R-:W-:-:S05]  /*3a4e0*/  IADD3 R0, P1, PT, R0, UR15, RZ ;  /* 0x0000000f00007c10 */ /* 0x000fca000ff3e0ff */
[----:B------:R-:W-:Y:S04]  /*3a4f0*/  STL [R1+0x1678], R0 ;  /* 0x0016780001007387 */ /* 0x000fe80000100800 */
        /* <DEDUP_REMOVED lines=30> */
[----:B--2---:R-:W-:-:S05]  /*3a6e0*/  IADD3 R4, P2, PT, R4, UR15, RZ ;  /* 0x0000000f04047c10 */ /* 0x004fca000ff5e0ff */
[----:B------:R0:W-:Y:S04]  /*3a6f0*/  STL [R1+0x1668], R4 ;  /* 0x0016680401007387 */ /* 0x0001e80000100800 */
[----:B0-----:R-:W2:Y:S01]  /*3a700*/  LDL.LU R4, [R1+0x17e8] ;  /* 0x0017e80001047983 */ /* 0x001ea20000300800 */
[----:B------:R-:W-:-:S04]  /*3a710*/  USHF.L.U32 UR6, UR16, 0x8, URZ ;  /* 0x0000000810067899 */ /* 0x000fc800080006ff */
[----:B------:R-:W-:-:S06]  /*3a720*/  USHF.L.U32 UR17, UR6, 0x1, URZ ;  /* 0x0000000106117899 */ /* 0x000fcc00080006ff */
[----:B--2---:R-:W-:-:S05]  /*3a730*/  IADD3 R4, P5, PT, R4, UR17, RZ ;  /* 0x0000001104047c10 */ /* 0x004fca000ffbe0ff */
[----:B------:R0:W-:Y:S04]  /*3a740*/  STL [R1+0x598], R4 ;  /* 0x0005980401007387 */ /* 0x0001e80000100800 */
[----:B0-----:R-:W2:Y:S01]  /*3a750*/  LDL.LU R4, [R1+0x17e4] ;  /* 0x0017e40001047983 */ /* 0x001ea20000300800 */
[----:B------:R-:W-:-:S04]  /*3a760*/  USHF.R.S32.HI UR7, URZ, 0x1f, UR5 ;  /* 0x0000001fff077899 */ /* 0x000fc80008011405 */
[----:B------:R-:W-:Y:S01]  /*3a770*/  USHF.L.U64.HI UR7, UR5, 0x1, UR7 ;  /* 0x0000000105077899 */ /* 0x000fe20008010207 */
[----:B---3--:R-:W-:Y:S01]  /*3a780*/  IADD3 R24, P6, PT, R24, UR17, RZ ;  /* 0x0000001118187c10 */ /* 0x008fe2000ffde0ff */
[----:B------:R-:W-:-:S04]  /*3a790*/  USHF.R.S32.HI UR8, URZ, 0x1f, UR6 ;  /* 0x0000001fff087899 */ /* 0x000fc80008011406 */
[----:B----4-:R-:W-:Y:S02]  /*3a7a0*/  IADD3.X R13, PT, PT, R13, UR7, RZ, P0, !PT ;  /* 0x000000070d0d7c10 */ /* 0x010fe400087fe4ff */
[----:B------:R-:W-:Y:S02]  /*3a7b0*/  IADD3 R20, P0, PT, R20, UR17, RZ ;  /* 0x0000001114147c10 */ /* 0x000fe4000ff1e0ff */
[----:B------:R-:W-:Y:S02]  /*3a7c0*/  IADD3.X R25, PT, PT, R25, UR7, RZ, P3, !PT ;  /* 0x0000000719197c10 */ /* 0x000fe40009ffe4ff */
[----:B------:R-:W-:Y:S01]  /*3a7d0*/  IADD3 R26, P3, PT, R26, UR15, RZ ;  /* 0x0000000f1a1a7c10 */ /* 0x000fe2000ff7e0ff */
[----:B------:R-:W-:Y:S01]  /*3a7e0*/  USHF.L.U64.HI UR8, UR6, 0x1, UR8 ;  /* 0x0000000106087899 */ /* 0x000fe20008010208 */
[----:B------:R-:W-:Y:S02]  /*3a7f0*/  IADD3.X R27, PT, PT, R27, UR7, RZ, P1, !PT ;  /* 0x000000071b1b7c10 */ /* 0x000fe40008ffe4ff */
[----:B------:R-:W-:-:S02]  /*3a800*/  IADD3 R8, P1, PT, R8, UR17, RZ ;  /* 0x0000001108087c10 */ /* 0x000fc4000ff3e0ff */
[----:B------:R-:W-:Y:S02]  /*3a810*/  IADD3.X R9, PT, PT, R9, UR7, RZ, P2, !PT ;  /* 0x0000000709097c10 */ /* 0x000fe400097fe4ff */
[----:B------:R-:W-:Y:S02]  /*3a820*/  IADD3.X R10, PT, PT, R10, UR7, RZ, P3, !PT ;  /* 0x000000070a0a7c10 */ /* 0x000fe40009ffe4ff */
[----:B------:R-:W-:Y:S02]  /*3a830*/  IADD3 R11, P3, PT, R11, UR17, RZ ;  /* 0x000000110b0b7c10 */ /* 0x000fe4000ff7e0ff */
[----:B------:R-:W-:Y:S02]  /*3a840*/  IADD3 R7, P2, PT, R7, UR17, RZ ;  /* 0x0000001107077c10 */ /* 0x000fe4000ff5e0ff */
[----:B------:R-:W-:Y:S02]  /*3a850*/  IADD3.X R12, PT, PT, R12, UR8, RZ, P5, !PT ;  /* 0x000000080c0c7c10 */ /* 0x000fe4000affe4ff */
[----:B------:R-:W-:-:S02]  /*3a860*/  IADD3 R19, P5, PT, R19, UR17, RZ ;  /* 0x0000001113137c10 */ /* 0x000fc4000ffbe0ff */
[----:B------:R-:W-:Y:S02]  /*3a870*/  IADD3.X R14, PT, PT, R14, UR8, RZ, P3, !PT ;  /* 0x000000080e0e7c10 */ /* 0x000fe40009ffe4ff */
[----:B------:R-:W-:Y:S02]  /*3a880*/  IADD3 R15, P3, PT, R15, UR17, RZ ;  /* 0x000000110f0f7c10 */ /* 0x000fe4000ff7e0ff */
[----:B------:R-:W-:Y:S02]  /*3a890*/  IADD3.X R6, PT, PT, R6, UR8, RZ, P5, !PT ;  /* 0x0000000806067c10 */ /* 0x000fe4000affe4ff */
[----:B------:R-:W-:Y:S02]  /*3a8a0*/  IADD3 R21, P5, PT, R21, UR17, RZ ;  /* 0x0000001115157c10 */ /* 0x000fe4000ffbe0ff */
[----:B------:R-:W-:Y:S02]  /*3a8b0*/  IADD3.X R17, PT, PT, R17, UR8, RZ, P6, !PT ;  /* 0x0000000811117c10 */ /* 0x000fe4000b7fe4ff */
[----:B------:R-:W-:-:S02]  /*3a8c0*/  IADD3 R22, P6, PT, R22, UR17, RZ ;  /* 0x0000001116167c10 */ /* 0x000fc4000ffde0ff */
[----:B------:R-:W-:Y:S02]  /*3a8d0*/  IADD3.X R3, PT, PT, R3, UR8, RZ, P0, !PT ;  /* 0x0000000803037c10 */ /* 0x000fe400087fe4ff */
[----:B------:R-:W-:Y:S02]  /*3a8e0*/  IADD3 R29, P0, PT, R29, UR17, RZ ;  /* 0x000000111d1d7c10 */ /* 0x000fe4000ff1e0ff */
[----:B--2---:R-:W-:-:S05]  /*3a8f0*/  IADD3 R4, P4, PT, R4, UR17, RZ ;  /* 0x0000001104047c10 */ /* 0x004fca000ff9e0ff */
[----:B------:R0:W-:Y:S04]  /*3a900*/  STL [R1+0x588], R4 ;  /* 0x0005880401007387 */ /* 0x0001e80000100800 */
        /* <DEDUP_REMOVED lines=11> */
[----:B------:R-:W-:-:S03]  /*3a9c0*/  IADD3.X R18, PT, PT, R18, UR8, RZ, P4, !PT ;  /* 0x0000000812127c10 */ /* 0x000fc6000a7fe4ff */
[----:B------:R-:W-:Y:S01]  /*3a9d0*/  STL [R1+0x594], R12 ;  /* 0x0005940c01007387 */ /* 0x000fe20000100800 */
[----:B------:R-:W-:-:S03]  /*3a9e0*/  IADD3 R5, P4, PT, R5, UR17, RZ ;  /* 0x0000001105057c10 */ /* 0x000fc6000ff9e0ff */
        /* <DEDUP_REMOVED lines=12> */
[----:B------:R-:W-:Y:S04]  /*3aab0*/  STL [R1+0x13bc], R16 ;  /* 0x0013bc1001007387 */ /* 0x000fe80000100800 */
[----:B------:R-:W-:Y:S04]  /*3aac0*/  STL [R1+0x1408], R3 ;  /* 0x0014080301007387 */ /* 0x000fe80000100800 */
[----:B------:R-:W-:Y:S04]  /*3aad0*/  STL [R1+0x13f4], R29 ;  /* 0x0013f41d01007387 */ /* 0x000fe80000100800 */
[----:B0-----:R-:W2:Y:S01]  /*3aae0*/  LDL.LU R4, [R1+0x139c] ;  /* 0x00139c0001047983 */ /* 0x001ea20000300800 */
[----:B------:R-:W-:-:S02]  /*3aaf0*/  IADD3.X R2, PT, PT, R2, UR8, RZ, P6, !PT ;  /* 0x0000000802027c10 */ /* 0x000fc4000b7fe4ff */
[----:B------:R-:W-:-:S03]  /*3ab00*/  IADD3 R28, P6, PT, R28, UR17, RZ ;  /* 0x000000111c1c7c10 */ /* 0x000fc6000ffde0ff */
[----:B------:R-:W-:Y:S04]  /*3ab10*/  STL [R1+0x1400], R2 ;  /* 0x0014000201007387 */ /* 0x000fe80000100800 */
[----:B--2---:R0:W-:Y:S04]  /*3ab20*/  STL [R1+0x17dc], R4 ;  /* 0x0017dc0401007387 */ /* 0x0041e80000100800 */
[----:B------:R-:W-:Y:S04]  /*3ab30*/  STL [R1+0x13ac], R28 ;  /* 0x0013ac1c01007387 */ /* 0x000fe80000100800 */
[----:B0-----:R-:W2:Y:S01]  /*3ab40*/  LDL.LU R4, [R1+0x13f0] ;  /* 0x0013f00001047983 */ /* 0x001ea20000300800 */
[----:B------:R-:W-:-:S05]  /*3ab50*/  IADD3.X R0, PT, PT, R0, UR8, RZ, P1, !PT ;  /* 0x0000000800007c10 */ /* 0x000fca0008ffe4ff */
        /* <DEDUP_REMOVED lines=33> */
[----:B0-----:R-:W2:Y:S02]  /*3ad70*/  LDL.LU R4, [R1+0x17e0] ;  /* 0x0017e00001047983 */ /* 0x001ea40000300800 */
[----:B--2---:R-:W-:-:S05]  /*3ad80*/  IADD3.X R4, PT, PT, R4, UR8, RZ, P0, !PT ;  /* 0x0000000804047c10 */ /* 0x004fca00087fe4ff */
[----:B------:R0:W-:Y:S04]  /*3ad90*/  STL [R1+0x13f0], R4 ;  /* 0x0013f00401007387 */ /* 0x0001e80000100800 */
[----:B0-----:R-:W2:Y:S01]  /*3ada0*/  LDL.LU R4, [R1+0x17dc] ;  /* 0x0017dc0001047983 */ /* 0x001ea20000300800 */
[----:B---3--:R-:W-:Y:S02]  /*3adb0*/  IADD3.X R24, PT, PT, R24, UR8, RZ, P2, !PT ;  /* 0x0000000818187c10 */ /* 0x008fe400097fe4ff */
[----:B----4-:R-:W-:Y:S02]  /*3adc0*/  IADD3 R13, P2, PT, R13, UR17, RZ ;  /* 0x000000110d0d7c10 */ /* 0x010fe4000ff5e0ff */
        /* <DEDUP_REMOVED lines=51> */
[----:B------:R-:W-:-:S02]  /*3b100*/  IADD3 R2, P1, PT, R2, UR17, RZ ;  /* 0x0000001102027c10 */ /* 0x000fc4000ff3e0ff */
[----:B------:R-:W-:-:S03]  /*3b110*/  IADD3.X R28, PT, PT, R28, UR8, RZ, P0, !PT ;  /* 0x000000081c1c7c10 */ /* 0x000fc600087fe4ff */
        /* <DEDUP_REMOVED lines=36> */
[----:B--2---:R-:W-:-:S05]  /*3b360*/  IADD3.X R4, PT, PT, R4, UR8, RZ, P2, !PT ;  /* 0x0000000804047c10 */ /* 0x004fca00097fe4ff */
[----:B------:R0:W-:Y:S04]  /*3b370*/  STL [R1+0x1378], R4 ;  /* 0x0013780401007387 */ /* 0x0001e80000100800 */
[----:B0-----:R-:W2:Y:S02]  /*3b380*/  LDL.LU R4, [R1+0x17d8] ;  /* 0x0017d80001047983 */ /* 0x001ea40000300800 */
[----:B--2---:R-:W-:-:S05]  /*3b390*/  IADD3 R4, P2, PT, R4, UR17, RZ ;  /* 0x0000001104047c10 */ /* 0x004fca000ff5e0ff */
[----:B------:R0:W-:Y:S04]  /*3b3a0*/  STL [R1+0x1364], R4 ;  /* 0x0013640401007387 */ /* 0x0001e80000100800 */
[----:B0-----:R-:W2:Y:S01]  /*3b3b0*/  LDL.LU R4, [R1+0x17d4] ;  /* 0x0017d40001047983 */ /* 0x001ea20000300800 */
[----:B----4-:R-:W-:Y:S02]  /*3b3c0*/  IADD3.X R13, PT, PT, R13, UR8, RZ, P3, !PT ;  /* 0x000000080d0d7c10 */ /* 0x010fe40009ffe4ff */
[----:B---3--:R-:W-:Y:S02]  /*3b3d0*/  IADD3 R20, P3, PT, R20, UR17, RZ ;  /* 0x0000001114147c10 */ /* 0x008fe4000ff7e0ff */
        /* <DEDUP_REMOVED lines=20> */
[----:B--2---:R-:W-:Y:S02]  /*3b520*/  IADD3.X R4, PT, PT, R4, UR8, RZ, P1, !PT ;  /* 0x0000000804047c10 */ /* 0x004fe40008ffe4ff */
[----:B------:R-:W-:-:S03]  /*3b530*/  IADD3 R24, P1, PT, R24, UR17, RZ ;  /* 0x0000001118187c10 */ /* 0x000fc6000ff3e0ff */
        /* <DEDUP_REMOVED lines=96> */
[----:B--2---:R-:W-:-:S04]  /*3bb40*/  IADD3 R4, P3, PT, R4, UR17, RZ ;  /* 0x0000001104047c10 */ /* 0x004fc8000ff7e0ff */
[----:B------:R-:W-:Y:S01]  /*3bb50*/  IADD3.X R26, PT, PT, R26, UR8, RZ, P3, !PT ;  /* 0x000000081a1a7c10 */ /* 0x000fe20009ffe4ff */
[----:B------:R0:W-:Y:S04]  /*3bb60*/  STL [R1+0x12e4], R4 ;  /* 0x0012e40401007387 */ /* 0x0001e80000100800 */
        /* <DEDUP_REMOVED lines=2906> */
[----:B------:R-:W-:Y:S04]  /*47110*/  STL [R1+0x154c], R4 ;  /* 0x00154c0401007387 */ /* 0x000fe80000100800 */
[----:B------:R-:W-:Y:S04]  /*47120*/  STL [R1+0x1594], R24 ;  /* 0x0015941801007387 */ /* 0x000fe80000100800 */
[----:B------:R-:W-:Y:S04]  /*47130*/  STL [R1+0x155c], R13 ;  /* 0x00155c0d01007387 */ /* 0x000fe80000100800 */
[----:B------:R0:W-:Y:S04]  /*47140*/  STL [R1+0x15a0], R20 ;  /* 0x0015a01401007387 */ /* 0x0001e80000100800 */
        /* <DEDUP_REMOVED lines=87> */
[----:B------:R-:W-:Y:S02]  /*476c0*/  IADD3 R10, P6, PT, R10, UR15, RZ ;  /* 0x0000000f0a0a7c10 */ /* 0x000fe4000ffde0ff */
[----:B------:R-:W-:Y:S02]  /*476d0*/  IADD3.X R11, PT, PT, R11, UR8, RZ, P1, !PT ;  /* 0x000000080b0b7c10 */ /* 0x000fe40008ffe4ff */
[----:B------:R-:W-:Y:S02]  /*476e0*/  IADD3.X R14, PT, PT, R14, UR7, RZ, P3, !PT ;  /* 0x000000070e0e7c10 */ /* 0x000fe40009ffe4ff */
[----:B------:R-:W-:Y:S02]  /*476f0*/  IADD3.X R15, PT, PT, R15, UR7, RZ, P5, !PT ;  /* 0x000000070f0f7c10 */ /* 0x000fe4000affe4ff */
[----:B------:R-:W-:Y:S01]  /*47700*/  IADD3.X R5, PT, PT, R5, UR7, RZ, P4, !PT ;  /* 0x0000000705057c10 */ /* 0x000fe2000a7fe4ff */
[----:B------:R-:W-:Y:S01]  /*47710*/  UIADD3 UR9, UPT, UPT, UR11, 0xff, URZ ;  /* 0x000000ff0b097890 */ /* 0x000fe2000fffe0ff */
[----:B------:R-:W-:-:S02]  /*47720*/  IADD3.X R23, PT, PT, R23, UR7, RZ, P6, !PT ;  /* 0x0000000717177c10 */ /* 0x000fc4000b7fe4ff */
[----:B------:R-:W-:Y:S01]  /*47730*/  IADD3.X R6, PT, PT, R6, UR7, RZ, P0, !PT ;  /* 0x0000000706067c10 */ /* 0x000fe200087fe4ff */
[----:B------:R-:W-:-:S04]  /*47740*/  USHF.R.S32.HI UR10, URZ, 0x1f, UR9 ;  /* 0x0000001fff0a7899 */ /* 0x000fc80008011409 */
[----:B------:R-:W-:Y:S02]  /*47750*/  ULEA.HI UR10, UR10, UR9, URZ, 0x8 ;  /* 0x000000090a0a7291 */ /* 0x000fe4000f8f40ff */
[----:B------:R-:W-:Y:S02]  /*47760*/  UIADD3 UR4, UPT, UPT, UR4, 0x1, URZ ;  /* 0x0000000104047890 */ /* 0x000fe4000fffe0ff */
[----:B------:R-:W-:-:S04]  /*47770*/  USHF.R.S32.HI UR10, URZ, 0x8, UR10 ;  /* 0x00000008ff0a7899 */ /* 0x000fc8000801140a */
[----:B------:R-:W-:Y:S01]  /*47780*/  UISETP.NE.U32.AND UP0, UPT, UR4, UR10, UPT ;  /* 0x0000000a0400728c */ /* 0x000fe2000bf05070 */
[----:B--2---:R-:W-:-:S05]  /*47790*/  IADD3 R20, P2, PT, R20, UR15, RZ ;  /* 0x0000000f14147c10 */ /* 0x004fca000ff5e0ff */
[----:B------:R0:W-:Y:S04]  /*477a0*/  STL [R1+0x1624], R20 ;  /* 0x0016241401007387 */ /* 0x0001e80000100800 */
[----:B0-----:R0:W5:Y:S04]  /*477b0*/  LDL.LU R20, [R1+0x16d0] ;  /* 0x0016d00001147983 */ /* 0x0011680000300800 */
[----:B------:R1:W-:Y:S04]  /*477c0*/  STL [R1+0x15cc], R13 ;  /* 0x0015cc0d01007387 */ /* 0x0003e80000100800 */
[----:B-1----:R0:W5:Y:S04]  /*477d0*/  LDL.LU R13, [R1+0x16cc] ;  /* 0x0016cc00010d7983 */ /* 0x0021680000300800 */
[----:B------:R1:W-:Y:S01]  /*477e0*/  STL [R1+0x162c], R24 ;  /* 0x00162c1801007387 */ /* 0x0003e20000100800 */
[----:B------:R-:W-:-:S03]  /*477f0*/  IADD3.X R21, PT, PT, R21, UR7, RZ, P2, !PT ;  /* 0x0000000715157c10 */ /* 0x000fc600097fe4ff */
[----:B-1----:R0:W5:Y:S04]  /*47800*/  LDL.LU R24, [R1+0x16c8] ;  /* 0x0016c80001187983 */ /* 0x0021680000300800 */
[----:B------:R1:W-:Y:S01]  /*47810*/  STL [R1+0x15d0], R4 ;  /* 0x0015d00401007387 */ /* 0x0003e20000100800 */
[----:B------:R-:W-:-:S03]  /*47820*/  IADD3 R16, P2, PT, R16, UR15, RZ ;  /* 0x0000000f10107c10 */ /* 0x000fc6000ff5e0ff */
[----:B-1----:R0:W5:Y:S04]  /*47830*/  LDL.LU R4, [R1+0x16c4] ;  /* 0x0016c40001047983 */ /* 0x0021680000300800 */
[----:B------:R1:W-:Y:S04]  /*47840*/  STL [R1+0x1634], R19 ;  /* 0x0016341301007387 */ /* 0x0003e80000100800 */
        /* <DEDUP_REMOVED lines=26> */
[----:B------:R0:W-:Y:S04]  /*479f0*/  STL [R1+0x1664], R25 ;  /* 0x0016641901007387 */ /* 0x0001e80000100800 */
        /* <DEDUP_REMOVED lines=11> */
[----:B------:R0:W-:Y:S01]  /*47ab0*/  STL [R1+0x1638], R22 ;  /* 0x0016381601007387 */ /* 0x0001e20000100800 */
[----:B------:R-:W-:Y:S05]  /*47ac0*/  BRA.U UP0, `(.L_x_2) ;  /* 0xfffffd2100b87547 */ /* 0x000fea000b83ffff */
[----:B-----5:R1:W-:Y:S04]  /*47ad0*/  STL [R1+0x169c], R16 ;  /* 0x00169c1001007387 */ /* 0x0203e80000100800 */
[----:B------:R2:W-:Y:S01]  /*47ae0*/  STL [R1+0x1698], R0 ;  /* 0x0016980001007387 */ /* 0x0005e20000100800 */
[----:B-1----:R-:W-:-:S03]  /*47af0*/  IMAD.MOV.U32 R16, RZ, RZ, R4 ;  /* 0x000000ffff107224 */ /* 0x002fc600078e0004 */
[----:B--2---:R-:W2:Y:S04]  /*47b00*/  LDL.LU R0, [R1+0x39c] ;  /* 0x00039c0001007983 */ /* 0x004ea80000300800 */
[----:B0-----:R-:W2:Y:S04]  /*47b10*/  LDL.LU R6, [R1+0xbc] ;  /* 0x0000bc0001067983 */ /* 0x001ea80000300800 */
[----:B------:R0:W-:Y:S04]  /*47b20*/  STL [R1+0x1694], R2 ;  /* 0x0016940201007387 */ /* 0x0001e80000100800 */
[----:B0-----:R-:W3:Y:S04]  /*47b30*/  LDL.LU R2, [R1+0xfc] ;  /* 0x0000fc0001027983 */ /* 0x001ee80000300800 */
[----:B------:R-:W3:Y:S04]  /*47b40*/  LDL.LU R5, [R1+0x10c] ;  /* 0x00010c0001057983 */ /* 0x000ee80000300800 */
        /* <DEDUP_REMOVED lines=8> */
[----:B------:R-:W-:-:S03]  /*47bd0*/  F2FP.BF16.F32.PACK_AB R7, R16, R7 ;  /* 0x000000071007723e */ /* 0x000fc600000010ff */
[----:B------:R-:W4:Y:S04]  /*47be0*/  LDL.LU R15, [R1+0x3b8] ;  /* 0x0003b800010f7983 */ /* 0x000f280000300800 */
[----:B------:R-:W4:Y:S04]  /*47bf0*/  LDL.LU R14, [R1+0x394] ;  /* 0x00039400010e7983 */ /* 0x000f280000300800 */
[----:B------:R-:W4:Y:S04]  /*47c00*/  LDL.LU R22, [R1+0xf4] ;  /* 0x0000f40001167983 */ /* 0x000f280000300800 */
[----:B------:R-:W4:Y:S04]  /*47c10*/  LDL.LU R23, [R1+0x104] ;  /* 0x0001040001177983 */ /* 0x000f280000300800 */
[----:B------:R-:W4:Y:S01]  /*47c20*/  LDL.LU R16, [R1+0x169c] ;  /* 0x00169c0001107983 */ /* 0x000f220000300800 */
[----:B--2---:R-:W-:-:S03]  /*47c30*/  F2FP.BF16.F32.PACK_AB R6, R0, R6 ;  /* 0x000000060006723e */ /* 0x004fc600000010ff */
[----:B------:R-:W2:Y:S01]  /*47c40*/  LDL.LU R0, [R1+0x1698] ;  /* 0x0016980001007983 */ /* 0x000ea20000300800 */
[----:B---3--:R-:W-:-:S03]  /*47c50*/  F2FP.BF16.F32.PACK_AB R5, R2, R5 ;  /* 0x000000050205723e */ /* 0x008fc600000010ff */
[----:B------:R-:W2:Y:S01]  /*47c60*/  LDL.LU R2, [R1+0x1694] ;  /* 0x0016940001027983 */ /* 0x000ea20000300800 */
[----:B------:R-:W-:Y:S02]  /*47c70*/  F2FP.BF16.F32.PACK_AB R18, R18, R17 ;  /* 0x000000111212723e */ /* 0x000fe400000010ff */
[----:B------:R-:W-:Y:S02]  /*47c80*/  F2FP.BF16.F32.PACK_AB R19, R20, R19 ;  /* 0x000000131413723e */ /* 0x000fe400000010ff */
[----:B----4-:R-:W-:Y:S02]  /*47c90*/  F2FP.BF16.F32.PACK_AB R4, R25, R4 ;  /* 0x000000041904723e */ /* 0x010fe400000010ff */
[----:B------:R-:W-:Y:S02]  /*47ca0*/  F2FP.BF16.F32.PACK_AB R11, R24, R11 ;  /* 0x0000000b180b723e */ /* 0x000fe400000010ff */
[----:B------:R-:W-:Y:S02]  /*47cb0*/  F2FP.BF16.F32.PACK_AB R10, R26, R10 ;  /* 0x0000000a1a0a723e */ /* 0x000fe400000010ff */
[----:B------:R-:W-:-:S02]  /*47cc0*/  F2FP.BF16.F32.PACK_AB R9, R27, R9 ;  /* 0x000000091b09723e */ /* 0x000fc400000010ff */
[----:B------:R-:W-:Y:S02]  /*47cd0*/  F2FP.BF16.F32.PACK_AB R8, R8, R15 ;  /* 0x0000000f0808723e */ /* 0x000fe400000010ff */
[----:B------:R-:W-:Y:S02]  /*47ce0*/  F2FP.BF16.F32.PACK_AB R15, R13, R12 ;  /* 0x0000000c0d0f723e */ /* 0x000fe400000010ff */
[----:B------:R-:W-:Y:S02]  /*47cf0*/  F2FP.BF16.F32.PACK_AB R14, R14, R21 ;  /* 0x000000150e0e723e */ /* 0x000fe400000010ff */
[----:B------:R-:W-:Y:S02]  /*47d00*/  F2FP.BF16.F32.PACK_AB R12, R29, R28 ;  /* 0x0000001c1d0c723e */ /* 0x000fe400000010ff */
[----:B------:R-:W-:Y:S02]  /*47d10*/  F2FP.BF16.F32.PACK_AB R13, R22, R23 ;  /* 0x00000017160d723e */ /* 0x000fe400000010ff */
[----:B------:R-:W-:-:S02]  /*47d20*/  F2FP.BF16.F32.PACK_AB R17, R16, R3 ;  /* 0x000000031011723e */ /* 0x000fc400000010ff */
[----:B--2---:R-:W-:-:S07]  /*47d30*/  F2FP.BF16.F32.PACK_AB R16, R2, R0 ;  /* 0x000000000210723e */ /* 0x004fce00000010ff */
.L_x_1:
[----:B------:R-:W2:Y:S01]  /*47d40*/  LDL.LU R23, [R1+0x168c] ;  /* 0x00168c0001177983 */ /* 0x000ea20000300800 */
[----:B0-----:R-:W0:Y:S01]  /*47d50*/  S2R R0, SR_TID.X ;  /* 0x0000000000007919 */ /* 0x001e220000002100 */
[----:B------:R-:W3:Y:S01]  /*47d60*/  S2UR UR5, SR_CgaCtaId ;  /* 0x00000000000579c3 */ /* 0x000ee20000008800 */
[----:B------:R-:W4:Y:S01]  /*47d70*/  LDCU.128 UR8, c[0x0][0x390] ;  /* 0x00007200ff0877ac */ /* 0x000f220008000c00 */
[----:B------:R-:W5:Y:S01]  /*47d80*/  LDL.LU R21, [R1+0x1688] ;  /* 0x0016880001157983 */ /* 0x000f620000300800 */
[----:B------:R-:W1:Y:S03]  /*47d90*/  LDCU UR6, c[0x0][0x3b4] ;  /* 0x00007680ff0677ac */ /* 0x000e660008000800 */
[----:B------:R-:W4:Y:S01]  /*47da0*/  LDL.LU R22, [R1+0x1690] ;  /* 0x0016900001167983 */ /* 0x000f220000300800 */
[----:B------:R-:W-:-:S03]  /*47db0*/  UMOV UR4, 0x400 ;  /* 0x0000040000047882 */ /* 0x000fc60000000000 */
[----:B------:R-:W4:Y:S01]  /*47dc0*/  LDL R24, [R1+0x174] ;  /* 0x0001740001187983 */ /* 0x000f220000100800 */
[----:B---3--:R-:W-:Y:S01]  /*47dd0*/  ULEA UR4, UR5, UR4, 0x18 ;  /* 0x0000000405047291 */ /* 0x008fe2000f8ec0ff */
[----:B------:R-:W3:Y:S01]  /*47de0*/  LDCU UR5, c[0x0][0x3b8] ;  /* 0x00007700ff0577ac */ /* 0x000ee20008000800 */
[C---:B0-----:R-:W-:Y:S01]  /*47df0*/  IMAD.SHL.U32 R20, R0.reuse, 0x4, RZ ;  /* 0x0000000400147824 */ /* 0x041fe200078e00ff */
[C---:B------:R-:W-:Y:S01]  /*47e00*/  LOP3.LUT R3, R0.reuse, 0x60, RZ, 0xc0, !PT ;  /* 0x0000006000037812 */ /* 0x040fe200078ec0ff */
[----:B------:R-:W-:-:S03]  /*47e10*/  IMAD.SHL.U32 R2, R0, 0x100, RZ ;  /* 0x0000010000027824 */ /* 0x000fc600078e00ff */
[----:B------:R-:W-:-:S05]  /*47e20*/  LOP3.LUT R20, R20, 0x70, RZ, 0xc0, !PT ;  /* 0x0000007014147812 */ /* 0x000fca00078ec0ff */
[----:B------:R-:W-:Y:S02]  /*47e30*/  IMAD R3, R3, 0x10, R20 ;  /* 0x0000001003037824 */ /* 0x000fe400078e0214 */
[----:B------:R-:W-:-:S05]  /*47e40*/  IMAD.SHL.U32 R20, R0, 0x400, RZ ;  /* 0x0000040000147824 */ /* 0x000fca00078e00ff */
[----:B------:R-:W-:Y:S02]  /*47e50*/  LOP3.LUT R20, R20, 0x1800, RZ, 0xc0, !PT ;  /* 0x0000180014147812 */ /* 0x000fe400078ec0ff */
[----:B-1----:R-:W-:Y:S01]  /*47e60*/  LEA.HI R29, R0, 0x38, RZ, 0x1c ;  /* 0x00000038001d7811 */ /* 0x002fe200078fe0ff */
[----:B------:R-:W-:Y:S01]  /*47e70*/  BAR.SYNC.DEFER_BLOCKING 0x0 ;  /* 0x0000000000007b1d */ /* 0x000fe20000010000 */
[----:B--2---:R-:W-:-:S04]  /*47e80*/  LOP3.LUT R2, R23, 0x1800, R2, 0xf8, !PT ;  /* 0x0000180017027812 */ /* 0x004fc800078ef802 */
[----:B------:R-:W-:Y:S02]  /*47e90*/  LOP3.LUT R3, R2, R3, RZ, 0x3c, !PT ;  /* 0x0000000302037212 */ /* 0x000fe400078e3cff */
[----:B-----5:R-:W-:Y:S02]  /*47ea0*/  LOP3.LUT R21, R20, 0x1f0, R21, 0xf8, !PT ;  /* 0x000001f014157812 */ /* 0x020fe400078ef815 */
[----:B------:R-:W-:Y:S02]  /*47eb0*/  LEA.HI R20, R0, 0xb8, RZ, 0x1c ;  /* 0x000000b800147811 */ /* 0x000fe400078fe0ff */
[C---:B----4-:R-:W-:Y:S01]  /*47ec0*/  ISETP.GE.AND P0, PT, R22.reuse, UR10, PT ;  /* 0x0000000a16007c0c */ /* 0x050fe2000bf06270 */
[----:B------:R-:W-:Y:S01]  /*47ed0*/  IMAD R2, R22, UR6, RZ ;  /* 0x0000000616027c24 */ /* 0x000fe2000f8e02ff */
[C---:B------:R-:W-:Y:S01]  /*47ee0*/  LEA.HI R22, R0.reuse, 0xf8, RZ, 0x1c ;  /* 0x000000f800167811 */ /* 0x040fe200078fe0ff */
[----:B------:R0:W-:Y:S01]  /*47ef0*/  STS.128 [R3+UR4+0x180], R4 ;  /* 0x0001800403007988 */ /* 0x0001e20008000c04 */
[----:B------:R-:W-:-:S02]  /*47f00*/  LEA.HI R23, R0, 0x78, RZ, 0x1c ;  /* 0x0000007800177811 */ /* 0x000fc400078fe0ff */
[C---:B------:R-:W-:Y:S01]  /*47f10*/  LOP3.LUT R29, R24.reuse, R29, RZ, 0xfc, !PT ;  /* 0x0000001d181d7212 */ /* 0x040fe200078efcff */
[----:B------:R-:W-:Y:S04]  /*47f20*/  STS.128 [R3+UR4], R16 ;  /* 0x0000001003007988 */ /* 0x000fe80008000c04 */
[----:B------:R-:W-:Y:S04]  /*47f30*/  STS.128 [R3+UR4+0x100], R12 ;  /* 0x0001000c03007988 */ /* 0x000fe80008000c04 */
[----:B------:R1:W-:Y:S01]  /*47f40*/  STS.128 [R3+UR4+0x80], R8 ;  /* 0x0000800803007988 */ /* 0x0003e20008000c04 */
[----:B0-----:R-:W-:-:S02]  /*47f50*/  LOP3.LUT R5, R24, R22, RZ, 0xfc, !PT ;  /* 0x0000001618057212 */ /* 0x001fc400078efcff */
[----:B------:R-:W-:-:S03]  /*47f60*/  LOP3.LUT R4, R24, R20, RZ, 0xfc, !PT ;  /* 0x0000001418047212 */ /* 0x000fc600078efcff */
[----:B------:R-:W-:Y:S04]  /*47f70*/  STL [R1+0x5c], R5 ;  /* 0x00005c0501007387 */ /* 0x000fe80000100800 */
[----:B------:R-:W-:Y:S01]  /*47f80*/  STL [R1+0x3c], R4 ;  /* 0x00003c0401007387 */ /* 0x000fe20000100800 */
[----:B-1----:R-:W-:-:S03]  /*47f90*/  LOP3.LUT R3, R24, R23, RZ, 0xfc, !PT ;  /* 0x0000001718037212 */ /* 0x002fc600078efcff */
[----:B------:R0:W-:Y:S04]  /*47fa0*/  STL [R1+0x16c8], R29 ;  /* 0x0016c81d01007387 */ /* 0x0001e80000100800 */
[----:B------:R1:W-:Y:S04]  /*47fb0*/  STL [R1+0x1c], R3 ;  /* 0x00001c0301007387 */ /* 0x0003e80000100800 */
[----:B0-----:R-:W2:Y:S01]  /*47fc0*/  LDL.LU R29, [R1+0x174] ;  /* 0x00017400011d7983 */ /* 0x001ea20000300800 */
[----:B------:R-:W-:-:S04]  /*47fd0*/  SHF.R.U32.HI R27, RZ, 0x4, R0 ;  /* 0x00000004ff1b7819 */ /* 0x000fc80000011600 */
[----:B------:R-:W-:Y:S02]  /*47fe0*/  SGXT.U32 R27, R27, 0x3 ;  /* 0x000000031b1b781a */ /* 0x000fe40000000000 */
[----:B------:R-:W-:Y:S01]  /*47ff0*/  LOP3.LUT R16, R21, 0x60, R0, 0x78, !PT ;  /* 0x0000006015107812 */ /* 0x000fe200078e7800 */
[----:B------:R-:W-:Y:S06]  /*48000*/  BAR.SYNC.DEFER_BLOCKING 0x0 ;  /* 0x0000000000007b1d */ /* 0x000fec0000010000 */
[----:B------:R-:W-:Y:S04]  /*48010*/  LDS.128 R8, [R16+UR4+0x200] ;  /* 0x0002000410087984 */ /* 0x000fe80008000c00 */
[----:B------:R-:W-:Y:S01]  /*48020*/  LDS.128 R12, [R16+UR4+0x400] ;  /* 0x00040004100c7984 */ /* 0x000fe20008000c00 */
[----:B------:R-:W-:-:S04]  /*48030*/  LEA R0, P1, R2, UR8, 0x1 ;  /* 0x0000000802007c11 */ /* 0x000fc8000f8208ff */
[----:B------:R-:W-:Y:S02]  /*48040*/  LEA.HI.X.SX32 R2, R2, UR9, 0x1, P1 ;  /* 0x0000000902027c11 */ /* 0x000fe400088f0eff */
[C-C-:B--2---:R-:W-:Y:S02]  /*48050*/  LOP3.LUT R5, R29.reuse, 0xf0, R27.reuse, 0xfe, !PT ;  /* 0x000000f01d057812 */ /* 0x144fe400078efe1b */
[----:B------:R-:W-:-:S03]  /*48060*/  LOP3.LUT R4, R29, 0xe8, R27, 0xfe, !PT ;  /* 0x000000e81d047812 */ /* 0x000fc600078efe1b */
[----:B------:R-:W-:Y:S04]  /*48070*/  STL [R1+0x58], R5 ;  /* 0x0000580501007387 */ /* 0x000fe80000100800 */
[----:B------:R-:W-:Y:S04]  /*48080*/  STL [R1+0x54], R4 ;  /* 0x0000540401007387 */ /* 0x000fe80000100800 */
[----:B------:R-:W0:Y:S01]  /*48090*/  LDS.128 R4, [R16+UR4] ;  /* 0x0000000410047984 */ /* 0x000e220008000c00 */
[----:B-1----:R-:W-:-:S03]  /*480a0*/  LOP3.LUT R3, R29, 0xe0, R27, 0xfe, !PT ;  /* 0x000000e01d037812 */ /* 0x002fc600078efe1b */
[----:B------:R-:W1:Y:S04]  /*480b0*/  LDS.128 R16, [R16+UR4+0x600] ;  /* 0x0006000410107984 */ /* 0x000e680008000c00 */
[----:B------:R2:W-:Y:S02]  /*480c0*/  STL [R1+0x50], R3 ;  /* 0x0000500301007387 */ /* 0x0005e40000100800 */
[C-C-:B--2---:R-:W-:Y:S02]  /*480d0*/  LOP3.LUT R3, R29.reuse, 0xd8, R27.reuse, 0xfe, !PT ;  /* 0x000000d81d037812 */ /* 0x144fe400078efe1b */
[----:B0-----:R-:W-:Y:S04]  /*480e0*/  STL [R1+0x16c0], R5 ;  /* 0x0016c00501007387 */ /* 0x001fe80000100800 */
[----:B------:R-:W-:Y:S04]  /*480f0*/  STL [R1+0x16a8], R6 ;  /* 0x0016a80601007387 */ /* 0x000fe80000100800 */
[----:B------:R0:W-:Y:S04]  /*48100*/  STL [R1+0x1694], R7 ;  /* 0x0016940701007387 */ /* 0x0001e80000100800 */
[----:B------:R-:W-:Y:S04]  /*48110*/  STL [R1+0x16c4], R9 ;  /* 0x0016c40901007387 */ /* 0x000fe80000100800 */
[----:B------:R2:W-:Y:S01]  /*48120*/  STL [R1+0x4c], R3 ;  /* 0x00004c0301007387 */ /* 0x0005e20000100800 */
[----:B0-----:R-:W-:-:S03]  /*48130*/  LOP3.LUT R7, R29, 0xc8, R27, 0xfe, !PT ;  /* 0x000000c81d077812 */ /* 0x001fc600078efe1b */
[----:B------:R-:W-:Y:S01]  /*48140*/  STL [R1+0x16ac], R10 ;  /* 0x0016ac0a01007387 */ /* 0x000fe20000100800 */
[----:B--2---:R-:W-:-:S03]  /*48150*/  LOP3.LUT R3, R29, 0xd0, R27, 0xfe, !PT ;  /* 0x000000d01d037812 */ /* 0x004fc600078efe1b */
[----:B------:R0:W-:Y:S04]  /*48160*/  STL [R1+0x1698], R11 ;  /* 0x0016980b01007387 */ /* 0x0001e80000100800 */
[----:B------:R2:W-:Y:S04]  /*48170*/  STL [R1+0x169c], R7 ;  /* 0x00169c0701007387 */ /* 0x0005e80000100800 */
[----:B------:R4:W-:Y:S01]  /*48180*/  STL [R1+0x48], R3 ;  /* 0x0000480301007387 */ /* 0x0009e20000100800 */
[C-C-:B0-----:R-:W-:Y:S02]  /*48190*/  LOP3.LUT R11, R29.reuse, 0xc0, R27.reuse, 0xfe, !PT ;  /* 0x000000c01d0b7812 */ /* 0x141fe400078efe1b */
[----:B--2---:R-:W-:-:S03]  /*481a0*/  LOP3.LUT R7, R29, 0xa8, R27, 0xfe, !PT ;  /* 0x000000a81d077812 */ /* 0x004fc600078efe1b */
[----:B------:R0:W-:Y:S01]  /*481b0*/  STL [R1+0x16a0], R11 ;  /* 0x0016a00b01007387 */ /* 0x0001e20000100800 */
[----:B----4-:R-:W-:-:S03]  /*481c0*/  LOP3.LUT R3, R29, 0xb0, R27, 0xfe, !PT ;  /* 0x000000b01d037812 */ /* 0x010fc600078efe1b */
[----:B------:R2:W-:Y:S04]  /*481d0*/  STL [R1+0x16a4], R7 ;  /* 0x0016a40701007387 */ /* 0x0005e80000100800 */
[----:B------:R4:W-:Y:S01]  /*481e0*/  STL [R1+0x38], R3 ;  /* 0x0000380301007387 */ /* 0x0009e20000100800 */
[C-C-:B0-----:R-:W-:Y:S02]  /*481f0*/  LOP3.LUT R11, R29.reuse, 0xa0, R27.reuse, 0xfe, !PT ;  /* 0x000000a01d0b7812 */ /* 0x141fe400078efe1b */
[----:B--2---:R-:W-:-:S03]  /*48200*/  LOP3.LUT R7, R29, 0x90, R27, 0xfe, !PT ;  /* 0x000000901d077812 */ /* 0x004fc600078efe1b */
[----:B------:R-:W-:Y:S01]  /*48210*/  STL [R1+0x16b0], R11 ;  /* 0x0016b00b01007387 */ /* 0x000fe20000100800 */
[----:B----4-:R-:W-:-:S03]  /*48220*/  LOP3.LUT R3, R29, 0x98, R27, 0xfe, !PT ;  /* 0x000000981d037812 */ /* 0x010fc600078efe1b */
[----:B------:R-:W-:Y:S01]  /*48230*/  STL [R1+0x16b4], R7 ;  /* 0x0016b40701007387 */ /* 0x000fe20000100800 */
[C-C-:B------:R-:W-:Y:S02]  /*48240*/  LOP3.LUT R6, R29.reuse, 0x88, R27.reuse, 0xfe, !PT ;  /* 0x000000881d067812 */ /* 0x140fe400078efe1b */
[C-C-:B------:R-:W-:Y:S01]  /*48250*/  LOP3.LUT R10, R29.reuse, 0x80, R27.reuse, 0xfe, !PT ;  /* 0x000000801d0a7812 */ /* 0x140fe200078efe1b */
[----:B------:R0:W-:Y:S04]  /*48260*/  STL [R1+0x2c], R3 ;  /* 0x00002c0301007387 */ /* 0x0001e80000100800 */
[----:B------:R-:W-:Y:S01]  /*48270*/  STL [R1+0x16b8], R6 ;  /* 0x0016b80601007387 */ /* 0x000fe20000100800 */
[----:B0-----:R-:W-:-:S03]  /*48280*/  LOP3.LUT R3, R29, 0x68, R27, 0xfe, !PT ;  /* 0x000000681d037812 */ /* 0x001fc600078efe1b */
[----:B------:R-:W-:Y:S01]  /*48290*/  STL [R1+0x16bc], R10 ;  /* 0x0016bc0a01007387 */ /* 0x000fe20000100800 */
[----:B------:R-:W-:-:S03]  /*482a0*/  LOP3.LUT R25, R29, 0x8, R27, 0xfe, !PT ;  /* 0x000000081d197812 */ /* 0x000fc600078efe1b */
[----:B------:R0:W-:Y:S01]  /*482b0*/  STL [R1+0x14], R3 ;  /* 0x0000140301007387 */ /* 0x0001e20000100800 */
[C---:B------:R-:W-:Y:S01]  /*482c0*/  ISETP.LT.AND P4, PT, R25.reuse, UR11, !P0 ;  /* 0x0000000b19007c0c */ /* 0x040fe2000c781270 */
[----:B---3--:R-:W-:Y:S01]  /*482d0*/  IMAD R25, R25, UR5, RZ ;  /* 0x0000000519197c24 */ /* 0x008fe2000f8e02ff */
[----:B0-----:R-:W-:-:S04]  /*482e0*/  LOP3.LUT R3, R29, R27, RZ, 0xfc, !PT ;  /* 0x0000001b1d037212 */ /* 0x001fc800078efcff */
[C---:B------:R-:W-:Y:S01]  /*482f0*/  ISETP.LT.AND P2, PT, R3.reuse, UR11, !P0 ;  /* 0x0000000b03007c0c */ /* 0x040fe2000c741270 */
[----:B------:R-:W-:Y:S01]  /*48300*/  IMAD R3, R3, UR5, RZ ;  /* 0x0000000503037c24 */ /* 0x000fe2000f8e02ff */
[-C--:B------:R-:W-:Y:S02]  /*48310*/  LEA R24, P3, R25, R0.reuse, 0x1 ;  /* 0x0000000019187211 */ /* 0x080fe400078608ff */
[----:B------:R-:W-:Y:S02]  /*48320*/  LOP3.LUT R26, R29, 0x10, R27, 0xfe, !PT ;  /* 0x000000101d1a7812 */ /* 0x000fe400078efe1b */
[----:B------:R-:W-:Y:S02]  /*48330*/  LEA R22, P1, R3, R0, 0x1 ;  /* 0x0000000003167211 */ /* 0x000fe400078208ff */
[-C--:B------:R-:W-:Y:S02]  /*48340*/  LEA.HI.X.SX32 R25, R25, R2.reuse, 0x1, P3 ;  /* 0x0000000219197211 */ /* 0x080fe400018f0eff */
[----:B------:R-:W-:-:S02]  /*48350*/  LEA.HI.X.SX32 R23, R3, R2, 0x1, P1 ;  /* 0x0000000203177211 */ /* 0x000fc400008f0eff */
[C---:B------:R-:W-:Y:S01]  /*48360*/  ISETP.LT.AND P1, PT, R26.reuse, UR11, !P0 ;  /* 0x0000000b1a007c0c */ /* 0x040fe2000c721270 */
[----:B------:R-:W-:Y:S01]  /*48370*/  IMAD R26, R26, UR5, RZ ;  /* 0x000000051a1a7c24 */ /* 0x000fe2000f8e02ff */
[C-C-:B------:R-:W-:Y:S01]  /*48380*/  LOP3.LUT R3, R29.reuse, 0x18, R27.reuse, 0xfe, !PT ;  /* 0x000000181d037812 */ /* 0x140fe200078efe1b */
[----:B------:R-:W-:Y:S01]  /*48390*/  @P2 STG.E.U16 desc[UR12][R22.64], R4 ;  /* 0x0000000416002986 */ /* 0x000fe2000c10150c */
[----:B------:R-:W-:-:S03]  /*483a0*/  LOP3.LUT R21, R29, 0x20, R27, 0xfe, !PT ;  /* 0x000000201d157812 */ /* 0x000fc600078efe1b */
[----:B------:R0:W-:Y:S01]  /*483b0*/  @P4 STG.E.U16 desc[UR12][R24.64], R8 ;  /* 0x0000000818004986 */ /* 0x0001e2000c10150c */
[----:B------:R-:W-:Y:S02]  /*483c0*/  LOP3.LUT R20, R29, 0x28, R27, 0xfe, !PT ;  /* 0x000000281d147812 */ /* 0x000fe400078efe1b */
[C---:B------:R-:W-:Y:S01]  /*483d0*/  ISETP.LT.AND P3, PT, R3.reuse, UR11, !P0 ;  /* 0x0000000b03007c0c */ /* 0x040fe2000c761270 */
[----:B------:R-:W-:Y:S01]  /*483e0*/  IMAD R3, R3, UR5, RZ ;  /* 0x0000000503037c24 */ /* 0x000fe2000f8e02ff */
[C---:B------:R-:W-:Y:S02]  /*483f0*/  ISETP.LT.AND P2, PT, R21.reuse, UR11, !P0 ;  /* 0x0000000b15007c0c */ /* 0x040fe4000c741270 */
[----:B0-----:R-:W-:Y:S01]  /*48400*/  LEA R24, P4, R26, R0, 0x1 ;  /* 0x000000001a187211 */ /* 0x001fe200078808ff */
[----:B------:R-:W-:-:S03]  /*48410*/  IMAD R23, R21, UR5, RZ ;  /* 0x0000000515177c24 */ /* 0x000fc6000f8e02ff */
[----:B------:R-:W-:Y:S01]  /*48420*/  LEA.HI.X.SX32 R25, R26, R2, 0x1, P4 ;  /* 0x000000021a197211 */ /* 0x000fe200020f0eff */
[C---:B------:R-:W-:Y:S01]  /*48430*/  IMAD R26, R20.reuse, UR5, RZ ;  /* 0x00000005141a7c24 */ /* 0x040fe2000f8e02ff */
[----:B------:R-:W-:Y:S02]  /*48440*/  ISETP.LT.AND P4, PT, R20, UR11, !P0 ;  /* 0x0000000b14007c0c */ /* 0x000fe4000c781270 */
[-C--:B------:R-:W-:Y:S01]  /*48450*/  LEA R20, P5, R3, R0.reuse, 0x1 ;  /* 0x0000000003147211 */ /* 0x080fe200078a08ff */
[----:B------:R0:W-:Y:S01]  /*48460*/  @P1 STG.E.U16 desc[UR12][R24.64], R12 ;  /* 0x0000000c18001986 */ /* 0x0001e2000c10150c */
[----:B------:R-:W-:Y:S02]  /*48470*/  LEA R22, P1, R23, R0, 0x1 ;  /* 0x0000000017167211 */ /* 0x000fe400078208ff */
[C-C-:B------:R-:W-:Y:S02]  /*48480*/  LOP3.LUT R11, R29.reuse, 0x70, R27.reuse, 0xfe, !PT ;  /* 0x000000701d0b7812 */ /* 0x140fe400078efe1b */
[----:B------:R-:W-:-:S02]  /*48490*/  LOP3.LUT R7, R29, 0x60, R27, 0xfe, !PT ;  /* 0x000000601d077812 */ /* 0x000fc400078efe1b */
[C-C-:B------:R-:W-:Y:S02]  /*484a0*/  LOP3.LUT R6, R29.reuse, 0x58, R27.reuse, 0xfe, !PT ;  /* 0x000000581d067812 */ /* 0x140fe400078efe1b */
[C-C-:B------:R-:W-:Y:S02]  /*484b0*/  LOP3.LUT R10, R29.reuse, 0x50, R27.reuse, 0xfe, !PT ;  /* 0x000000501d0a7812 */ /* 0x140fe400078efe1b */
[C-C-:B------:R-:W-:Y:S02]  /*484c0*/  LOP3.LUT R5, R29.reuse, 0x48, R27.reuse, 0xfe, !PT ;  /* 0x000000481d057812 */ /* 0x140fe400078efe1b */
[----:B0-----:R-:W-:Y:S02]  /*484d0*/  LEA R24, P6, R26, R0, 0x1 ;  /* 0x000000001a187211 */ /* 0x001fe400078c08ff */
[C-C-:B------:R-:W-:Y:S02]  /*484e0*/  LOP3.LUT R9, R29.reuse, 0x40, R27.reuse, 0xfe, !PT ;  /* 0x000000401d097812 */ /* 0x140fe400078efe1b */
[----:B------:R-:W-:-:S02]  /*484f0*/  LOP3.LUT R28, R29, 0x30, R27, 0xfe, !PT ;  /* 0x000000301d1c7812 */ /* 0x000fc400078efe1b */
[----:B------:R-:W2:Y:S01]  /*48500*/  LDL.LU R29, [R1+0x16c8] ;  /* 0x0016c800011d7983 */ /* 0x000ea20000300800 */
[-C--:B------:R-:W-:Y:S02]  /*48510*/  LEA.HI.X.SX32 R21, R3, R2.reuse, 0x1, P5 ;  /* 0x0000000203157211 */ /* 0x080fe400028f0eff */
[----:B------:R-:W-:Y:S01]  /*48520*/  PRMT R4, R4, 0x7632, R4 ;  /* 0x0000763204047816 */ /* 0x000fe20000000004 */
[----:B------:R-:W3:Y:S01]  /*48530*/  LDL.LU R27, [R1+0x14] ;  /* 0x00001400011b7983 */ /* 0x000ee20000300800 */
[-C--:B------:R-:W-:Y:S02]  /*48540*/  LEA.HI.X.SX32 R23, R23, R2.reuse, 0x1, P1 ;  /* 0x0000000217177211 */ /* 0x080fe400008f0eff */
[----:B------:R-:W-:Y:S02]  /*48550*/  PRMT R8, R8, 0x7632, R8 ;  /* 0x0000763208087816 */ /* 0x000fe40000000008 */
[----:B------:R-:W-:Y:S01]  /*48560*/  LEA.HI.X.SX32 R25, R26, R2, 0x1, P6 ;  /* 0x000000021a197211 */ /* 0x000fe200030f0eff */
[----:B-1----:R0:W-:Y:S04]  /*48570*/  @P3 STG.E.U16 desc[UR12][R20.64], R16 ;  /* 0x0000001014003986 */ /* 0x0021e8000c10150c */
[----:B------:R1:W-:Y:S04]  /*48580*/  @P2 STG.E.U16 desc[UR12][R22.64], R4 ;  /* 0x0000000416002986 */ /* 0x0003e8000c10150c */
[----:B------:R-:W-:Y:S01]  /*48590*/  @P4 STG.E.U16 desc[UR12][R24.64], R8 ;  /* 0x0000000818004986 */ /* 0x000fe2000c10150c */
[C---:B------:R-:W-:Y:S01]  /*485a0*/  ISETP.LT.AND P4, PT, R28.reuse, UR11, !P0 ;  /* 0x0000000b1c007c0c */ /* 0x040fe2000c781270 */
[----:B------:R-:W-:Y:S01]  /*485b0*/  IMAD R28, R28, UR5, RZ ;  /* 0x000000051c1c7c24 */ /* 0x000fe2000f8e02ff */
[----:B------:R-:W-:-:S04]  /*485c0*/  ISETP.LT.AND P2, PT, R9, UR11, !P0 ;  /* 0x0000000b09007c0c */ /* 0x000fc8000c741270 */
[C---:B0-----:R-:W-:Y:S01]  /*485d0*/  LEA R20, P3, R28.reuse, R0, 0x1 ;  /* 0x000000001c147211 */ /* 0x041fe200078608ff */
[----:B------:R-:W-:Y:S02]  /*485e0*/  IMAD R3, R9, UR5, RZ ;  /* 0x0000000509037c24 */ /* 0x000fe4000f8e02ff */
[----:B------:R-:W4:Y:S01]  /*485f0*/  LDL.LU R9, [R1+0x16c4] ;  /* 0x0016c40001097983 */ /* 0x000f220000300800 */
[----:B------:R-:W-:Y:S01]  /*48600*/  LEA.HI.X.SX32 R21, R28, R2, 0x1, P3 ;  /* 0x000000021c157211 */ /* 0x000fe200018f0eff */
[C---:B-1----:R-:W-:Y:S01]  /*48610*/  IMAD R4, R5.reuse, UR5, RZ ;  /* 0x0000000505047c24 */ /* 0x042fe2000f8e02ff */
[----:B------:R-:W-:Y:S02]  /*48620*/  ISETP.LT.AND P3, PT, R5, UR11, !P0 ;  /* 0x0000000b05007c0c */ /* 0x000fe4000c761270 */
[----:B------:R-:W5:Y:S01]  /*48630*/  LDL.LU R5, [R1+0x16c0] ;  /* 0x0016c00001057983 */ /* 0x000f620000300800 */
[----:B------:R-:W-:Y:S02]  /*48640*/  PRMT R12, R12, 0x7632, R12 ;  /* 0x000076320c0c7816 */ /* 0x000fe4000000000c */
[----:B------:R-:W-:Y:S01]  /*48650*/  PRMT R16, R16, 0x7632, R16 ;  /* 0x0000763210107816 */ /* 0x000fe20000000010 */
[----:B------:R-:W3:Y:S04]  /*48660*/  LDL.LU R26, [R1+0x1c] ;  /* 0x00001c00011a7983 */ /* 0x000ee80000300800 */
[----:B------:R0:W-:Y:S02]  /*48670*/  @P4 STG.E.U16 desc[UR12][R20.64], R12 ;  /* 0x0000000c14004986 */ /* 0x0001e4000c10150c */
[----:B0-----:R-:W-:-:S04]  /*48680*/  LEA R20, P4, R4, R0, 0x1 ;  /* 0x0000000004147211 */ /* 0x001fc800078808ff */
[----:B------:R-:W-:Y:S01]  /*48690*/  LEA.HI.X.SX32 R21, R4, R2, 0x1, P4 ;  /* 0x0000000204157211 */ /* 0x000fe200020f0eff */
[----:B------:R-:W-:Y:S02]  /*486a0*/  IMAD R4, R10, UR5, RZ ;  /* 0x000000050a047c24 */ /* 0x000fe4000f8e02ff */
[----:B------:R-:W-:Y:S01]  /*486b0*/  IMAD R12, R7, UR5, RZ ;  /* 0x00000005070c7c24 */ /* 0x000fe2000f8e02ff */
[C---:B--2---:R-:W-:Y:S01]  /*486c0*/  ISETP.LT.AND P1, PT, R29.reuse, UR11, !P0 ;  /* 0x0000000b1d007c0c */ /* 0x044fe2000c721270 */
[----:B------:R-:W-:-:S05]  /*486d0*/  IMAD R29, R29, UR5, RZ ;  /* 0x000000051d1d7c24 */ /* 0x000fca000f8e02ff */
[----:B------:R-:W-:-:S04]  /*486e0*/  LEA R22, P5, R29, R0, 0x1 ;  /* 0x000000001d167211 */ /* 0x000fc800078a08ff */
[----:B------:R-:W-:Y:S02]  /*486f0*/  LEA.HI.X.SX32 R23, R29, R2, 0x1, P5 ;  /* 0x000000021d177211 */ /* 0x000fe400028f0eff */
[----:B------:R-:W-:-:S04]  /*48700*/  LEA R24, P5, R3, R0, 0x1 ;  /* 0x0000000003187211 */ /* 0x000fc800078a08ff */
[----:B------:R-:W-:Y:S01]  /*48710*/  LEA.HI.X.SX32 R25, R3, R2, 0x1, P5 ;  /* 0x0000000203197211 */ /* 0x000fe200028f0eff */
[----:B------:R-:W-:Y:S01]  /*48720*/  @P1 STG.E.U16 desc[UR12][R22.64], R16 ;  /* 0x0000001016001986 */ /* 0x000fe2000c10150c */
[----:B------:R-:W-:Y:S01]  /*48730*/  ISETP.LT.AND P1, PT, R10, UR11, !P0 ;  /* 0x0000000b0a007c0c */ /* 0x000fe2000c721270 */
[C---:B------:R-:W-:Y:S02]  /*48740*/  IMAD R3, R6.reuse, UR5, RZ ;  /* 0x0000000506037c24 */ /* 0x040fe4000f8e02ff */
[----:B------:R-:W2:Y:S04]  /*48750*/  LDL.LU R10, [R1+0x16bc] ;  /* 0x0016bc00010a7983 */ /* 0x000ea80000300800 */
[----:B-----5:R-:W-:Y:S04]  /*48760*/  @P2 STG.E.U16 desc[UR12][R24.64], R5 ;  /* 0x0000000518002986 */ /* 0x020fe8000c10150c */
[----:B----4-:R0:W-:Y:S01]  /*48770*/  @P3 STG.E.U16 desc[UR12][R20.64], R9 ;  /* 0x0000000914003986 */ /* 0x0101e2000c10150c */
[----:B------:R-:W-:-:S03]  /*48780*/  ISETP.LT.AND P3, PT, R6, UR11, !P0 ;  /* 0x0000000b06007c0c */ /* 0x000fc6000c761270 */
[----:B------:R-:W4:Y:S01]  /*48790*/  LDL.LU R6, [R1+0x16b8] ;  /* 0x0016b80001067983 */ /* 0x000f220000300800 */
[----:B------:R-:W-:-:S03]  /*487a0*/  ISETP.LT.AND P2, PT, R7, UR11, !P0 ;  /* 0x0000000b07007c0c */ /* 0x000fc6000c741270 */
[----:B------:R-:W5:Y:S01]  /*487b0*/  LDL.LU R7, [R1+0x16b4] ;  /* 0x0016b40001077983 */ /* 0x000f620000300800 */
[----:B0-----:R-:W-:Y:S01]  /*487c0*/  LEA R20, P4, R4, R0, 0x1 ;  /* 0x0000000004147211 */ /* 0x001fe200078808ff */
[----:B---3--:R-:W-:-:S03]  /*487d0*/  IMAD R16, R27, UR5, RZ ;  /* 0x000000051b107c24 */ /* 0x008fc6000f8e02ff */
[----:B------:R-:W-:Y:S02]  /*487e0*/  LEA.HI.X.SX32 R21, R4, R2, 0x1, P4 ;  /* 0x0000000204157211 */ /* 0x000fe400020f0eff */
[----:B------:R-:W-:Y:S02]  /*487f0*/  ISETP.LT.AND P4, PT, R27, UR11, !P0 ;  /* 0x0000000b1b007c0c */ /* 0x000fe4000c781270 */
[CC--:B------:R-:W-:Y:S01]  /*48800*/  LEA R22, P5, R3.reuse, R0.reuse, 0x1 ;  /* 0x0000000003167211 */ /* 0x0c0fe200078a08ff */
[----:B------:R-:W-:Y:S01]  /*48810*/  @P1 STG.E.U16 desc[UR12][R20.64], R13 ;  /* 0x0000000d14001986 */ /* 0x000fe2000c10150c */
[-C--:B------:R-:W-:Y:S02]  /*48820*/  LEA R4, P1, R12, R0.reuse, 0x1 ;  /* 0x000000000c047211 */ /* 0x080fe400078208ff */
[----:B------:R-:W-:Y:S01]  /*48830*/  LEA R8, P6, R16, R0, 0x1 ;  /* 0x0000000010087211 */ /* 0x000fe200078c08ff */
[----:B------:R-:W3:Y:S01]  /*48840*/  LDL.LU R27, [R1+0x2c] ;  /* 0x00002c00011b7983 */ /* 0x000ee20000300800 */
[----:B------:R-:W-:-:S02]  /*48850*/  LEA.HI.X.SX32 R23, R3, R2, 0x1, P5 ;  /* 0x0000000203177211 */ /* 0x000fc400028f0eff */
[----:B------:R-:W-:Y:S02]  /*48860*/  PRMT R3, R5, 0x7632, R3 ;  /* 0x0000763205037816 */ /* 0x000fe40000000003 */
[-C--:B------:R-:W-:Y:S02]  /*48870*/  LEA.HI.X.SX32 R5, R12, R2.reuse, 0x1, P1 ;  /* 0x000000020c057211 */ /* 0x080fe400008f0eff */
[----:B------:R-:W-:Y:S02]  /*48880*/  PRMT R12, R9, 0x7632, R12 ;  /* 0x00007632090c7816 */ /* 0x000fe4000000000c */
[----:B------:R-:W-:Y:S01]  /*48890*/  LEA.HI.X.SX32 R9, R16, R2, 0x1, P6 ;  /* 0x0000000210097211 */ /* 0x000fe200030f0eff */
[----:B------:R-:W-:Y:S04]  /*488a0*/  @P3 STG.E.U16 desc[UR12][R22.64], R17 ;  /* 0x0000001116003986 */ /* 0x000fe8000c10150c */
[----:B------:R0:W-:Y:S01]  /*488b0*/  @P2 STG.E.U16 desc[UR12][R4.64], R3 ;  /* 0x0000000304002986 */ /* 0x0001e2000c10150c */
[----:B------:R-:W-:-:S03]  /*488c0*/  ISETP.LT.AND P1, PT, R26, UR11, !P0 ;  /* 0x0000000b1a007c0c */ /* 0x000fc6000c721270 */
[----:B------:R1:W-:Y:S01]  /*488d0*/  @P4 STG.E.U16 desc[UR12][R8.64], R12 ;  /* 0x0000000c08004986 */ /* 0x0003e2000c10150c */
[C---:B------:R-:W-:Y:S01]  /*488e0*/  ISETP.LT.AND P4, PT, R11.reuse, UR11, !P0 ;  /* 0x0000000b0b007c0c */ /* 0x040fe2000c781270 */
[----:B0-----:R-:W-:Y:S01]  /*488f0*/  IMAD R3, R11, UR5, RZ ;  /* 0x000000050b037c24 */ /* 0x001fe2000f8e02ff */
[----:B------:R-:W-:Y:S01]  /*48900*/  PRMT R13, R13, 0x7632, R13 ;  /* 0x000076320d0d7816 */ /* 0x000fe2000000000d */
[----:B------:R-:W3:Y:S01]  /*48910*/  LDL.LU R11, [R1+0x16b0] ;  /* 0x0016b000010b7983 */ /* 0x000ee20000300800 */
[----:B-1----:R-:W-:Y:S02]  /*48920*/  IMAD R9, R26, UR5, RZ ;  /* 0x000000051a097c24 */ /* 0x002fe4000f8e02ff */
[----:B------:R-:W-:-:S03]  /*48930*/  LEA R4, P3, R3, R0, 0x1 ;  /* 0x0000000003047211 */ /* 0x000fc600078608ff */
[----:B------:R-:W-:Y:S02]  /*48940*/  LEA R8, P5, R9, R0, 0x1 ;  /* 0x0000000009087211 */ /* 0x000fe400078a08ff */
[-C--:B------:R-:W-:Y:S02]  /*48950*/  LEA.HI.X.SX32 R5, R3, R2.reuse, 0x1, P3 ;  /* 0x0000000203057211 */ /* 0x080fe400018f0eff */
[----:B------:R-:W-:Y:S02]  /*48960*/  PRMT R17, R17, 0x7632, R17 ;  /* 0x0000763211117816 */ /* 0x000fe40000000011 */
[----:B------:R-:W-:Y:S01]  /*48970*/  LEA.HI.X.SX32 R9, R9, R2, 0x1, P5 ;  /* 0x0000000209097211 */ /* 0x000fe200028f0eff */
[----:B------:R-:W-:Y:S04]  /*48980*/  @P4 STG.E.U16 desc[UR12][R4.64], R13 ;  /* 0x0000000d04004986 */ /* 0x000fe8000c10150c */
[----:B------:R0:W-:Y:S01]  /*48990*/  @P1 STG.E.U16 desc[UR12][R8.64], R17 ;  /* 0x0000001108001986 */ /* 0x0001e2000c10150c */
[C---:B--2---:R-:W-:Y:S01]  /*489a0*/  ISETP.LT.AND P2, PT, R10.reuse, UR11, !P0 ;  /* 0x0000000b0a007c0c */ /* 0x044fe2000c741270 */
[----:B------:R-:W-:-:S02]  /*489b0*/  IMAD R16, R10, UR5, RZ ;  /* 0x000000050a107c24 */ /* 0x000fc4000f8e02ff */
[----:B------:R-:W2:Y:S01]  /*489c0*/  LDL.LU R10, [R1+0x16ac] ;  /* 0x0016ac00010a7983 */ /* 0x000ea20000300800 */
[C---:B----4-:R-:W-:Y:S01]  /*489d0*/  ISETP.LT.AND P3, PT, R6.reuse, UR11, !P0 ;  /* 0x0000000b06007c0c */ /* 0x050fe2000c761270 */
[----:B------:R-:W-:Y:S02]  /*489e0*/  IMAD R3, R6, UR5, RZ ;  /* 0x0000000506037c24 */ /* 0x000fe4000f8e02ff */
[----:B------:R-:W4:Y:S01]  /*489f0*/  LDL.LU R6, [R1+0x16a8] ;  /* 0x0016a80001067983 */ /* 0x000f220000300800 */
[C---:B-----5:R-:W-:Y:S01]  /*48a00*/  ISETP.LT.AND P1, PT, R7.reuse, UR11, !P0 ;  /* 0x0000000b07007c0c */ /* 0x060fe2000c721270 */
[----:B0-----:R-:W-:Y:S02]  /*48a10*/  IMAD R8, R7, UR5, RZ ;  /* 0x0000000507087c24 */ /* 0x001fe4000f8e02ff */
[----:B------:R-:W5:Y:S01]  /*48a20*/  LDL.LU R7, [R1+0x16a4] ;  /* 0x0016a40001077983 */ /* 0x000f620000300800 */
[CC--:B------:R-:W-:Y:S02]  /*48a30*/  LEA R12, P5, R16.reuse, R0.reuse, 0x1 ;  /* 0x00000000100c7211 */ /* 0x0c0fe400078a08ff */
[----:B------:R-:W-:Y:S01]  /*48a40*/  LEA R4, P4, R3, R0, 0x1 ;  /* 0x0000000003047211 */ /* 0x000fe200078808ff */
[----:B------:R-:W5:Y:S01]  /*48a50*/  LDL.LU R20, [R1+0x38] ;  /* 0x0000380001147983 */ /* 0x000f620000300800 */
[----:B------:R-:W-:-:S02]  /*48a60*/  LEA.HI.X.SX32 R13, R16, R2, 0x1, P5 ;  /* 0x00000002100d7211 */ /* 0x000fc400028f0eff */
[----:B------:R-:W-:Y:S01]  /*48a70*/  LEA.HI.X.SX32 R5, R3, R2, 0x1, P4 ;  /* 0x0000000203057211 */ /* 0x000fe200020f0eff */
[----:B------:R-:W5:Y:S04]  /*48a80*/  LDL.LU R21, [R1+0x3c] ;  /* 0x00003c0001157983 */ /* 0x000f680000300800 */
[----:B----4-:R0:W-:Y:S04]  /*48a90*/  @P2 STG.E.U16 desc[UR12][R12.64], R6 ;  /* 0x000000060c002986 */ /* 0x0101e8000c10150c */
[----:B--2---:R1:W-:Y:S01]  /*48aa0*/  @P3 STG.E.U16 desc[UR12][R4.64], R10 ;  /* 0x0000000a04003986 */ /* 0x0043e2000c10150c */
[----:B---3--:R-:W-:Y:S01]  /*48ab0*/  ISETP.LT.AND P2, PT, R11, UR11, !P0 ;  /* 0x0000000b0b007c0c */ /* 0x008fe2000c741270 */
[----:B-----5:R-:W-:-:S02]  /*48ac0*/  IMAD R16, R7, UR5, RZ ;  /* 0x0000000507107c24 */ /* 0x020fc4000f8e02ff */
[----:B0-----:R-:W-:Y:S02]  /*48ad0*/  IMAD R13, R11, UR5, RZ ;  /* 0x000000050b0d7c24 */ /* 0x001fe4000f8e02ff */
[----:B------:R-:W2:Y:S01]  /*48ae0*/  LDL.LU R11, [R1+0x16a0] ;  /* 0x0016a000010b7983 */ /* 0x000ea20000300800 */
[----:B-1----:R-:W-:-:S04]  /*48af0*/  LEA R4, P4, R8, R0, 0x1 ;  /* 0x0000000008047211 */ /* 0x002fc800078808ff */
[----:B------:R-:W-:Y:S02]  /*48b00*/  LEA.HI.X.SX32 R5, R8, R2, 0x1, P4 ;  /* 0x0000000208057211 */ /* 0x000fe400020f0eff */
[----:B------:R-:W-:Y:S02]  /*48b10*/  ISETP.LT.AND P4, PT, R7, UR11, !P0 ;  /* 0x0000000b07007c0c */ /* 0x000fe4000c781270 */
[----:B------:R-:W3:Y:S01]  /*48b20*/  LDL.LU R7, [R1+0x169c] ;  /* 0x00169c0001077983 */ /* 0x000ee20000300800 */
[C---:B------:R-:W-:Y:S01]  /*48b30*/  IMAD R3, R27.reuse, UR5, RZ ;  /* 0x000000051b037c24 */ /* 0x040fe2000f8e02ff */
[----:B------:R-:W-:Y:S02]  /*48b40*/  ISETP.LT.AND P3, PT, R27, UR11, !P0 ;  /* 0x0000000b1b007c0c */ /* 0x000fe4000c761270 */
[----:B------:R0:W-:Y:S02]  /*48b50*/  @P1 STG.E.U16 desc[UR12][R4.64], R14 ;  /* 0x0000000e04001986 */ /* 0x0001e4000c10150c */
[----:B------:R-:W-:-:S02]  /*48b60*/  LEA R8, P5, R3, R0, 0x1 ;  /* 0x0000000003087211 */ /* 0x000fc400078a08ff */
[----:B------:R-:W-:Y:S01]  /*48b70*/  LEA R12, P6, R16, R0, 0x1 ;  /* 0x00000000100c7211 */ /* 0x000fe200078c08ff */
[----:B------:R-:W4:Y:S01]  /*48b80*/  LDL.LU R25, [R1+0x48] ;  /* 0x0000480001197983 */ /* 0x000f220000300800 */
[----:B------:R-:W-:Y:S02]  /*48b90*/  LEA.HI.X.SX32 R9, R3, R2, 0x1, P5 ;  /* 0x0000000203097211 */ /* 0x000fe400028f0eff */
[----:B------:R-:W-:Y:S01]  /*48ba0*/  PRMT R6, R6, 0x7632, R6 ;  /* 0x0000763206067816 */ /* 0x000fe20000000006 */
[----:B------:R-:W5:Y:S01]  /*48bb0*/  LDL.LU R29, [R1+0x4c] ;  /* 0x00004c00011d7983 */ /* 0x000f620000300800 */
[----:B0-----:R-:W-:-:S03]  /*48bc0*/  LEA R4, P1, R13, R0, 0x1 ;  /* 0x000000000d047211 */ /* 0x001fc600078208ff */
[----:B------:R-:W4:Y:S01]  /*48bd0*/  LDL.LU R27, [R1+0x50] ;  /* 0x00005000011b7983 */ /* 0x000f220000300800 */
[----:B------:R-:W-:Y:S02]  /*48be0*/  PRMT R10, R10, 0x7632, R10 ;  /* 0x000076320a0a7816 */ /* 0x000fe4000000000a */
[-C--:B------:R-:W-:Y:S01]  /*48bf0*/  LEA.HI.X.SX32 R5, R13, R2.reuse, 0x1, P1 ;  /* 0x000000020d057211 */ /* 0x080fe200008f0eff */
[----:B------:R-:W4:Y:S01]  /*48c00*/  LDL.LU R24, [R1+0x54] ;  /* 0x0000540001187983 */ /* 0x000f220000300800 */
[----:B------:R-:W-:Y:S01]  /*48c10*/  LEA.HI.X.SX32 R13, R16, R2, 0x1, P6 ;  /* 0x00000002100d7211 */ /* 0x000fe200030f0eff */
[C---:B------:R-:W-:Y:S02]  /*48c20*/  IMAD R17, R21.reuse, UR5, RZ ;  /* 0x0000000515117c24 */ /* 0x040fe4000f8e02ff */
[----:B------:R0:W-:Y:S01]  /*48c30*/  @P3 STG.E.U16 desc[UR12][R8.64], R18 ;  /* 0x0000001208003986 */ /* 0x0001e2000c10150c */
[----:B------:R-:W-:-:S03]  /*48c40*/  ISETP.LT.AND P3, PT, R21, UR11, !P0 ;  /* 0x0000000b15007c0c */ /* 0x000fc6000c761270 */
[----:B------:R-:W4:Y:S04]  /*48c50*/  LDL.LU R28, [R1+0x5c] ;  /* 0x00005c00011c7983 */ /* 0x000f280000300800 */
[----:B------:R1:W-:Y:S04]  /*48c60*/  @P2 STG.E.U16 desc[UR12][R4.64], R6 ;  /* 0x0000000604002986 */ /* 0x0003e8000c10150c */
[----:B------:R-:W4:Y:S04]  /*48c70*/  LDL.LU R26, [R1+0x58] ;  /* 0x00005800011a7983 */ /* 0x000f280000300800 */
[----:B------:R0:W-:Y:S01]  /*48c80*/  @P4 STG.E.U16 desc[UR12][R12.64], R10 ;  /* 0x0000000a0c004986 */ /* 0x0001e2000c10150c */
[C---:B--2---:R-:W-:Y:S01]  /*48c90*/  ISETP.LT.AND P2, PT, R11.reuse, UR11, !P0 ;  /* 0x0000000b0b007c0c */ /* 0x044fe2000c741270 */
[----:B------:R-:W-:-:S02]  /*48ca0*/  IMAD R21, R11, UR5, RZ ;  /* 0x000000050b157c24 */ /* 0x000fc4000f8e02ff */
[----:B------:R-:W2:Y:S01]  /*48cb0*/  LDL.LU R11, [R1+0x1698] ;  /* 0x00169800010b7983 */ /* 0x000ea20000300800 */
[C---:B---3--:R-:W-:Y:S01]  /*48cc0*/  ISETP.LT.AND P4, PT, R7.reuse, UR11, !P0 ;  /* 0x0000000b07007c0c */ /* 0x048fe2000c781270 */
[----:B------:R-:W-:Y:S02]  /*48cd0*/  IMAD R23, R7, UR5, RZ ;  /* 0x0000000507177c24 */ /* 0x000fe4000f8e02ff */
[----:B------:R-:W3:Y:S01]  /*48ce0*/  LDL.LU R7, [R1+0x1694] ;  /* 0x0016940001077983 */ /* 0x000ee20000300800 */
[C---:B------:R-:W-:Y:S01]  /*48cf0*/  IMAD R3, R20.reuse, UR5, RZ ;  /* 0x0000000514037c24 */ /* 0x040fe2000f8e02ff */
[----:B------:R-:W-:Y:S02]  /*48d00*/  ISETP.LT.AND P1, PT, R20, UR11, !P0 ;  /* 0x0000000b14007c0c */ /* 0x000fe4000c721270 */
[-C--:B0-----:R-:W-:Y:S02]  /*48d10*/  LEA R8, P5, R17, R0.reuse, 0x1 ;  /* 0x0000000011087211 */ /* 0x081fe400078a08ff */
[----:B-1----:R-:W-:-:S02]  /*48d20*/  LEA R4, P6, R3, R0, 0x1 ;  /* 0x0000000003047211 */ /* 0x002fc400078c08ff */
[-C--:B------:R-:W-:Y:S02]  /*48d30*/  LEA.HI.X.SX32 R9, R17, R2.reuse, 0x1, P5 ;  /* 0x0000000211097211 */ /* 0x080fe400028f0eff */
[----:B------:R-:W-:Y:S02]  /*48d40*/  LEA.HI.X.SX32 R5, R3, R2, 0x1, P6 ;  /* 0x0000000203057211 */ /* 0x000fe400030f0eff */
[-C--:B------:R-:W-:Y:S02]  /*48d50*/  LEA R12, P6, R21, R0.reuse, 0x1 ;  /* 0x00000000150c7211 */ /* 0x080fe400078c08ff */
[----:B------:R-:W-:Y:S02]  /*48d60*/  LEA R16, P5, R23, R0, 0x1 ;  /* 0x0000000017107211 */ /* 0x000fe400078a08ff */
[----:B------:R-:W-:Y:S02]  /*48d70*/  PRMT R14, R14, 0x7632, R14 ;  /* 0x000076320e0e7816 */ /* 0x000fe4000000000e */
[----:B------:R-:W-:-:S02]  /*48d80*/  PRMT R18, R18, 0x7632, R18 ;  /* 0x0000763212127816 */ /* 0x000fc40000000012 */
[-C--:B------:R-:W-:Y:S02]  /*48d90*/  LEA.HI.X.SX32 R13, R21, R2.reuse, 0x1, P6 ;  /* 0x00000002150d7211 */ /* 0x080fe400030f0eff */
[----:B------:R-:W-:Y:S01]  /*48da0*/  LEA.HI.X.SX32 R17, R23, R2, 0x1, P5 ;  /* 0x0000000217117211 */ /* 0x000fe200028f0eff */
[----:B------:R0:W-:Y:S01]  /*48db0*/  @P1 STG.E.U16 desc[UR12][R4.64], R14 ;  /* 0x0000000e04001986 */ /* 0x0001e2000c10150c */
[----:B-----5:R-:W-:-:S03]  /*48dc0*/  IMAD R23, R29, UR5, RZ ;  /* 0x000000051d177c24 */ /* 0x020fc6000f8e02ff */
[----:B------:R1:W-:Y:S01]  /*48dd0*/  @P3 STG.E.U16 desc[UR12][R8.64], R18 ;  /* 0x0000001208003986 */ /* 0x0003e2000c10150c */
[C---:B----4-:R-:W-:Y:S01]  /*48de0*/  ISETP.LT.AND P5, PT, R25.reuse, UR11, !P0 ;  /* 0x0000000b19007c0c */ /* 0x050fe2000c7a1270 */
[----:B------:R-:W-:Y:S02]  /*48df0*/  IMAD R21, R25, UR5, RZ ;  /* 0x0000000519157c24 */ /* 0x000fe4000f8e02ff */
[----:B------:R-:W-:-:S03]  /*48e00*/  IMAD R25, R27, UR5, RZ ;  /* 0x000000051b197c24 */ /* 0x000fc6000f8e02ff */
[-C--:B0-----:R-:W-:Y:S02]  /*48e10*/  LEA R4, P6, R21, R0.reuse, 0x1 ;  /* 0x0000000015047211 */ /* 0x081fe400078c08ff */
[----:B-1----:R-:W-:-:S04]  /*48e20*/  LEA R8, P1, R23, R0, 0x1 ;  /* 0x0000000017087211 */ /* 0x002fc800078208ff */
[-C--:B------:R-:W-:Y:S02]  /*48e30*/  LEA.HI.X.SX32 R9, R23, R2.reuse, 0x1, P1 ;  /* 0x0000000217097211 */ /* 0x080fe400008f0eff */
[----:B------:R-:W-:Y:S01]  /*48e40*/  ISETP.LT.AND P3, PT, R27, UR11, !P0 ;  /* 0x0000000b1b007c0c */ /* 0x000fe2000c761270 */
[----:B------:R-:W-:Y:S01]  /*48e50*/  IMAD R27, R24, UR5, RZ ;  /* 0x00000005181b7c24 */ /* 0x000fe2000f8e02ff */
[----:B------:R-:W-:Y:S01]  /*48e60*/  LEA.HI.X.SX32 R5, R21, R2, 0x1, P6 ;  /* 0x0000000215057211 */ /* 0x000fe200030f0eff */
[----:B------:R-:W-:Y:S01]  /*48e70*/  IMAD R3, R28, UR5, RZ ;  /* 0x000000051c037c24 */ /* 0x000fe2000f8e02ff */
[----:B------:R-:W-:Y:S01]  /*48e80*/  PRMT R10, R15, 0x7632, R10 ;  /* 0x000076320f0a7816 */ /* 0x000fe2000000000a */
[----:B---3--:R0:W-:Y:S04]  /*48e90*/  @P2 STG.E.U16 desc[UR12][R12.64], R7 ;  /* 0x000000070c002986 */ /* 0x0081e8000c10150c */
[----:B--2---:R1:W-:Y:S01]  /*48ea0*/  @P4 STG.E.U16 desc[UR12][R16.64], R11 ;  /* 0x0000000b10004986 */ /* 0x0043e2000c10150c */
[----:B------:R-:W-:Y:S01]  /*48eb0*/  ISETP.LT.AND P4, PT, R29, UR11, !P0 ;  /* 0x0000000b1d007c0c */ /* 0x000fe2000c781270 */
[----:B------:R-:W-:-:S05]  /*48ec0*/  IMAD R29, R26, UR5, RZ ;  /* 0x000000051a1d7c24 */ /* 0x000fca000f8e02ff */
[-C--:B------:R-:W-:Y:S02]  /*48ed0*/  LEA R20, P1, R29, R0.reuse, 0x1 ;  /* 0x000000001d147211 */ /* 0x080fe400078208ff */
[----:B0-----:R-:W-:Y:S02]  /*48ee0*/  LEA R12, P2, R25, R0, 0x1 ;  /* 0x00000000190c7211 */ /* 0x001fe400078408ff */
[-C--:B------:R-:W-:Y:S02]  /*48ef0*/  LEA.HI.X.SX32 R21, R29, R2.reuse, 0x1, P1 ;  /* 0x000000021d157211 */ /* 0x080fe400008f0eff */
[----:B------:R-:W-:Y:S02]  /*48f00*/  LEA.HI.X.SX32 R13, R25, R2, 0x1, P2 ;  /* 0x00000002190d7211 */ /* 0x000fe400010f0eff */
[----:B------:R-:W-:Y:S02]  /*48f10*/  ISETP.LT.AND P2, PT, R24, UR11, !P0 ;  /* 0x0000000b18007c0c */ /* 0x000fe4000c741270 */
[----:B------:R-:W-:-:S02]  /*48f20*/  ISETP.LT.AND P1, PT, R28, UR11, !P0 ;  /* 0x0000000b1c007c0c */ /* 0x000fc4000c721270 */
[----:B------:R-:W-:Y:S02]  /*48f30*/  ISETP.LT.AND P0, PT, R26, UR11, !P0 ;  /* 0x0000000b1a007c0c */ /* 0x000fe4000c701270 */
[----:B-1----:R-:W-:Y:S02]  /*48f40*/  LEA R16, P6, R27, R0, 0x1 ;  /* 0x000000001b107211 */ /* 0x002fe400078c08ff */
[----:B------:R-:W-:Y:S02]  /*48f50*/  PRMT R6, R7, 0x7632, R6 ;  /* 0x0000763207067816 */ /* 0x000fe40000000006 */
[----:B------:R-:W-:Y:S02]  /*48f60*/  LEA.HI.X.SX32 R17, R27, R2, 0x1, P6 ;  /* 0x000000021b117211 */ /* 0x000fe400030f0eff */
[----:B------:R-:W-:Y:S01]  /*48f70*/  PRMT R11, R11, 0x7632, R11 ;  /* 0x000076320b0b7816 */ /* 0x000fe2000000000b */
[----:B------:R0:W-:Y:S01]  /*48f80*/  @P5 STG.E.U16 desc[UR12][R4.64], R15 ;  /* 0x0000000f04005986 */ /* 0x0001e2000c10150c */
[----:B------:R-:W-:-:S03]  /*48f90*/  LEA R22, P6, R3, R0, 0x1 ;  /* 0x0000000003167211 */ /* 0x000fc600078c08ff */
[----:B------:R0:W-:Y:S04]  /*48fa0*/  @P4 STG.E.U16 desc[UR12][R8.64], R19 ;  /* 0x0000001308004986 */ /* 0x0001e8000c10150c */
[----:B------:R0:W-:Y:S04]  /*48fb0*/  @P3 STG.E.U16 desc[UR12][R12.64], R6 ;  /* 0x000000060c003986 */ /* 0x0001e8000c10150c */
[----:B------:R0:W-:Y:S01]  /*48fc0*/  @P2 STG.E.U16 desc[UR12][R16.64], R11 ;  /* 0x0000000b10002986 */ /* 0x0001e2000c10150c */
[----:B------:R-:W-:-:S03]  /*48fd0*/  LEA.HI.X.SX32 R23, R3, R2, 0x1, P6 ;  /* 0x0000000203177211 */ /* 0x000fc600030f0eff */
[----:B------:R0:W-:Y:S01]  /*48fe0*/  @P0 STG.E.U16 desc[UR12][R20.64], R10 ;  /* 0x0000000a14000986 */ /* 0x0001e2000c10150c */
[----:B------:R-:W-:Y:S05]  /*48ff0*/  @!P1 EXIT ;  /* 0x000000000000994d */ /* 0x000fea0003800000 */
[----:B0-----:R-:W-:-:S05]  /*49000*/  PRMT R11, R19, 0x7632, R11 ;  /* 0x00007632130b7816 */ /* 0x001fca000000000b */
[----:B------:R-:W-:Y:S01]  /*49010*/  STG.E.U16 desc[UR12][R22.64], R11 ;  /* 0x0000000b16007986 */ /* 0x000fe2000c10150c */
[----:B------:R-:W-:Y:S05]  /*49020*/  EXIT ;  /* 0x000000000000794d */ /* 0x000fea0003800000 */
.L_x_3:
[----:B------:R-:W-:-:S00]  /*49030*/  BRA `(.L_x_3) ;  /* 0xfffffffc00fc7947 */ /* 0x000fc0000383ffff */
[----:B------:R-:W-:-:S00]  /*49040*/  NOP ;  /* 0x0000000000007918 */ /* 0x000fc00000000000 */
        /* <DEDUP_REMOVED lines=11> */
.L_x_4:


//--------------------- .nv.shared.matmul_kernel  --------------------------
	.section	.nv.shared.matmul_kernel,"aw",@nobits
	.sectionflags	@""
	.align	16
	.zero		1024


//--------------------- .nv.shared.reserved.0     --------------------------
	.section	.nv.shared.reserved.0,"aw",@nobits
	.weak		__nv_reservedSMEM_offset_0_alias
	.size		__nv_reservedSMEM_offset_0_alias, 0, 64
	.other		__nv_reservedSMEM_offset_0_alias,@"STO_CUDA_RESERVED_SHARED STV_DEFAULT"
__nv_reservedSMEM_offset_0_alias:
	.zero		0
	.zero		64


//--------------------- .nv.constant0.matmul_kernel --------------------------
	.section	.nv.constant0.matmul_kernel,"a",@progbits
	.sectionflags	@""
	.align	4
.nv.constant0.matmul_kernel:
	.zero		976


//--------------------- SYMBOLS --------------------------

	.type		.nv.reservedSmem.offset0,@object
	.size		.nv.reservedSmem.offset0,0x4
	.type		.nv.reservedSmem.cap,@object
	.size		.nv.reservedSmem.cap,0x4
